//
// Generated by NVIDIA NVVM Compiler
//
// Compiler Build ID: CL-36424714
// Cuda compilation tools, release 13.0, V13.0.88
// Based on NVVM 20.0.0
//

.version 9.0
.target sm_100
.address_size 64

	// .globl	_Z34gated_delta_rule_recurrence_kernelPKfS0_S0_S0_S0_PfS1_iii
.extern .shared .align 16 .b8 shared[];

.visible .entry _Z34gated_delta_rule_recurrence_kernelPKfS0_S0_S0_S0_PfS1_iii(
	.param .u64 .ptr .align 1 _Z34gated_delta_rule_recurrence_kernelPKfS0_S0_S0_S0_PfS1_iii_param_0,
	.param .u64 .ptr .align 1 _Z34gated_delta_rule_recurrence_kernelPKfS0_S0_S0_S0_PfS1_iii_param_1,
	.param .u64 .ptr .align 1 _Z34gated_delta_rule_recurrence_kernelPKfS0_S0_S0_S0_PfS1_iii_param_2,
	.param .u64 .ptr .align 1 _Z34gated_delta_rule_recurrence_kernelPKfS0_S0_S0_S0_PfS1_iii_param_3,
	.param .u64 .ptr .align 1 _Z34gated_delta_rule_recurrence_kernelPKfS0_S0_S0_S0_PfS1_iii_param_4,
	.param .u64 .ptr .align 1 _Z34gated_delta_rule_recurrence_kernelPKfS0_S0_S0_S0_PfS1_iii_param_5,
	.param .u64 .ptr .align 1 _Z34gated_delta_rule_recurrence_kernelPKfS0_S0_S0_S0_PfS1_iii_param_6,
	.param .u32 _Z34gated_delta_rule_recurrence_kernelPKfS0_S0_S0_S0_PfS1_iii_param_7,
	.param .u32 _Z34gated_delta_rule_recurrence_kernelPKfS0_S0_S0_S0_PfS1_iii_param_8,
	.param .u32 _Z34gated_delta_rule_recurrence_kernelPKfS0_S0_S0_S0_PfS1_iii_param_9
)
{
	.local .align 16 .b8 	__local_depot0[512];
	.reg .b64 	%SP;
	.reg .b64 	%SPL;
	.reg .pred 	%p<75>;
	.reg .b32 	%r<231>;
	.reg .b32 	%f<475>;
	.reg .b64 	%rd<217>;

	mov.u64 	%SPL, __local_depot0;
	ld.param.u64 	%rd32, [_Z34gated_delta_rule_recurrence_kernelPKfS0_S0_S0_S0_PfS1_iii_param_0];
	ld.param.u64 	%rd33, [_Z34gated_delta_rule_recurrence_kernelPKfS0_S0_S0_S0_PfS1_iii_param_1];
	ld.param.u64 	%rd27, [_Z34gated_delta_rule_recurrence_kernelPKfS0_S0_S0_S0_PfS1_iii_param_2];
	ld.param.u64 	%rd28, [_Z34gated_delta_rule_recurrence_kernelPKfS0_S0_S0_S0_PfS1_iii_param_3];
	ld.param.u64 	%rd29, [_Z34gated_delta_rule_recurrence_kernelPKfS0_S0_S0_S0_PfS1_iii_param_4];
	ld.param.u64 	%rd30, [_Z34gated_delta_rule_recurrence_kernelPKfS0_S0_S0_S0_PfS1_iii_param_5];
	ld.param.u64 	%rd31, [_Z34gated_delta_rule_recurrence_kernelPKfS0_S0_S0_S0_PfS1_iii_param_6];
	ld.param.u32 	%r108, [_Z34gated_delta_rule_recurrence_kernelPKfS0_S0_S0_S0_PfS1_iii_param_7];
	ld.param.u32 	%r109, [_Z34gated_delta_rule_recurrence_kernelPKfS0_S0_S0_S0_PfS1_iii_param_8];
	ld.param.u32 	%r110, [_Z34gated_delta_rule_recurrence_kernelPKfS0_S0_S0_S0_PfS1_iii_param_9];
	cvta.to.global.u64 	%rd1, %rd33;
	cvta.to.global.u64 	%rd2, %rd32;
	add.u64 	%rd3, %SPL, 0;
	mov.u32 	%r1, %tid.x;
	setp.ge.s32 	%p1, %r1, %r110;
	@%p1 bra 	$L__BB0_32;
	cvta.to.global.u64 	%rd35, %rd30;
	mov.u32 	%r111, %ctaid.x;
	mul.lo.s32 	%r2, %r108, %r111;
	mul.lo.s32 	%r112, %r2, %r109;
	cvt.s64.s32 	%rd4, %r112;
	mul.lo.s32 	%r3, %r110, %r2;
	mul.lo.s32 	%r113, %r109, %r111;
	mul.lo.s32 	%r114, %r113, %r110;
	mul.wide.s32 	%rd36, %r114, 4;
	add.s64 	%rd5, %rd35, %rd36;
	setp.lt.s32 	%p2, %r109, 1;
	@%p2 bra 	$L__BB0_14;
	add.s32 	%r116, %r109, -1;
	and.b32  	%r4, %r109, 15;
	setp.lt.u32 	%p3, %r116, 15;
	mov.b32 	%r197, 0;
	@%p3 bra 	$L__BB0_5;
	and.b32  	%r197, %r109, 2147483632;
	mov.b32 	%r202, 0;
	mul.wide.s32 	%rd41, %r110, 4;
$L__BB0_4:
	.pragma "nounroll";
	mad.lo.s32 	%r118, %r202, %r110, %r1;
	mul.wide.s32 	%rd37, %r118, 4;
	add.s64 	%rd38, %rd5, %rd37;
	ld.global.f32 	%f33, [%rd38];
	mul.wide.u32 	%rd39, %r202, 4;
	add.s64 	%rd40, %rd3, %rd39;
	add.s64 	%rd42, %rd38, %rd41;
	ld.global.f32 	%f34, [%rd42];
	add.s64 	%rd43, %rd42, %rd41;
	ld.global.f32 	%f35, [%rd43];
	add.s64 	%rd44, %rd43, %rd41;
	ld.global.f32 	%f36, [%rd44];
	st.local.v4.f32 	[%rd40], {%f33, %f34, %f35, %f36};
	add.s64 	%rd45, %rd44, %rd41;
	ld.global.f32 	%f37, [%rd45];
	add.s64 	%rd46, %rd45, %rd41;
	ld.global.f32 	%f38, [%rd46];
	add.s64 	%rd47, %rd46, %rd41;
	ld.global.f32 	%f39, [%rd47];
	add.s64 	%rd48, %rd47, %rd41;
	ld.global.f32 	%f40, [%rd48];
	st.local.v4.f32 	[%rd40+16], {%f37, %f38, %f39, %f40};
	add.s64 	%rd49, %rd48, %rd41;
	ld.global.f32 	%f41, [%rd49];
	add.s64 	%rd50, %rd49, %rd41;
	ld.global.f32 	%f42, [%rd50];
	add.s64 	%rd51, %rd50, %rd41;
	ld.global.f32 	%f43, [%rd51];
	add.s64 	%rd52, %rd51, %rd41;
	ld.global.f32 	%f44, [%rd52];
	st.local.v4.f32 	[%rd40+32], {%f41, %f42, %f43, %f44};
	add.s64 	%rd53, %rd52, %rd41;
	ld.global.f32 	%f45, [%rd53];
	add.s64 	%rd54, %rd53, %rd41;
	ld.global.f32 	%f46, [%rd54];
	add.s64 	%rd55, %rd54, %rd41;
	ld.global.f32 	%f47, [%rd55];
	add.s64 	%rd56, %rd55, %rd41;
	ld.global.f32 	%f48, [%rd56];
	st.local.v4.f32 	[%rd40+48], {%f45, %f46, %f47, %f48};
	add.s32 	%r202, %r202, 16;
	setp.eq.s32 	%p4, %r202, %r197;
	@%p4 bra 	$L__BB0_5;
	bra.uni 	$L__BB0_4;
$L__BB0_5:
	setp.eq.s32 	%p5, %r4, 0;
	@%p5 bra 	$L__BB0_14;
	and.b32  	%r7, %r109, 7;
	setp.lt.u32 	%p6, %r4, 8;
	@%p6 bra 	$L__BB0_8;
	mad.lo.s32 	%r119, %r197, %r110, %r1;
	mul.wide.s32 	%rd57, %r119, 4;
	add.s64 	%rd58, %rd5, %rd57;
	ld.global.f32 	%f49, [%rd58];
	mul.wide.u32 	%rd59, %r197, 4;
	add.s64 	%rd60, %rd3, %rd59;
	st.local.f32 	[%rd60], %f49;
	mul.wide.s32 	%rd61, %r110, 4;
	add.s64 	%rd62, %rd58, %rd61;
	ld.global.f32 	%f50, [%rd62];
	st.local.f32 	[%rd60+4], %f50;
	add.s64 	%rd63, %rd62, %rd61;
	ld.global.f32 	%f51, [%rd63];
	st.local.f32 	[%rd60+8], %f51;
	add.s64 	%rd64, %rd63, %rd61;
	ld.global.f32 	%f52, [%rd64];
	st.local.f32 	[%rd60+12], %f52;
	add.s64 	%rd65, %rd64, %rd61;
	ld.global.f32 	%f53, [%rd65];
	st.local.f32 	[%rd60+16], %f53;
	add.s64 	%rd66, %rd65, %rd61;
	ld.global.f32 	%f54, [%rd66];
	st.local.f32 	[%rd60+20], %f54;
	add.s64 	%rd67, %rd66, %rd61;
	ld.global.f32 	%f55, [%rd67];
	st.local.f32 	[%rd60+24], %f55;
	add.s64 	%rd68, %rd67, %rd61;
	ld.global.f32 	%f56, [%rd68];
	st.local.f32 	[%rd60+28], %f56;
	add.s32 	%r197, %r197, 8;
$L__BB0_8:
	setp.eq.s32 	%p7, %r7, 0;
	@%p7 bra 	$L__BB0_14;
	and.b32  	%r10, %r109, 3;
	setp.lt.u32 	%p8, %r7, 4;
	@%p8 bra 	$L__BB0_11;
	mad.lo.s32 	%r120, %r197, %r110, %r1;
	mul.wide.s32 	%rd69, %r120, 4;
	add.s64 	%rd70, %rd5, %rd69;
	ld.global.f32 	%f57, [%rd70];
	mul.wide.u32 	%rd71, %r197, 4;
	add.s64 	%rd72, %rd3, %rd71;
	st.local.f32 	[%rd72], %f57;
	mul.wide.s32 	%rd73, %r110, 4;
	add.s64 	%rd74, %rd70, %rd73;
	ld.global.f32 	%f58, [%rd74];
	st.local.f32 	[%rd72+4], %f58;
	add.s64 	%rd75, %rd74, %rd73;
	ld.global.f32 	%f59, [%rd75];
	st.local.f32 	[%rd72+8], %f59;
	add.s64 	%rd76, %rd75, %rd73;
	ld.global.f32 	%f60, [%rd76];
	st.local.f32 	[%rd72+12], %f60;
	add.s32 	%r197, %r197, 4;
$L__BB0_11:
	setp.eq.s32 	%p9, %r10, 0;
	@%p9 bra 	$L__BB0_14;
	mov.b32 	%r201, 0;
$L__BB0_13:
	.pragma "nounroll";
	mad.lo.s32 	%r122, %r197, %r110, %r1;
	mul.wide.s32 	%rd77, %r122, 4;
	add.s64 	%rd78, %rd5, %rd77;
	ld.global.f32 	%f61, [%rd78];
	mul.wide.u32 	%rd79, %r197, 4;
	add.s64 	%rd80, %rd3, %rd79;
	st.local.f32 	[%rd80], %f61;
	add.s32 	%r197, %r197, 1;
	add.s32 	%r201, %r201, 1;
	setp.ne.s32 	%p10, %r201, %r10;
	@%p10 bra 	$L__BB0_13;
$L__BB0_14:
	setp.lt.s32 	%p11, %r108, 1;
	@%p11 bra 	$L__BB0_19;
	shl.b32 	%r124, %r109, 2;
	mov.u32 	%r125, shared;
	add.s32 	%r17, %r125, %r124;
	add.s32 	%r18, %r109, -1;
	and.b32  	%r19, %r109, 15;
	add.s32 	%r20, %r19, -1;
	and.b32  	%r21, %r109, 7;
	add.s32 	%r22, %r21, -1;
	add.s32 	%r23, %r1, %r110;
	max.s32 	%r126, %r109, %r23;
	setp.lt.s32 	%p12, %r23, %r109;
	selp.u32 	%r24, 1, 0, %p12;
	add.s32 	%r127, %r23, %r24;
	sub.s32 	%r25, %r126, %r127;
	and.b32  	%r26, %r109, 2147483632;
	and.b32  	%r27, %r109, 3;
	shl.b32 	%r128, %r1, 2;
	add.s32 	%r28, %r125, %r128;
	shl.b32 	%r29, %r110, 2;
	add.s32 	%r30, %r28, %r29;
	add.s32 	%r31, %r23, %r110;
	add.s32 	%r32, %r31, %r110;
	add.s32 	%r33, %r17, %r128;
	add.s32 	%r34, %r33, %r29;
	neg.s32 	%r35, %r26;
	cvta.to.global.u64 	%rd6, %rd28;
	cvta.to.global.u64 	%rd7, %rd29;
	cvta.to.global.u64 	%rd8, %rd27;
	cvta.to.global.u64 	%rd9, %rd31;
	cvt.s64.s32 	%rd10, %r2;
	cvt.s64.s32 	%rd11, %r3;
	mov.b32 	%r203, 0;
$L__BB0_16:
	setp.lt.s32 	%p13, %r109, 1;
	cvt.u64.u32 	%rd81, %r203;
	add.s64 	%rd13, %rd81, %rd10;
	shl.b64 	%rd82, %rd13, 2;
	add.s64 	%rd83, %rd6, %rd82;
	ld.global.nc.f32 	%f62, [%rd83];
	fma.rn.f32 	%f63, %f62, 0f3BBB989D, 0f3F000000;
	cvt.sat.f32.f32 	%f64, %f63;
	mov.f32 	%f65, 0f4B400001;
	mov.f32 	%f66, 0f437C0000;
	fma.rm.f32 	%f67, %f64, %f66, %f65;
	add.f32 	%f68, %f67, 0fCB40007F;
	neg.f32 	%f69, %f68;
	fma.rn.f32 	%f70, %f62, 0f3FB8AA3B, %f69;
	fma.rn.f32 	%f71, %f62, 0f32A57060, %f70;
	mov.b32 	%r129, %f67;
	shl.b32 	%r130, %r129, 23;
	mov.b32 	%f72, %r130;
	ex2.approx.ftz.f32 	%f73, %f71;
	mul.f32 	%f1, %f73, %f72;
	@%p13 bra 	$L__BB0_44;
	setp.lt.u32 	%p14, %r18, 15;
	mov.b32 	%r205, 0;
	@%p14 bra 	$L__BB0_34;
	add.s64 	%rd214, %rd3, 32;
	mov.u32 	%r208, %r35;
	bra.uni 	$L__BB0_33;
$L__BB0_19:
	setp.lt.s32 	%p66, %r109, 1;
	@%p66 bra 	$L__BB0_32;
	add.s32 	%r194, %r109, -1;
	and.b32  	%r38, %r109, 15;
	setp.lt.u32 	%p67, %r194, 15;
	mov.b32 	%r226, 0;
	@%p67 bra 	$L__BB0_23;
	and.b32  	%r226, %r109, 2147483632;
	neg.s32 	%r225, %r226;
	shl.b32 	%r41, %r110, 4;
	add.s64 	%rd215, %rd3, 32;
	mul.wide.s32 	%rd175, %r110, 4;
	mov.u32 	%r224, %r1;
$L__BB0_22:
	.pragma "nounroll";
	ld.local.v4.f32 	{%f430, %f431, %f432, %f433}, [%rd215+-32];
	mul.wide.s32 	%rd173, %r224, 4;
	add.s64 	%rd174, %rd5, %rd173;
	st.global.f32 	[%rd174], %f430;
	add.s64 	%rd176, %rd174, %rd175;
	st.global.f32 	[%rd176], %f431;
	add.s64 	%rd177, %rd176, %rd175;
	st.global.f32 	[%rd177], %f432;
	add.s64 	%rd178, %rd177, %rd175;
	st.global.f32 	[%rd178], %f433;
	ld.local.v4.f32 	{%f434, %f435, %f436, %f437}, [%rd215+-16];
	add.s64 	%rd179, %rd178, %rd175;
	st.global.f32 	[%rd179], %f434;
	add.s64 	%rd180, %rd179, %rd175;
	st.global.f32 	[%rd180], %f435;
	add.s64 	%rd181, %rd180, %rd175;
	st.global.f32 	[%rd181], %f436;
	add.s64 	%rd182, %rd181, %rd175;
	st.global.f32 	[%rd182], %f437;
	ld.local.v4.f32 	{%f438, %f439, %f440, %f441}, [%rd215];
	add.s64 	%rd183, %rd182, %rd175;
	st.global.f32 	[%rd183], %f438;
	add.s64 	%rd184, %rd183, %rd175;
	st.global.f32 	[%rd184], %f439;
	add.s64 	%rd185, %rd184, %rd175;
	st.global.f32 	[%rd185], %f440;
	add.s64 	%rd186, %rd185, %rd175;
	st.global.f32 	[%rd186], %f441;
	ld.local.v4.f32 	{%f442, %f443, %f444, %f445}, [%rd215+16];
	add.s64 	%rd187, %rd186, %rd175;
	st.global.f32 	[%rd187], %f442;
	add.s64 	%rd188, %rd187, %rd175;
	st.global.f32 	[%rd188], %f443;
	add.s64 	%rd189, %rd188, %rd175;
	st.global.f32 	[%rd189], %f444;
	add.s64 	%rd190, %rd189, %rd175;
	st.global.f32 	[%rd190], %f445;
	add.s32 	%r225, %r225, 16;
	add.s32 	%r224, %r224, %r41;
	add.s64 	%rd215, %rd215, 64;
	setp.ne.s32 	%p68, %r225, 0;
	@%p68 bra 	$L__BB0_22;
$L__BB0_23:
	setp.eq.s32 	%p69, %r38, 0;
	@%p69 bra 	$L__BB0_32;
	and.b32  	%r96, %r109, 7;
	setp.lt.u32 	%p70, %r38, 8;
	@%p70 bra 	$L__BB0_26;
	mul.wide.u32 	%rd191, %r226, 4;
	add.s64 	%rd192, %rd3, %rd191;
	ld.local.f32 	%f446, [%rd192];
	mad.lo.s32 	%r195, %r226, %r110, %r1;
	mul.wide.s32 	%rd193, %r195, 4;
	add.s64 	%rd194, %rd5, %rd193;
	st.global.f32 	[%rd194], %f446;
	ld.local.f32 	%f447, [%rd192+4];
	mul.wide.s32 	%rd195, %r110, 4;
	add.s64 	%rd196, %rd194, %rd195;
	st.global.f32 	[%rd196], %f447;
	ld.local.f32 	%f448, [%rd192+8];
	add.s64 	%rd197, %rd196, %rd195;
	st.global.f32 	[%rd197], %f448;
	ld.local.f32 	%f449, [%rd192+12];
	add.s64 	%rd198, %rd197, %rd195;
	st.global.f32 	[%rd198], %f449;
	ld.local.f32 	%f450, [%rd192+16];
	add.s64 	%rd199, %rd198, %rd195;
	st.global.f32 	[%rd199], %f450;
	ld.local.f32 	%f451, [%rd192+20];
	add.s64 	%rd200, %rd199, %rd195;
	st.global.f32 	[%rd200], %f451;
	ld.local.f32 	%f452, [%rd192+24];
	add.s64 	%rd201, %rd200, %rd195;
	st.global.f32 	[%rd201], %f452;
	ld.local.f32 	%f453, [%rd192+28];
	add.s64 	%rd202, %rd201, %rd195;
	st.global.f32 	[%rd202], %f453;
	add.s32 	%r226, %r226, 8;
$L__BB0_26:
	setp.eq.s32 	%p71, %r96, 0;
	@%p71 bra 	$L__BB0_32;
	and.b32  	%r99, %r109, 3;
	setp.lt.u32 	%p72, %r96, 4;
	@%p72 bra 	$L__BB0_29;
	mul.wide.u32 	%rd203, %r226, 4;
	add.s64 	%rd204, %rd3, %rd203;
	ld.local.f32 	%f454, [%rd204];
	mad.lo.s32 	%r196, %r226, %r110, %r1;
	mul.wide.s32 	%rd205, %r196, 4;
	add.s64 	%rd206, %rd5, %rd205;
	st.global.f32 	[%rd206], %f454;
	ld.local.f32 	%f455, [%rd204+4];
	mul.wide.s32 	%rd207, %r110, 4;
	add.s64 	%rd208, %rd206, %rd207;
	st.global.f32 	[%rd208], %f455;
	ld.local.f32 	%f456, [%rd204+8];
	add.s64 	%rd209, %rd208, %rd207;
	st.global.f32 	[%rd209], %f456;
	ld.local.f32 	%f457, [%rd204+12];
	add.s64 	%rd210, %rd209, %rd207;
	st.global.f32 	[%rd210], %f457;
	add.s32 	%r226, %r226, 4;
$L__BB0_29:
	setp.eq.s32 	%p73, %r99, 0;
	@%p73 bra 	$L__BB0_32;
	mad.lo.s32 	%r230, %r226, %r110, %r1;
	mul.wide.u32 	%rd211, %r226, 4;
	add.s64 	%rd216, %rd3, %rd211;
	neg.s32 	%r229, %r99;
$L__BB0_31:
	.pragma "nounroll";
	ld.local.f32 	%f458, [%rd216];
	mul.wide.s32 	%rd212, %r230, 4;
	add.s64 	%rd213, %rd5, %rd212;
	st.global.f32 	[%rd213], %f458;
	add.s32 	%r230, %r230, %r110;
	add.s64 	%rd216, %rd216, 4;
	add.s32 	%r229, %r229, 1;
	setp.ne.s32 	%p74, %r229, 0;
	@%p74 bra 	$L__BB0_31;
$L__BB0_32:
	ret;
$L__BB0_33:
	.pragma "nounroll";
	ld.local.v4.f32 	{%f74, %f75, %f76, %f77}, [%rd214+-32];
	mul.f32 	%f78, %f1, %f74;
	mul.f32 	%f79, %f1, %f75;
	mul.f32 	%f80, %f1, %f76;
	mul.f32 	%f81, %f1, %f77;
	st.local.v4.f32 	[%rd214+-32], {%f78, %f79, %f80, %f81};
	ld.local.v4.f32 	{%f82, %f83, %f84, %f85}, [%rd214+-16];
	mul.f32 	%f86, %f1, %f82;
	mul.f32 	%f87, %f1, %f83;
	mul.f32 	%f88, %f1, %f84;
	mul.f32 	%f89, %f1, %f85;
	st.local.v4.f32 	[%rd214+-16], {%f86, %f87, %f88, %f89};
	ld.local.v4.f32 	{%f90, %f91, %f92, %f93}, [%rd214];
	mul.f32 	%f94, %f1, %f90;
	mul.f32 	%f95, %f1, %f91;
	mul.f32 	%f96, %f1, %f92;
	mul.f32 	%f97, %f1, %f93;
	st.local.v4.f32 	[%rd214], {%f94, %f95, %f96, %f97};
	ld.local.v4.f32 	{%f98, %f99, %f100, %f101}, [%rd214+16];
	mul.f32 	%f102, %f1, %f98;
	mul.f32 	%f103, %f1, %f99;
	mul.f32 	%f104, %f1, %f100;
	mul.f32 	%f105, %f1, %f101;
	st.local.v4.f32 	[%rd214+16], {%f102, %f103, %f104, %f105};
	add.s32 	%r208, %r208, 16;
	add.s64 	%rd214, %rd214, 64;
	setp.eq.s32 	%p15, %r208, 0;
	mov.u32 	%r205, %r26;
	@%p15 bra 	$L__BB0_34;
	bra.uni 	$L__BB0_33;
$L__BB0_34:
	setp.eq.s32 	%p16, %r19, 0;
	@%p16 bra 	$L__BB0_44;
	setp.lt.u32 	%p17, %r20, 7;
	@%p17 bra 	$L__BB0_37;
	mul.wide.u32 	%rd84, %r205, 4;
	add.s64 	%rd85, %rd3, %rd84;
	ld.local.f32 	%f106, [%rd85];
	mul.f32 	%f107, %f1, %f106;
	st.local.f32 	[%rd85], %f107;
	ld.local.f32 	%f108, [%rd85+4];
	mul.f32 	%f109, %f1, %f108;
	st.local.f32 	[%rd85+4], %f109;
	ld.local.f32 	%f110, [%rd85+8];
	mul.f32 	%f111, %f1, %f110;
	st.local.f32 	[%rd85+8], %f111;
	ld.local.f32 	%f112, [%rd85+12];
	mul.f32 	%f113, %f1, %f112;
	st.local.f32 	[%rd85+12], %f113;
	ld.local.f32 	%f114, [%rd85+16];
	mul.f32 	%f115, %f1, %f114;
	st.local.f32 	[%rd85+16], %f115;
	ld.local.f32 	%f116, [%rd85+20];
	mul.f32 	%f117, %f1, %f116;
	st.local.f32 	[%rd85+20], %f117;
	ld.local.f32 	%f118, [%rd85+24];
	mul.f32 	%f119, %f1, %f118;
	st.local.f32 	[%rd85+24], %f119;
	ld.local.f32 	%f120, [%rd85+28];
	mul.f32 	%f121, %f1, %f120;
	st.local.f32 	[%rd85+28], %f121;
	add.s32 	%r205, %r205, 8;
$L__BB0_37:
	setp.eq.s32 	%p18, %r21, 0;
	@%p18 bra 	$L__BB0_44;
	setp.lt.u32 	%p19, %r22, 3;
	@%p19 bra 	$L__BB0_40;
	mul.wide.u32 	%rd86, %r205, 4;
	add.s64 	%rd87, %rd3, %rd86;
	ld.local.f32 	%f122, [%rd87];
	mul.f32 	%f123, %f1, %f122;
	st.local.f32 	[%rd87], %f123;
	ld.local.f32 	%f124, [%rd87+4];
	mul.f32 	%f125, %f1, %f124;
	st.local.f32 	[%rd87+4], %f125;
	ld.local.f32 	%f126, [%rd87+8];
	mul.f32 	%f127, %f1, %f126;
	st.local.f32 	[%rd87+8], %f127;
	ld.local.f32 	%f128, [%rd87+12];
	mul.f32 	%f129, %f1, %f128;
	st.local.f32 	[%rd87+12], %f129;
	add.s32 	%r205, %r205, 4;
$L__BB0_40:
	setp.eq.s32 	%p20, %r27, 0;
	@%p20 bra 	$L__BB0_44;
	setp.eq.s32 	%p21, %r27, 1;
	mul.wide.u32 	%rd88, %r205, 4;
	add.s64 	%rd15, %rd3, %rd88;
	ld.local.f32 	%f130, [%rd15];
	mul.f32 	%f131, %f1, %f130;
	st.local.f32 	[%rd15], %f131;
	@%p21 bra 	$L__BB0_44;
	setp.eq.s32 	%p22, %r27, 2;
	ld.local.f32 	%f132, [%rd15+4];
	mul.f32 	%f133, %f1, %f132;
	st.local.f32 	[%rd15+4], %f133;
	@%p22 bra 	$L__BB0_44;
	ld.local.f32 	%f134, [%rd15+8];
	mul.f32 	%f135, %f1, %f134;
	st.local.f32 	[%rd15+8], %f135;
$L__BB0_44:
	setp.ge.s32 	%p23, %r1, %r109;
	@%p23 bra 	$L__BB0_51;
	mul.lo.s32 	%r48, %r203, %r109;
	div.u32 	%r132, %r25, %r110;
	add.s32 	%r49, %r132, %r24;
	and.b32  	%r50, %r49, 3;
	setp.eq.s32 	%p24, %r50, 3;
	mov.u32 	%r207, %r1;
	@%p24 bra 	$L__BB0_49;
	add.s32 	%r51, %r1, %r48;
	cvt.s64.s32 	%rd89, %r51;
	add.s64 	%rd90, %rd89, %rd4;
	shl.b64 	%rd91, %rd90, 2;
	add.s64 	%rd92, %rd1, %rd91;
	ld.global.nc.f32 	%f136, [%rd92];
	st.shared.f32 	[%r28], %f136;
	setp.eq.s32 	%p25, %r50, 0;
	mov.u32 	%r207, %r23;
	@%p25 bra 	$L__BB0_49;
	add.s32 	%r52, %r51, %r110;
	cvt.s64.s32 	%rd93, %r52;
	add.s64 	%rd94, %rd93, %rd4;
	shl.b64 	%rd95, %rd94, 2;
	add.s64 	%rd96, %rd1, %rd95;
	ld.global.nc.f32 	%f137, [%rd96];
	st.shared.f32 	[%r30], %f137;
	setp.eq.s32 	%p26, %r50, 1;
	mov.u32 	%r207, %r31;
	@%p26 bra 	$L__BB0_49;
	add.s32 	%r133, %r52, %r110;
	cvt.s64.s32 	%rd97, %r133;
	add.s64 	%rd98, %rd97, %rd4;
	shl.b64 	%rd99, %rd98, 2;
	add.s64 	%rd100, %rd1, %rd99;
	ld.global.nc.f32 	%f138, [%rd100];
	add.s32 	%r134, %r30, %r29;
	st.shared.f32 	[%r134], %f138;
	mov.u32 	%r207, %r32;
$L__BB0_49:
	setp.lt.u32 	%p27, %r49, 3;
	@%p27 bra 	$L__BB0_51;
$L__BB0_50:
	add.s32 	%r135, %r207, %r48;
	cvt.s64.s32 	%rd101, %r135;
	add.s64 	%rd102, %rd101, %rd4;
	shl.b64 	%rd103, %rd102, 2;
	add.s64 	%rd104, %rd1, %rd103;
	ld.global.nc.f32 	%f139, [%rd104];
	shl.b32 	%r136, %r207, 2;
	mov.u32 	%r137, shared;
	add.s32 	%r138, %r137, %r136;
	st.shared.f32 	[%r138], %f139;
	add.s32 	%r139, %r135, %r110;
	cvt.s64.s32 	%rd105, %r139;
	add.s64 	%rd106, %rd105, %rd4;
	shl.b64 	%rd107, %rd106, 2;
	add.s64 	%rd108, %rd1, %rd107;
	ld.global.nc.f32 	%f140, [%rd108];
	add.s32 	%r140, %r138, %r29;
	st.shared.f32 	[%r140], %f140;
	add.s32 	%r141, %r139, %r110;
	cvt.s64.s32 	%rd109, %r141;
	add.s64 	%rd110, %rd109, %rd4;
	shl.b64 	%rd111, %rd110, 2;
	add.s64 	%rd112, %rd1, %rd111;
	ld.global.nc.f32 	%f141, [%rd112];
	add.s32 	%r142, %r140, %r29;
	st.shared.f32 	[%r142], %f141;
	add.s32 	%r143, %r141, %r110;
	cvt.s64.s32 	%rd113, %r143;
	add.s64 	%rd114, %rd113, %rd4;
	shl.b64 	%rd115, %rd114, 2;
	add.s64 	%rd116, %rd1, %rd115;
	ld.global.nc.f32 	%f142, [%rd116];
	add.s32 	%r144, %r142, %r29;
	st.shared.f32 	[%r144], %f142;
	add.s32 	%r207, %r29, %r207;
	setp.lt.s32 	%p28, %r207, %r109;
	@%p28 bra 	$L__BB0_50;
$L__BB0_51:
	bar.sync 	0;
	add.s64 	%rd118, %rd7, %rd82;
	ld.global.nc.f32 	%f2, [%rd118];
	mad.lo.s32 	%r145, %r203, %r110, %r1;
	cvt.s64.s32 	%rd119, %r145;
	add.s64 	%rd18, %rd119, %rd11;
	shl.b64 	%rd120, %rd18, 2;
	add.s64 	%rd121, %rd8, %rd120;
	ld.global.nc.f32 	%f3, [%rd121];
	mov.f32 	%f466, 0f00000000;
	@%p13 bra 	$L__BB0_65;
	setp.lt.u32 	%p30, %r18, 15;
	mov.f32 	%f466, 0f00000000;
	mov.b32 	%r212, 0;
	@%p30 bra 	$L__BB0_55;
	mov.f32 	%f466, 0f00000000;
	mov.b32 	%r210, 0;
$L__BB0_54:
	.pragma "nounroll";
	mul.wide.u32 	%rd122, %r210, 4;
	add.s64 	%rd123, %rd3, %rd122;
	ld.local.v4.f32 	{%f147, %f148, %f149, %f150}, [%rd123];
	shl.b32 	%r148, %r210, 2;
	mov.u32 	%r149, shared;
	add.s32 	%r150, %r149, %r148;
	ld.shared.v4.f32 	{%f151, %f152, %f153, %f154}, [%r150];
	fma.rn.f32 	%f155, %f147, %f151, %f466;
	fma.rn.f32 	%f156, %f148, %f152, %f155;
	fma.rn.f32 	%f157, %f149, %f153, %f156;
	fma.rn.f32 	%f158, %f150, %f154, %f157;
	ld.local.v4.f32 	{%f159, %f160, %f161, %f162}, [%rd123+16];
	ld.shared.v4.f32 	{%f163, %f164, %f165, %f166}, [%r150+16];
	fma.rn.f32 	%f167, %f159, %f163, %f158;
	fma.rn.f32 	%f168, %f160, %f164, %f167;
	fma.rn.f32 	%f169, %f161, %f165, %f168;
	fma.rn.f32 	%f170, %f162, %f166, %f169;
	ld.local.v4.f32 	{%f171, %f172, %f173, %f174}, [%rd123+32];
	ld.shared.v4.f32 	{%f175, %f176, %f177, %f178}, [%r150+32];
	fma.rn.f32 	%f179, %f171, %f175, %f170;
	fma.rn.f32 	%f180, %f172, %f176, %f179;
	fma.rn.f32 	%f181, %f173, %f177, %f180;
	fma.rn.f32 	%f182, %f174, %f178, %f181;
	ld.local.v4.f32 	{%f183, %f184, %f185, %f186}, [%rd123+48];
	ld.shared.v4.f32 	{%f187, %f188, %f189, %f190}, [%r150+48];
	fma.rn.f32 	%f191, %f183, %f187, %f182;
	fma.rn.f32 	%f192, %f184, %f188, %f191;
	fma.rn.f32 	%f193, %f185, %f189, %f192;
	fma.rn.f32 	%f466, %f186, %f190, %f193;
	add.s32 	%r210, %r210, 16;
	setp.ne.s32 	%p31, %r210, %r26;
	mov.u32 	%r212, %r26;
	@%p31 bra 	$L__BB0_54;
$L__BB0_55:
	setp.eq.s32 	%p32, %r19, 0;
	@%p32 bra 	$L__BB0_65;
	setp.lt.u32 	%p33, %r20, 7;
	@%p33 bra 	$L__BB0_58;
	mul.wide.u32 	%rd124, %r212, 4;
	add.s64 	%rd125, %rd3, %rd124;
	ld.local.f32 	%f195, [%rd125];
	shl.b32 	%r151, %r212, 2;
	mov.u32 	%r152, shared;
	add.s32 	%r153, %r152, %r151;
	ld.shared.f32 	%f196, [%r153];
	fma.rn.f32 	%f197, %f195, %f196, %f466;
	ld.local.f32 	%f198, [%rd125+4];
	ld.shared.f32 	%f199, [%r153+4];
	fma.rn.f32 	%f200, %f198, %f199, %f197;
	ld.local.f32 	%f201, [%rd125+8];
	ld.shared.f32 	%f202, [%r153+8];
	fma.rn.f32 	%f203, %f201, %f202, %f200;
	ld.local.f32 	%f204, [%rd125+12];
	ld.shared.f32 	%f205, [%r153+12];
	fma.rn.f32 	%f206, %f204, %f205, %f203;
	ld.local.f32 	%f207, [%rd125+16];
	ld.shared.f32 	%f208, [%r153+16];
	fma.rn.f32 	%f209, %f207, %f208, %f206;
	ld.local.f32 	%f210, [%rd125+20];
	ld.shared.f32 	%f211, [%r153+20];
	fma.rn.f32 	%f212, %f210, %f211, %f209;
	ld.local.f32 	%f213, [%rd125+24];
	ld.shared.f32 	%f214, [%r153+24];
	fma.rn.f32 	%f215, %f213, %f214, %f212;
	ld.local.f32 	%f216, [%rd125+28];
	ld.shared.f32 	%f217, [%r153+28];
	fma.rn.f32 	%f466, %f216, %f217, %f215;
	add.s32 	%r212, %r212, 8;
$L__BB0_58:
	setp.eq.s32 	%p34, %r21, 0;
	@%p34 bra 	$L__BB0_65;
	setp.lt.u32 	%p35, %r22, 3;
	@%p35 bra 	$L__BB0_61;
	mul.wide.u32 	%rd126, %r212, 4;
	add.s64 	%rd127, %rd3, %rd126;
	ld.local.f32 	%f219, [%rd127];
	shl.b32 	%r154, %r212, 2;
	mov.u32 	%r155, shared;
	add.s32 	%r156, %r155, %r154;
	ld.shared.f32 	%f220, [%r156];
	fma.rn.f32 	%f221, %f219, %f220, %f466;
	ld.local.f32 	%f222, [%rd127+4];
	ld.shared.f32 	%f223, [%r156+4];
	fma.rn.f32 	%f224, %f222, %f223, %f221;
	ld.local.f32 	%f225, [%rd127+8];
	ld.shared.f32 	%f226, [%r156+8];
	fma.rn.f32 	%f227, %f225, %f226, %f224;
	ld.local.f32 	%f228, [%rd127+12];
	ld.shared.f32 	%f229, [%r156+12];
	fma.rn.f32 	%f466, %f228, %f229, %f227;
	add.s32 	%r212, %r212, 4;
$L__BB0_61:
	setp.eq.s32 	%p36, %r27, 0;
	@%p36 bra 	$L__BB0_65;
	setp.eq.s32 	%p37, %r27, 1;
	mul.wide.u32 	%rd128, %r212, 4;
	add.s64 	%rd19, %rd3, %rd128;
	ld.local.f32 	%f230, [%rd19];
	shl.b32 	%r157, %r212, 2;
	mov.u32 	%r158, shared;
	add.s32 	%r65, %r158, %r157;
	ld.shared.f32 	%f231, [%r65];
	fma.rn.f32 	%f466, %f230, %f231, %f466;
	@%p37 bra 	$L__BB0_65;
	setp.eq.s32 	%p38, %r27, 2;
	ld.local.f32 	%f232, [%rd19+4];
	ld.shared.f32 	%f233, [%r65+4];
	fma.rn.f32 	%f466, %f232, %f233, %f466;
	@%p38 bra 	$L__BB0_65;
	ld.local.f32 	%f234, [%rd19+8];
	ld.shared.f32 	%f235, [%r65+8];
	fma.rn.f32 	%f466, %f234, %f235, %f466;
$L__BB0_65:
	sub.f32 	%f236, %f3, %f466;
	mul.f32 	%f18, %f2, %f236;
	@%p13 bra 	$L__BB0_79;
	setp.lt.u32 	%p40, %r18, 15;
	mov.b32 	%r215, 0;
	@%p40 bra 	$L__BB0_69;
	mov.b32 	%r218, 0;
$L__BB0_68:
	.pragma "nounroll";
	shl.b32 	%r161, %r218, 2;
	mov.u32 	%r162, shared;
	add.s32 	%r163, %r162, %r161;
	ld.shared.v4.f32 	{%f237, %f238, %f239, %f240}, [%r163];
	mul.wide.u32 	%rd129, %r218, 4;
	add.s64 	%rd130, %rd3, %rd129;
	ld.local.v4.f32 	{%f241, %f242, %f243, %f244}, [%rd130];
	fma.rn.f32 	%f245, %f18, %f237, %f241;
	fma.rn.f32 	%f246, %f18, %f238, %f242;
	fma.rn.f32 	%f247, %f18, %f239, %f243;
	fma.rn.f32 	%f248, %f18, %f240, %f244;
	st.local.v4.f32 	[%rd130], {%f245, %f246, %f247, %f248};
	ld.shared.v4.f32 	{%f249, %f250, %f251, %f252}, [%r163+16];
	ld.local.v4.f32 	{%f253, %f254, %f255, %f256}, [%rd130+16];
	fma.rn.f32 	%f257, %f18, %f249, %f253;
	fma.rn.f32 	%f258, %f18, %f250, %f254;
	fma.rn.f32 	%f259, %f18, %f251, %f255;
	fma.rn.f32 	%f260, %f18, %f252, %f256;
	st.local.v4.f32 	[%rd130+16], {%f257, %f258, %f259, %f260};
	ld.shared.v4.f32 	{%f261, %f262, %f263, %f264}, [%r163+32];
	ld.local.v4.f32 	{%f265, %f266, %f267, %f268}, [%rd130+32];
	fma.rn.f32 	%f269, %f18, %f261, %f265;
	fma.rn.f32 	%f270, %f18, %f262, %f266;
	fma.rn.f32 	%f271, %f18, %f263, %f267;
	fma.rn.f32 	%f272, %f18, %f264, %f268;
	st.local.v4.f32 	[%rd130+32], {%f269, %f270, %f271, %f272};
	ld.shared.v4.f32 	{%f273, %f274, %f275, %f276}, [%r163+48];
	ld.local.v4.f32 	{%f277, %f278, %f279, %f280}, [%rd130+48];
	fma.rn.f32 	%f281, %f18, %f273, %f277;
	fma.rn.f32 	%f282, %f18, %f274, %f278;
	fma.rn.f32 	%f283, %f18, %f275, %f279;
	fma.rn.f32 	%f284, %f18, %f276, %f280;
	st.local.v4.f32 	[%rd130+48], {%f281, %f282, %f283, %f284};
	add.s32 	%r218, %r218, 16;
	setp.eq.s32 	%p41, %r218, %r26;
	mov.u32 	%r215, %r26;
	@%p41 bra 	$L__BB0_69;
	bra.uni 	$L__BB0_68;
$L__BB0_69:
	setp.eq.s32 	%p42, %r19, 0;
	@%p42 bra 	$L__BB0_79;
	setp.lt.u32 	%p43, %r20, 7;
	@%p43 bra 	$L__BB0_72;
	shl.b32 	%r164, %r215, 2;
	mov.u32 	%r165, shared;
	add.s32 	%r166, %r165, %r164;
	ld.shared.f32 	%f285, [%r166];
	mul.wide.u32 	%rd131, %r215, 4;
	add.s64 	%rd132, %rd3, %rd131;
	ld.local.f32 	%f286, [%rd132];
	fma.rn.f32 	%f287, %f18, %f285, %f286;
	st.local.f32 	[%rd132], %f287;
	ld.shared.f32 	%f288, [%r166+4];
	ld.local.f32 	%f289, [%rd132+4];
	fma.rn.f32 	%f290, %f18, %f288, %f289;
	st.local.f32 	[%rd132+4], %f290;
	ld.shared.f32 	%f291, [%r166+8];
	ld.local.f32 	%f292, [%rd132+8];
	fma.rn.f32 	%f293, %f18, %f291, %f292;
	st.local.f32 	[%rd132+8], %f293;
	ld.shared.f32 	%f294, [%r166+12];
	ld.local.f32 	%f295, [%rd132+12];
	fma.rn.f32 	%f296, %f18, %f294, %f295;
	st.local.f32 	[%rd132+12], %f296;
	ld.shared.f32 	%f297, [%r166+16];
	ld.local.f32 	%f298, [%rd132+16];
	fma.rn.f32 	%f299, %f18, %f297, %f298;
	st.local.f32 	[%rd132+16], %f299;
	ld.shared.f32 	%f300, [%r166+20];
	ld.local.f32 	%f301, [%rd132+20];
	fma.rn.f32 	%f302, %f18, %f300, %f301;
	st.local.f32 	[%rd132+20], %f302;
	ld.shared.f32 	%f303, [%r166+24];
	ld.local.f32 	%f304, [%rd132+24];
	fma.rn.f32 	%f305, %f18, %f303, %f304;
	st.local.f32 	[%rd132+24], %f305;
	ld.shared.f32 	%f306, [%r166+28];
	ld.local.f32 	%f307, [%rd132+28];
	fma.rn.f32 	%f308, %f18, %f306, %f307;
	st.local.f32 	[%rd132+28], %f308;
	add.s32 	%r215, %r215, 8;
$L__BB0_72:
	setp.eq.s32 	%p44, %r21, 0;
	@%p44 bra 	$L__BB0_79;
	setp.lt.u32 	%p45, %r22, 3;
	@%p45 bra 	$L__BB0_75;
	shl.b32 	%r167, %r215, 2;
	mov.u32 	%r168, shared;
	add.s32 	%r169, %r168, %r167;
	ld.shared.f32 	%f309, [%r169];
	mul.wide.u32 	%rd133, %r215, 4;
	add.s64 	%rd134, %rd3, %rd133;
	ld.local.f32 	%f310, [%rd134];
	fma.rn.f32 	%f311, %f18, %f309, %f310;
	st.local.f32 	[%rd134], %f311;
	ld.shared.f32 	%f312, [%r169+4];
	ld.local.f32 	%f313, [%rd134+4];
	fma.rn.f32 	%f314, %f18, %f312, %f313;
	st.local.f32 	[%rd134+4], %f314;
	ld.shared.f32 	%f315, [%r169+8];
	ld.local.f32 	%f316, [%rd134+8];
	fma.rn.f32 	%f317, %f18, %f315, %f316;
	st.local.f32 	[%rd134+8], %f317;
	ld.shared.f32 	%f318, [%r169+12];
	ld.local.f32 	%f319, [%rd134+12];
	fma.rn.f32 	%f320, %f18, %f318, %f319;
	st.local.f32 	[%rd134+12], %f320;
	add.s32 	%r215, %r215, 4;
$L__BB0_75:
	setp.eq.s32 	%p46, %r27, 0;
	@%p46 bra 	$L__BB0_79;
	setp.eq.s32 	%p47, %r27, 1;
	shl.b32 	%r170, %r215, 2;
	mov.u32 	%r171, shared;
	add.s32 	%r71, %r171, %r170;
	ld.shared.f32 	%f321, [%r71];
	mul.wide.u32 	%rd135, %r215, 4;
	add.s64 	%rd20, %rd3, %rd135;
	ld.local.f32 	%f322, [%rd20];
	fma.rn.f32 	%f323, %f18, %f321, %f322;
	st.local.f32 	[%rd20], %f323;
	@%p47 bra 	$L__BB0_79;
	setp.eq.s32 	%p48, %r27, 2;
	ld.shared.f32 	%f324, [%r71+4];
	ld.local.f32 	%f325, [%rd20+4];
	fma.rn.f32 	%f326, %f18, %f324, %f325;
	st.local.f32 	[%rd20+4], %f326;
	@%p48 bra 	$L__BB0_79;
	ld.shared.f32 	%f327, [%r71+8];
	ld.local.f32 	%f328, [%rd20+8];
	fma.rn.f32 	%f329, %f18, %f327, %f328;
	st.local.f32 	[%rd20+8], %f329;
$L__BB0_79:
	@%p23 bra 	$L__BB0_86;
	mul.lo.s32 	%r72, %r203, %r109;
	div.u32 	%r172, %r25, %r110;
	add.s32 	%r73, %r172, %r24;
	and.b32  	%r74, %r73, 3;
	setp.eq.s32 	%p50, %r74, 3;
	mov.u32 	%r217, %r1;
	@%p50 bra 	$L__BB0_84;
	add.s32 	%r75, %r1, %r72;
	cvt.s64.s32 	%rd136, %r75;
	add.s64 	%rd137, %rd136, %rd4;
	shl.b64 	%rd138, %rd137, 2;
	add.s64 	%rd139, %rd2, %rd138;
	ld.global.nc.f32 	%f330, [%rd139];
	st.shared.f32 	[%r33], %f330;
	setp.eq.s32 	%p51, %r74, 0;
	mov.u32 	%r217, %r23;
	@%p51 bra 	$L__BB0_84;
	add.s32 	%r76, %r75, %r110;
	cvt.s64.s32 	%rd140, %r76;
	add.s64 	%rd141, %rd140, %rd4;
	shl.b64 	%rd142, %rd141, 2;
	add.s64 	%rd143, %rd2, %rd142;
	ld.global.nc.f32 	%f331, [%rd143];
	st.shared.f32 	[%r34], %f331;
	setp.eq.s32 	%p52, %r74, 1;
	mov.u32 	%r217, %r31;
	@%p52 bra 	$L__BB0_84;
	add.s32 	%r173, %r76, %r110;
	cvt.s64.s32 	%rd144, %r173;
	add.s64 	%rd145, %rd144, %rd4;
	shl.b64 	%rd146, %rd145, 2;
	add.s64 	%rd147, %rd2, %rd146;
	ld.global.nc.f32 	%f332, [%rd147];
	add.s32 	%r174, %r34, %r29;
	st.shared.f32 	[%r174], %f332;
	mov.u32 	%r217, %r32;
$L__BB0_84:
	setp.lt.u32 	%p53, %r73, 3;
	@%p53 bra 	$L__BB0_86;
$L__BB0_85:
	add.s32 	%r175, %r217, %r72;
	cvt.s64.s32 	%rd148, %r175;
	add.s64 	%rd149, %rd148, %rd4;
	shl.b64 	%rd150, %rd149, 2;
	add.s64 	%rd151, %rd2, %rd150;
	ld.global.nc.f32 	%f333, [%rd151];
	shl.b32 	%r176, %r217, 2;
	add.s32 	%r177, %r17, %r176;
	st.shared.f32 	[%r177], %f333;
	add.s32 	%r178, %r175, %r110;
	cvt.s64.s32 	%rd152, %r178;
	add.s64 	%rd153, %rd152, %rd4;
	shl.b64 	%rd154, %rd153, 2;
	add.s64 	%rd155, %rd2, %rd154;
	ld.global.nc.f32 	%f334, [%rd155];
	add.s32 	%r179, %r177, %r29;
	st.shared.f32 	[%r179], %f334;
	add.s32 	%r180, %r178, %r110;
	cvt.s64.s32 	%rd156, %r180;
	add.s64 	%rd157, %rd156, %rd4;
	shl.b64 	%rd158, %rd157, 2;
	add.s64 	%rd159, %rd2, %rd158;
	ld.global.nc.f32 	%f335, [%rd159];
	add.s32 	%r181, %r179, %r29;
	st.shared.f32 	[%r181], %f335;
	add.s32 	%r182, %r180, %r110;
	cvt.s64.s32 	%rd160, %r182;
	add.s64 	%rd161, %rd160, %rd4;
	shl.b64 	%rd162, %rd161, 2;
	add.s64 	%rd163, %rd2, %rd162;
	ld.global.nc.f32 	%f336, [%rd163];
	add.s32 	%r183, %r181, %r29;
	st.shared.f32 	[%r183], %f336;
	add.s32 	%r217, %r29, %r217;
	setp.lt.s32 	%p54, %r217, %r109;
	@%p54 bra 	$L__BB0_85;
$L__BB0_86:
	bar.sync 	0;
	mov.f32 	%f474, 0f00000000;
	@%p13 bra 	$L__BB0_100;
	setp.lt.u32 	%p56, %r18, 15;
	mov.f32 	%f474, 0f00000000;
	mov.b32 	%r222, 0;
	@%p56 bra 	$L__BB0_90;
	mov.f32 	%f474, 0f00000000;
	mov.b32 	%r220, 0;
$L__BB0_89:
	.pragma "nounroll";
	mul.wide.u32 	%rd164, %r220, 4;
	add.s64 	%rd165, %rd3, %rd164;
	ld.local.v4.f32 	{%f341, %f342, %f343, %f344}, [%rd165];
	shl.b32 	%r186, %r220, 2;
	add.s32 	%r187, %r17, %r186;
	ld.shared.f32 	%f345, [%r187];
	fma.rn.f32 	%f346, %f341, %f345, %f474;
	ld.shared.f32 	%f347, [%r187+4];
	fma.rn.f32 	%f348, %f342, %f347, %f346;
	ld.shared.f32 	%f349, [%r187+8];
	fma.rn.f32 	%f350, %f343, %f349, %f348;
	ld.shared.f32 	%f351, [%r187+12];
	fma.rn.f32 	%f352, %f344, %f351, %f350;
	ld.local.v4.f32 	{%f353, %f354, %f355, %f356}, [%rd165+16];
	ld.shared.f32 	%f357, [%r187+16];
	fma.rn.f32 	%f358, %f353, %f357, %f352;
	ld.shared.f32 	%f359, [%r187+20];
	fma.rn.f32 	%f360, %f354, %f359, %f358;
	ld.shared.f32 	%f361, [%r187+24];
	fma.rn.f32 	%f362, %f355, %f361, %f360;
	ld.shared.f32 	%f363, [%r187+28];
	fma.rn.f32 	%f364, %f356, %f363, %f362;
	ld.local.v4.f32 	{%f365, %f366, %f367, %f368}, [%rd165+32];
	ld.shared.f32 	%f369, [%r187+32];
	fma.rn.f32 	%f370, %f365, %f369, %f364;
	ld.shared.f32 	%f371, [%r187+36];
	fma.rn.f32 	%f372, %f366, %f371, %f370;
	ld.shared.f32 	%f373, [%r187+40];
	fma.rn.f32 	%f374, %f367, %f373, %f372;
	ld.shared.f32 	%f375, [%r187+44];
	fma.rn.f32 	%f376, %f368, %f375, %f374;
	ld.local.v4.f32 	{%f377, %f378, %f379, %f380}, [%rd165+48];
	ld.shared.f32 	%f381, [%r187+48];
	fma.rn.f32 	%f382, %f377, %f381, %f376;
	ld.shared.f32 	%f383, [%r187+52];
	fma.rn.f32 	%f384, %f378, %f383, %f382;
	ld.shared.f32 	%f385, [%r187+56];
	fma.rn.f32 	%f386, %f379, %f385, %f384;
	ld.shared.f32 	%f387, [%r187+60];
	fma.rn.f32 	%f474, %f380, %f387, %f386;
	add.s32 	%r220, %r220, 16;
	setp.ne.s32 	%p57, %r220, %r26;
	mov.u32 	%r222, %r26;
	@%p57 bra 	$L__BB0_89;
$L__BB0_90:
	setp.eq.s32 	%p58, %r19, 0;
	@%p58 bra 	$L__BB0_100;
	setp.lt.u32 	%p59, %r20, 7;
	@%p59 bra 	$L__BB0_93;
	mul.wide.u32 	%rd166, %r222, 4;
	add.s64 	%rd167, %rd3, %rd166;
	ld.local.f32 	%f389, [%rd167];
	shl.b32 	%r188, %r222, 2;
	add.s32 	%r189, %r17, %r188;
	ld.shared.f32 	%f390, [%r189];
	fma.rn.f32 	%f391, %f389, %f390, %f474;
	ld.local.f32 	%f392, [%rd167+4];
	ld.shared.f32 	%f393, [%r189+4];
	fma.rn.f32 	%f394, %f392, %f393, %f391;
	ld.local.f32 	%f395, [%rd167+8];
	ld.shared.f32 	%f396, [%r189+8];
	fma.rn.f32 	%f397, %f395, %f396, %f394;
	ld.local.f32 	%f398, [%rd167+12];
	ld.shared.f32 	%f399, [%r189+12];
	fma.rn.f32 	%f400, %f398, %f399, %f397;
	ld.local.f32 	%f401, [%rd167+16];
	ld.shared.f32 	%f402, [%r189+16];
	fma.rn.f32 	%f403, %f401, %f402, %f400;
	ld.local.f32 	%f404, [%rd167+20];
	ld.shared.f32 	%f405, [%r189+20];
	fma.rn.f32 	%f406, %f404, %f405, %f403;
	ld.local.f32 	%f407, [%rd167+24];
	ld.shared.f32 	%f408, [%r189+24];
	fma.rn.f32 	%f409, %f407, %f408, %f406;
	ld.local.f32 	%f410, [%rd167+28];
	ld.shared.f32 	%f411, [%r189+28];
	fma.rn.f32 	%f474, %f410, %f411, %f409;
	add.s32 	%r222, %r222, 8;
$L__BB0_93:
	setp.eq.s32 	%p60, %r21, 0;
	@%p60 bra 	$L__BB0_100;
	setp.lt.u32 	%p61, %r22, 3;
	@%p61 bra 	$L__BB0_96;
	mul.wide.u32 	%rd168, %r222, 4;
	add.s64 	%rd169, %rd3, %rd168;
	ld.local.f32 	%f413, [%rd169];
	shl.b32 	%r190, %r222, 2;
	add.s32 	%r191, %r17, %r190;
	ld.shared.f32 	%f414, [%r191];
	fma.rn.f32 	%f415, %f413, %f414, %f474;
	ld.local.f32 	%f416, [%rd169+4];
	ld.shared.f32 	%f417, [%r191+4];
	fma.rn.f32 	%f418, %f416, %f417, %f415;
	ld.local.f32 	%f419, [%rd169+8];
	ld.shared.f32 	%f420, [%r191+8];
	fma.rn.f32 	%f421, %f419, %f420, %f418;
	ld.local.f32 	%f422, [%rd169+12];
	ld.shared.f32 	%f423, [%r191+12];
	fma.rn.f32 	%f474, %f422, %f423, %f421;
	add.s32 	%r222, %r222, 4;
$L__BB0_96:
	setp.eq.s32 	%p62, %r27, 0;
	@%p62 bra 	$L__BB0_100;
	setp.eq.s32 	%p63, %r27, 1;
	mul.wide.u32 	%rd170, %r222, 4;
	add.s64 	%rd21, %rd3, %rd170;
	ld.local.f32 	%f424, [%rd21];
	shl.b32 	%r192, %r222, 2;
	add.s32 	%r89, %r17, %r192;
	ld.shared.f32 	%f425, [%r89];
	fma.rn.f32 	%f474, %f424, %f425, %f474;
	@%p63 bra 	$L__BB0_100;
	setp.eq.s32 	%p64, %r27, 2;
	ld.local.f32 	%f426, [%rd21+4];
	ld.shared.f32 	%f427, [%r89+4];
	fma.rn.f32 	%f474, %f426, %f427, %f474;
	@%p64 bra 	$L__BB0_100;
	ld.local.f32 	%f428, [%rd21+8];
	ld.shared.f32 	%f429, [%r89+8];
	fma.rn.f32 	%f474, %f428, %f429, %f474;
$L__BB0_100:
	add.s64 	%rd172, %rd9, %rd120;
	st.global.f32 	[%rd172], %f474;
	bar.sync 	0;
	add.s32 	%r203, %r203, 1;
	setp.eq.s32 	%p65, %r203, %r108;
	@%p65 bra 	$L__BB0_19;
	bra.uni 	$L__BB0_16;

}
	// .globl	_Z27causal_conv1d_update_kernelI6__halfEvPKT_S3_PS1_S4_iii
.visible .entry _Z27causal_conv1d_update_kernelI6__halfEvPKT_S3_PS1_S4_iii(
	.param .u64 .ptr .align 1 _Z27causal_conv1d_update_kernelI6__halfEvPKT_S3_PS1_S4_iii_param_0,
	.param .u64 .ptr .align 1 _Z27causal_conv1d_update_kernelI6__halfEvPKT_S3_PS1_S4_iii_param_1,
	.param .u64 .ptr .align 1 _Z27causal_conv1d_update_kernelI6__halfEvPKT_S3_PS1_S4_iii_param_2,
	.param .u64 .ptr .align 1 _Z27causal_conv1d_update_kernelI6__halfEvPKT_S3_PS1_S4_iii_param_3,
	.param .u32 _Z27causal_conv1d_update_kernelI6__halfEvPKT_S3_PS1_S4_iii_param_4,
	.param .u32 _Z27causal_conv1d_update_kernelI6__halfEvPKT_S3_PS1_S4_iii_param_5,
	.param .u32 _Z27causal_conv1d_update_kernelI6__halfEvPKT_S3_PS1_S4_iii_param_6
)
{
	.reg .pred 	%p<22>;
	.reg .b16 	%rs<90>;
	.reg .b32 	%r<58>;
	.reg .b32 	%f<126>;
	.reg .b64 	%rd<74>;

	ld.param.u64 	%rd23, [_Z27causal_conv1d_update_kernelI6__halfEvPKT_S3_PS1_S4_iii_param_0];
	ld.param.u64 	%rd26, [_Z27causal_conv1d_update_kernelI6__halfEvPKT_S3_PS1_S4_iii_param_1];
	ld.param.u64 	%rd24, [_Z27causal_conv1d_update_kernelI6__halfEvPKT_S3_PS1_S4_iii_param_2];
	ld.param.u64 	%rd25, [_Z27causal_conv1d_update_kernelI6__halfEvPKT_S3_PS1_S4_iii_param_3];
	ld.param.u32 	%r38, [_Z27causal_conv1d_update_kernelI6__halfEvPKT_S3_PS1_S4_iii_param_4];
	ld.param.u32 	%r36, [_Z27causal_conv1d_update_kernelI6__halfEvPKT_S3_PS1_S4_iii_param_5];
	ld.param.u32 	%r37, [_Z27causal_conv1d_update_kernelI6__halfEvPKT_S3_PS1_S4_iii_param_6];
	cvta.to.global.u64 	%rd1, %rd26;
	mov.u32 	%r39, %ctaid.x;
	mov.u32 	%r40, %ntid.x;
	mov.u32 	%r41, %tid.x;
	mad.lo.s32 	%r1, %r39, %r40, %r41;
	mov.u32 	%r2, %ctaid.y;
	setp.ge.s32 	%p1, %r1, %r36;
	setp.ge.s32 	%p2, %r2, %r38;
	or.pred  	%p3, %p2, %p1;
	@%p3 bra 	$L__BB1_28;
	cvta.to.global.u64 	%rd2, %rd24;
	mad.lo.s32 	%r3, %r36, %r2, %r1;
	mul.lo.s32 	%r4, %r3, %r37;
	mul.wide.s32 	%rd27, %r4, 2;
	add.s64 	%rd3, %rd2, %rd27;
	mul.lo.s32 	%r42, %r37, %r1;
	cvt.s64.s32 	%rd4, %r42;
	add.s32 	%r5, %r37, -1;
	setp.lt.s32 	%p4, %r37, 2;
	@%p4 bra 	$L__BB1_14;
	add.s32 	%r44, %r37, -2;
	and.b32  	%r6, %r5, 15;
	setp.lt.u32 	%p5, %r44, 15;
	mov.b32 	%r50, 0;
	@%p5 bra 	$L__BB1_5;
	and.b32  	%r50, %r5, -16;
	neg.s32 	%r48, %r50;
	add.s64 	%rd29, %rd27, %rd2;
	add.s64 	%rd68, %rd29, 16;
$L__BB1_4:
	.pragma "nounroll";
	ld.global.u16 	%rs1, [%rd68+-14];
	st.global.u16 	[%rd68+-16], %rs1;
	ld.global.u16 	%rs2, [%rd68+-12];
	st.global.u16 	[%rd68+-14], %rs2;
	ld.global.u16 	%rs3, [%rd68+-10];
	st.global.u16 	[%rd68+-12], %rs3;
	ld.global.u16 	%rs4, [%rd68+-8];
	st.global.u16 	[%rd68+-10], %rs4;
	ld.global.u16 	%rs5, [%rd68+-6];
	st.global.u16 	[%rd68+-8], %rs5;
	ld.global.u16 	%rs6, [%rd68+-4];
	st.global.u16 	[%rd68+-6], %rs6;
	ld.global.u16 	%rs7, [%rd68+-2];
	st.global.u16 	[%rd68+-4], %rs7;
	ld.global.u16 	%rs8, [%rd68];
	st.global.u16 	[%rd68+-2], %rs8;
	ld.global.u16 	%rs9, [%rd68+2];
	st.global.u16 	[%rd68], %rs9;
	ld.global.u16 	%rs10, [%rd68+4];
	st.global.u16 	[%rd68+2], %rs10;
	ld.global.u16 	%rs11, [%rd68+6];
	st.global.u16 	[%rd68+4], %rs11;
	ld.global.u16 	%rs12, [%rd68+8];
	st.global.u16 	[%rd68+6], %rs12;
	ld.global.u16 	%rs13, [%rd68+10];
	st.global.u16 	[%rd68+8], %rs13;
	ld.global.u16 	%rs14, [%rd68+12];
	st.global.u16 	[%rd68+10], %rs14;
	ld.global.u16 	%rs15, [%rd68+14];
	st.global.u16 	[%rd68+12], %rs15;
	ld.global.u16 	%rs16, [%rd68+16];
	st.global.u16 	[%rd68+14], %rs16;
	add.s32 	%r48, %r48, 16;
	add.s64 	%rd68, %rd68, 32;
	setp.ne.s32 	%p6, %r48, 0;
	@%p6 bra 	$L__BB1_4;
$L__BB1_5:
	setp.eq.s32 	%p7, %r6, 0;
	@%p7 bra 	$L__BB1_14;
	and.b32  	%r12, %r5, 7;
	setp.lt.u32 	%p8, %r6, 8;
	@%p8 bra 	$L__BB1_8;
	mul.wide.u32 	%rd30, %r50, 2;
	add.s64 	%rd31, %rd3, %rd30;
	ld.global.u16 	%rs17, [%rd31+2];
	st.global.u16 	[%rd31], %rs17;
	ld.global.u16 	%rs18, [%rd31+4];
	st.global.u16 	[%rd31+2], %rs18;
	ld.global.u16 	%rs19, [%rd31+6];
	st.global.u16 	[%rd31+4], %rs19;
	ld.global.u16 	%rs20, [%rd31+8];
	st.global.u16 	[%rd31+6], %rs20;
	ld.global.u16 	%rs21, [%rd31+10];
	st.global.u16 	[%rd31+8], %rs21;
	ld.global.u16 	%rs22, [%rd31+12];
	st.global.u16 	[%rd31+10], %rs22;
	ld.global.u16 	%rs23, [%rd31+14];
	st.global.u16 	[%rd31+12], %rs23;
	add.s32 	%r50, %r50, 8;
	ld.global.u16 	%rs24, [%rd31+16];
	st.global.u16 	[%rd31+14], %rs24;
$L__BB1_8:
	setp.eq.s32 	%p9, %r12, 0;
	@%p9 bra 	$L__BB1_14;
	and.b32  	%r15, %r5, 3;
	setp.lt.u32 	%p10, %r12, 4;
	@%p10 bra 	$L__BB1_11;
	mul.wide.u32 	%rd32, %r50, 2;
	add.s64 	%rd33, %rd3, %rd32;
	ld.global.u16 	%rs25, [%rd33+2];
	st.global.u16 	[%rd33], %rs25;
	ld.global.u16 	%rs26, [%rd33+4];
	st.global.u16 	[%rd33+2], %rs26;
	ld.global.u16 	%rs27, [%rd33+6];
	st.global.u16 	[%rd33+4], %rs27;
	add.s32 	%r50, %r50, 4;
	ld.global.u16 	%rs28, [%rd33+8];
	st.global.u16 	[%rd33+6], %rs28;
$L__BB1_11:
	setp.eq.s32 	%p11, %r15, 0;
	@%p11 bra 	$L__BB1_14;
	mul.wide.u32 	%rd35, %r50, 2;
	add.s64 	%rd36, %rd27, %rd35;
	add.s64 	%rd37, %rd36, %rd2;
	add.s64 	%rd69, %rd37, 2;
	neg.s32 	%r52, %r15;
$L__BB1_13:
	.pragma "nounroll";
	ld.global.u16 	%rs29, [%rd69];
	st.global.u16 	[%rd69+-2], %rs29;
	add.s64 	%rd69, %rd69, 2;
	add.s32 	%r52, %r52, 1;
	setp.ne.s32 	%p12, %r52, 0;
	@%p12 bra 	$L__BB1_13;
$L__BB1_14:
	mul.wide.s32 	%rd38, %r5, 2;
	add.s64 	%rd39, %rd3, %rd38;
	cvta.to.global.u64 	%rd40, %rd23;
	mul.wide.s32 	%rd41, %r3, 2;
	add.s64 	%rd42, %rd40, %rd41;
	ld.global.nc.u16 	%rs30, [%rd42];
	st.global.u16 	[%rd39], %rs30;
	setp.lt.s32 	%p13, %r37, 1;
	mov.f32 	%f125, 0f00000000;
	@%p13 bra 	$L__BB1_27;
	and.b32  	%r21, %r37, 15;
	setp.lt.u32 	%p14, %r37, 16;
	mov.f32 	%f125, 0f00000000;
	mov.b32 	%r55, 0;
	@%p14 bra 	$L__BB1_18;
	and.b32  	%r55, %r37, 2147483632;
	neg.s32 	%r53, %r55;
	add.s64 	%rd44, %rd27, %rd2;
	add.s64 	%rd71, %rd44, 16;
	shl.b64 	%rd45, %rd4, 1;
	add.s64 	%rd46, %rd45, %rd1;
	add.s64 	%rd70, %rd46, 16;
	mov.f32 	%f125, 0f00000000;
$L__BB1_17:
	.pragma "nounroll";
	ld.global.u16 	%rs31, [%rd71+-16];
	// begin inline asm
	{  cvt.f32.f16 %f18, %rs31;}

	// end inline asm
	ld.global.nc.u16 	%rs32, [%rd70+-16];
	// begin inline asm
	{  cvt.f32.f16 %f19, %rs32;}

	// end inline asm
	fma.rn.f32 	%f50, %f18, %f19, %f125;
	ld.global.u16 	%rs33, [%rd71+-14];
	// begin inline asm
	{  cvt.f32.f16 %f20, %rs33;}

	// end inline asm
	ld.global.nc.u16 	%rs34, [%rd70+-14];
	// begin inline asm
	{  cvt.f32.f16 %f21, %rs34;}

	// end inline asm
	fma.rn.f32 	%f51, %f20, %f21, %f50;
	ld.global.u16 	%rs35, [%rd71+-12];
	// begin inline asm
	{  cvt.f32.f16 %f22, %rs35;}

	// end inline asm
	ld.global.nc.u16 	%rs36, [%rd70+-12];
	// begin inline asm
	{  cvt.f32.f16 %f23, %rs36;}

	// end inline asm
	fma.rn.f32 	%f52, %f22, %f23, %f51;
	ld.global.u16 	%rs37, [%rd71+-10];
	// begin inline asm
	{  cvt.f32.f16 %f24, %rs37;}

	// end inline asm
	ld.global.nc.u16 	%rs38, [%rd70+-10];
	// begin inline asm
	{  cvt.f32.f16 %f25, %rs38;}

	// end inline asm
	fma.rn.f32 	%f53, %f24, %f25, %f52;
	ld.global.u16 	%rs39, [%rd71+-8];
	// begin inline asm
	{  cvt.f32.f16 %f26, %rs39;}

	// end inline asm
	ld.global.nc.u16 	%rs40, [%rd70+-8];
	// begin inline asm
	{  cvt.f32.f16 %f27, %rs40;}

	// end inline asm
	fma.rn.f32 	%f54, %f26, %f27, %f53;
	ld.global.u16 	%rs41, [%rd71+-6];
	// begin inline asm
	{  cvt.f32.f16 %f28, %rs41;}

	// end inline asm
	ld.global.nc.u16 	%rs42, [%rd70+-6];
	// begin inline asm
	{  cvt.f32.f16 %f29, %rs42;}

	// end inline asm
	fma.rn.f32 	%f55, %f28, %f29, %f54;
	ld.global.u16 	%rs43, [%rd71+-4];
	// begin inline asm
	{  cvt.f32.f16 %f30, %rs43;}

	// end inline asm
	ld.global.nc.u16 	%rs44, [%rd70+-4];
	// begin inline asm
	{  cvt.f32.f16 %f31, %rs44;}

	// end inline asm
	fma.rn.f32 	%f56, %f30, %f31, %f55;
	ld.global.u16 	%rs45, [%rd71+-2];
	// begin inline asm
	{  cvt.f32.f16 %f32, %rs45;}

	// end inline asm
	ld.global.nc.u16 	%rs46, [%rd70+-2];
	// begin inline asm
	{  cvt.f32.f16 %f33, %rs46;}

	// end inline asm
	fma.rn.f32 	%f57, %f32, %f33, %f56;
	ld.global.u16 	%rs47, [%rd71];
	// begin inline asm
	{  cvt.f32.f16 %f34, %rs47;}

	// end inline asm
	ld.global.nc.u16 	%rs48, [%rd70];
	// begin inline asm
	{  cvt.f32.f16 %f35, %rs48;}

	// end inline asm
	fma.rn.f32 	%f58, %f34, %f35, %f57;
	ld.global.u16 	%rs49, [%rd71+2];
	// begin inline asm
	{  cvt.f32.f16 %f36, %rs49;}

	// end inline asm
	ld.global.nc.u16 	%rs50, [%rd70+2];
	// begin inline asm
	{  cvt.f32.f16 %f37, %rs50;}

	// end inline asm
	fma.rn.f32 	%f59, %f36, %f37, %f58;
	ld.global.u16 	%rs51, [%rd71+4];
	// begin inline asm
	{  cvt.f32.f16 %f38, %rs51;}

	// end inline asm
	ld.global.nc.u16 	%rs52, [%rd70+4];
	// begin inline asm
	{  cvt.f32.f16 %f39, %rs52;}

	// end inline asm
	fma.rn.f32 	%f60, %f38, %f39, %f59;
	ld.global.u16 	%rs53, [%rd71+6];
	// begin inline asm
	{  cvt.f32.f16 %f40, %rs53;}

	// end inline asm
	ld.global.nc.u16 	%rs54, [%rd70+6];
	// begin inline asm
	{  cvt.f32.f16 %f41, %rs54;}

	// end inline asm
	fma.rn.f32 	%f61, %f40, %f41, %f60;
	ld.global.u16 	%rs55, [%rd71+8];
	// begin inline asm
	{  cvt.f32.f16 %f42, %rs55;}

	// end inline asm
	ld.global.nc.u16 	%rs56, [%rd70+8];
	// begin inline asm
	{  cvt.f32.f16 %f43, %rs56;}

	// end inline asm
	fma.rn.f32 	%f62, %f42, %f43, %f61;
	ld.global.u16 	%rs57, [%rd71+10];
	// begin inline asm
	{  cvt.f32.f16 %f44, %rs57;}

	// end inline asm
	ld.global.nc.u16 	%rs58, [%rd70+10];
	// begin inline asm
	{  cvt.f32.f16 %f45, %rs58;}

	// end inline asm
	fma.rn.f32 	%f63, %f44, %f45, %f62;
	ld.global.u16 	%rs59, [%rd71+12];
	// begin inline asm
	{  cvt.f32.f16 %f46, %rs59;}

	// end inline asm
	ld.global.nc.u16 	%rs60, [%rd70+12];
	// begin inline asm
	{  cvt.f32.f16 %f47, %rs60;}

	// end inline asm
	fma.rn.f32 	%f64, %f46, %f47, %f63;
	ld.global.u16 	%rs61, [%rd71+14];
	// begin inline asm
	{  cvt.f32.f16 %f48, %rs61;}

	// end inline asm
	ld.global.nc.u16 	%rs62, [%rd70+14];
	// begin inline asm
	{  cvt.f32.f16 %f49, %rs62;}

	// end inline asm
	fma.rn.f32 	%f125, %f48, %f49, %f64;
	add.s32 	%r53, %r53, 16;
	add.s64 	%rd71, %rd71, 32;
	add.s64 	%rd70, %rd70, 32;
	setp.ne.s32 	%p15, %r53, 0;
	@%p15 bra 	$L__BB1_17;
$L__BB1_18:
	setp.eq.s32 	%p16, %r21, 0;
	@%p16 bra 	$L__BB1_27;
	and.b32  	%r27, %r37, 7;
	setp.lt.u32 	%p17, %r21, 8;
	@%p17 bra 	$L__BB1_21;
	cvt.u64.u32 	%rd47, %r55;
	mul.wide.u32 	%rd48, %r55, 2;
	add.s64 	%rd49, %rd3, %rd48;
	ld.global.u16 	%rs63, [%rd49];
	// begin inline asm
	{  cvt.f32.f16 %f66, %rs63;}

	// end inline asm
	add.s64 	%rd50, %rd47, %rd4;
	shl.b64 	%rd51, %rd50, 1;
	add.s64 	%rd52, %rd1, %rd51;
	ld.global.nc.u16 	%rs64, [%rd52];
	// begin inline asm
	{  cvt.f32.f16 %f67, %rs64;}

	// end inline asm
	fma.rn.f32 	%f82, %f66, %f67, %f125;
	ld.global.u16 	%rs65, [%rd49+2];
	// begin inline asm
	{  cvt.f32.f16 %f68, %rs65;}

	// end inline asm
	ld.global.nc.u16 	%rs66, [%rd52+2];
	// begin inline asm
	{  cvt.f32.f16 %f69, %rs66;}

	// end inline asm
	fma.rn.f32 	%f83, %f68, %f69, %f82;
	ld.global.u16 	%rs67, [%rd49+4];
	// begin inline asm
	{  cvt.f32.f16 %f70, %rs67;}

	// end inline asm
	ld.global.nc.u16 	%rs68, [%rd52+4];
	// begin inline asm
	{  cvt.f32.f16 %f71, %rs68;}

	// end inline asm
	fma.rn.f32 	%f84, %f70, %f71, %f83;
	ld.global.u16 	%rs69, [%rd49+6];
	// begin inline asm
	{  cvt.f32.f16 %f72, %rs69;}

	// end inline asm
	ld.global.nc.u16 	%rs70, [%rd52+6];
	// begin inline asm
	{  cvt.f32.f16 %f73, %rs70;}

	// end inline asm
	fma.rn.f32 	%f85, %f72, %f73, %f84;
	ld.global.u16 	%rs71, [%rd49+8];
	// begin inline asm
	{  cvt.f32.f16 %f74, %rs71;}

	// end inline asm
	ld.global.nc.u16 	%rs72, [%rd52+8];
	// begin inline asm
	{  cvt.f32.f16 %f75, %rs72;}

	// end inline asm
	fma.rn.f32 	%f86, %f74, %f75, %f85;
	ld.global.u16 	%rs73, [%rd49+10];
	// begin inline asm
	{  cvt.f32.f16 %f76, %rs73;}

	// end inline asm
	ld.global.nc.u16 	%rs74, [%rd52+10];
	// begin inline asm
	{  cvt.f32.f16 %f77, %rs74;}

	// end inline asm
	fma.rn.f32 	%f87, %f76, %f77, %f86;
	ld.global.u16 	%rs75, [%rd49+12];
	// begin inline asm
	{  cvt.f32.f16 %f78, %rs75;}

	// end inline asm
	ld.global.nc.u16 	%rs76, [%rd52+12];
	// begin inline asm
	{  cvt.f32.f16 %f79, %rs76;}

	// end inline asm
	fma.rn.f32 	%f88, %f78, %f79, %f87;
	ld.global.u16 	%rs77, [%rd49+14];
	// begin inline asm
	{  cvt.f32.f16 %f80, %rs77;}

	// end inline asm
	ld.global.nc.u16 	%rs78, [%rd52+14];
	// begin inline asm
	{  cvt.f32.f16 %f81, %rs78;}

	// end inline asm
	fma.rn.f32 	%f125, %f80, %f81, %f88;
	add.s32 	%r55, %r55, 8;
$L__BB1_21:
	setp.eq.s32 	%p18, %r27, 0;
	@%p18 bra 	$L__BB1_27;
	and.b32  	%r30, %r37, 3;
	setp.lt.u32 	%p19, %r27, 4;
	@%p19 bra 	$L__BB1_24;
	cvt.u64.u32 	%rd53, %r55;
	mul.wide.u32 	%rd54, %r55, 2;
	add.s64 	%rd55, %rd3, %rd54;
	ld.global.u16 	%rs79, [%rd55];
	// begin inline asm
	{  cvt.f32.f16 %f90, %rs79;}

	// end inline asm
	add.s64 	%rd56, %rd53, %rd4;
	shl.b64 	%rd57, %rd56, 1;
	add.s64 	%rd58, %rd1, %rd57;
	ld.global.nc.u16 	%rs80, [%rd58];
	// begin inline asm
	{  cvt.f32.f16 %f91, %rs80;}

	// end inline asm
	fma.rn.f32 	%f98, %f90, %f91, %f125;
	ld.global.u16 	%rs81, [%rd55+2];
	// begin inline asm
	{  cvt.f32.f16 %f92, %rs81;}

	// end inline asm
	ld.global.nc.u16 	%rs82, [%rd58+2];
	// begin inline asm
	{  cvt.f32.f16 %f93, %rs82;}

	// end inline asm
	fma.rn.f32 	%f99, %f92, %f93, %f98;
	ld.global.u16 	%rs83, [%rd55+4];
	// begin inline asm
	{  cvt.f32.f16 %f94, %rs83;}

	// end inline asm
	ld.global.nc.u16 	%rs84, [%rd58+4];
	// begin inline asm
	{  cvt.f32.f16 %f95, %rs84;}

	// end inline asm
	fma.rn.f32 	%f100, %f94, %f95, %f99;
	ld.global.u16 	%rs85, [%rd55+6];
	// begin inline asm
	{  cvt.f32.f16 %f96, %rs85;}

	// end inline asm
	ld.global.nc.u16 	%rs86, [%rd58+6];
	// begin inline asm
	{  cvt.f32.f16 %f97, %rs86;}

	// end inline asm
	fma.rn.f32 	%f125, %f96, %f97, %f100;
	add.s32 	%r55, %r55, 4;
$L__BB1_24:
	setp.eq.s32 	%p20, %r30, 0;
	@%p20 bra 	$L__BB1_27;
	cvt.u64.u32 	%rd59, %r55;
	add.s64 	%rd60, %rd4, %rd59;
	shl.b64 	%rd61, %rd60, 1;
	add.s64 	%rd73, %rd1, %rd61;
	mul.wide.u32 	%rd63, %r55, 2;
	add.s64 	%rd64, %rd27, %rd63;
	add.s64 	%rd72, %rd2, %rd64;
	neg.s32 	%r57, %r30;
$L__BB1_26:
	.pragma "nounroll";
	ld.global.u16 	%rs87, [%rd72];
	// begin inline asm
	{  cvt.f32.f16 %f101, %rs87;}

	// end inline asm
	ld.global.nc.u16 	%rs88, [%rd73];
	// begin inline asm
	{  cvt.f32.f16 %f102, %rs88;}

	// end inline asm
	fma.rn.f32 	%f125, %f101, %f102, %f125;
	add.s64 	%rd73, %rd73, 2;
	add.s64 	%rd72, %rd72, 2;
	add.s32 	%r57, %r57, 1;
	setp.ne.s32 	%p21, %r57, 0;
	@%p21 bra 	$L__BB1_26;
$L__BB1_27:
	fma.rn.f32 	%f104, %f125, 0fBBBB989D, 0f3F000000;
	cvt.sat.f32.f32 	%f105, %f104;
	mov.f32 	%f106, 0f4B400001;
	mov.f32 	%f107, 0f437C0000;
	fma.rm.f32 	%f108, %f105, %f107, %f106;
	add.f32 	%f109, %f108, 0fCB40007F;
	neg.f32 	%f110, %f109;
	fma.rn.f32 	%f111, %f125, 0fBFB8AA3B, %f110;
	fma.rn.f32 	%f112, %f125, 0fB2A57060, %f111;
	mov.b32 	%r46, %f108;
	shl.b32 	%r47, %r46, 23;
	mov.b32 	%f113, %r47;
	ex2.approx.ftz.f32 	%f114, %f112;
	fma.rn.f32 	%f115, %f114, %f113, 0f3F800000;
	rcp.rn.f32 	%f116, %f115;
	mul.f32 	%f103, %f125, %f116;
	// begin inline asm
	{  cvt.rn.f16.f32 %rs89, %f103;}

	// end inline asm
	cvta.to.global.u64 	%rd65, %rd25;
	add.s64 	%rd67, %rd65, %rd41;
	st.global.u16 	[%rd67], %rs89;
$L__BB1_28:
	ret;

}
	// .globl	_Z27causal_conv1d_update_kernelI13__nv_bfloat16EvPKT_S3_PS1_S4_iii
.visible .entry _Z27causal_conv1d_update_kernelI13__nv_bfloat16EvPKT_S3_PS1_S4_iii(
	.param .u64 .ptr .align 1 _Z27causal_conv1d_update_kernelI13__nv_bfloat16EvPKT_S3_PS1_S4_iii_param_0,
	.param .u64 .ptr .align 1 _Z27causal_conv1d_update_kernelI13__nv_bfloat16EvPKT_S3_PS1_S4_iii_param_1,
	.param .u64 .ptr .align 1 _Z27causal_conv1d_update_kernelI13__nv_bfloat16EvPKT_S3_PS1_S4_iii_param_2,
	.param .u64 .ptr .align 1 _Z27causal_conv1d_update_kernelI13__nv_bfloat16EvPKT_S3_PS1_S4_iii_param_3,
	.param .u32 _Z27causal_conv1d_update_kernelI13__nv_bfloat16EvPKT_S3_PS1_S4_iii_param_4,
	.param .u32 _Z27causal_conv1d_update_kernelI13__nv_bfloat16EvPKT_S3_PS1_S4_iii_param_5,
	.param .u32 _Z27causal_conv1d_update_kernelI13__nv_bfloat16EvPKT_S3_PS1_S4_iii_param_6
)
{
	.reg .pred 	%p<22>;
	.reg .b16 	%rs<90>;
	.reg .b32 	%r<58>;
	.reg .b32 	%f<126>;
	.reg .b64 	%rd<74>;

	ld.param.u64 	%rd23, [_Z27causal_conv1d_update_kernelI13__nv_bfloat16EvPKT_S3_PS1_S4_iii_param_0];
	ld.param.u64 	%rd26, [_Z27causal_conv1d_update_kernelI13__nv_bfloat16EvPKT_S3_PS1_S4_iii_param_1];
	ld.param.u64 	%rd24, [_Z27causal_conv1d_update_kernelI13__nv_bfloat16EvPKT_S3_PS1_S4_iii_param_2];
	ld.param.u64 	%rd25, [_Z27causal_conv1d_update_kernelI13__nv_bfloat16EvPKT_S3_PS1_S4_iii_param_3];
	ld.param.u32 	%r38, [_Z27causal_conv1d_update_kernelI13__nv_bfloat16EvPKT_S3_PS1_S4_iii_param_4];
	ld.param.u32 	%r36, [_Z27causal_conv1d_update_kernelI13__nv_bfloat16EvPKT_S3_PS1_S4_iii_param_5];
	ld.param.u32 	%r37, [_Z27causal_conv1d_update_kernelI13__nv_bfloat16EvPKT_S3_PS1_S4_iii_param_6];
	cvta.to.global.u64 	%rd1, %rd26;
	mov.u32 	%r39, %ctaid.x;
	mov.u32 	%r40, %ntid.x;
	mov.u32 	%r41, %tid.x;
	mad.lo.s32 	%r1, %r39, %r40, %r41;
	mov.u32 	%r2, %ctaid.y;
	setp.ge.s32 	%p1, %r1, %r36;
	setp.ge.s32 	%p2, %r2, %r38;
	or.pred  	%p3, %p2, %p1;
	@%p3 bra 	$L__BB2_28;
	cvta.to.global.u64 	%rd2, %rd24;
	mad.lo.s32 	%r3, %r36, %r2, %r1;
	mul.lo.s32 	%r4, %r3, %r37;
	mul.wide.s32 	%rd27, %r4, 2;
	add.s64 	%rd3, %rd2, %rd27;
	mul.lo.s32 	%r42, %r37, %r1;
	cvt.s64.s32 	%rd4, %r42;
	add.s32 	%r5, %r37, -1;
	setp.lt.s32 	%p4, %r37, 2;
	@%p4 bra 	$L__BB2_14;
	add.s32 	%r44, %r37, -2;
	and.b32  	%r6, %r5, 15;
	setp.lt.u32 	%p5, %r44, 15;
	mov.b32 	%r50, 0;
	@%p5 bra 	$L__BB2_5;
	and.b32  	%r50, %r5, -16;
	neg.s32 	%r48, %r50;
	add.s64 	%rd29, %rd27, %rd2;
	add.s64 	%rd68, %rd29, 16;
$L__BB2_4:
	.pragma "nounroll";
	ld.global.u16 	%rs1, [%rd68+-14];
	st.global.u16 	[%rd68+-16], %rs1;
	ld.global.u16 	%rs2, [%rd68+-12];
	st.global.u16 	[%rd68+-14], %rs2;
	ld.global.u16 	%rs3, [%rd68+-10];
	st.global.u16 	[%rd68+-12], %rs3;
	ld.global.u16 	%rs4, [%rd68+-8];
	st.global.u16 	[%rd68+-10], %rs4;
	ld.global.u16 	%rs5, [%rd68+-6];
	st.global.u16 	[%rd68+-8], %rs5;
	ld.global.u16 	%rs6, [%rd68+-4];
	st.global.u16 	[%rd68+-6], %rs6;
	ld.global.u16 	%rs7, [%rd68+-2];
	st.global.u16 	[%rd68+-4], %rs7;
	ld.global.u16 	%rs8, [%rd68];
	st.global.u16 	[%rd68+-2], %rs8;
	ld.global.u16 	%rs9, [%rd68+2];
	st.global.u16 	[%rd68], %rs9;
	ld.global.u16 	%rs10, [%rd68+4];
	st.global.u16 	[%rd68+2], %rs10;
	ld.global.u16 	%rs11, [%rd68+6];
	st.global.u16 	[%rd68+4], %rs11;
	ld.global.u16 	%rs12, [%rd68+8];
	st.global.u16 	[%rd68+6], %rs12;
	ld.global.u16 	%rs13, [%rd68+10];
	st.global.u16 	[%rd68+8], %rs13;
	ld.global.u16 	%rs14, [%rd68+12];
	st.global.u16 	[%rd68+10], %rs14;
	ld.global.u16 	%rs15, [%rd68+14];
	st.global.u16 	[%rd68+12], %rs15;
	ld.global.u16 	%rs16, [%rd68+16];
	st.global.u16 	[%rd68+14], %rs16;
	add.s32 	%r48, %r48, 16;
	add.s64 	%rd68, %rd68, 32;
	setp.ne.s32 	%p6, %r48, 0;
	@%p6 bra 	$L__BB2_4;
$L__BB2_5:
	setp.eq.s32 	%p7, %r6, 0;
	@%p7 bra 	$L__BB2_14;
	and.b32  	%r12, %r5, 7;
	setp.lt.u32 	%p8, %r6, 8;
	@%p8 bra 	$L__BB2_8;
	mul.wide.u32 	%rd30, %r50, 2;
	add.s64 	%rd31, %rd3, %rd30;
	ld.global.u16 	%rs17, [%rd31+2];
	st.global.u16 	[%rd31], %rs17;
	ld.global.u16 	%rs18, [%rd31+4];
	st.global.u16 	[%rd31+2], %rs18;
	ld.global.u16 	%rs19, [%rd31+6];
	st.global.u16 	[%rd31+4], %rs19;
	ld.global.u16 	%rs20, [%rd31+8];
	st.global.u16 	[%rd31+6], %rs20;
	ld.global.u16 	%rs21, [%rd31+10];
	st.global.u16 	[%rd31+8], %rs21;
	ld.global.u16 	%rs22, [%rd31+12];
	st.global.u16 	[%rd31+10], %rs22;
	ld.global.u16 	%rs23, [%rd31+14];
	st.global.u16 	[%rd31+12], %rs23;
	add.s32 	%r50, %r50, 8;
	ld.global.u16 	%rs24, [%rd31+16];
	st.global.u16 	[%rd31+14], %rs24;
$L__BB2_8:
	setp.eq.s32 	%p9, %r12, 0;
	@%p9 bra 	$L__BB2_14;
	and.b32  	%r15, %r5, 3;
	setp.lt.u32 	%p10, %r12, 4;
	@%p10 bra 	$L__BB2_11;
	mul.wide.u32 	%rd32, %r50, 2;
	add.s64 	%rd33, %rd3, %rd32;
	ld.global.u16 	%rs25, [%rd33+2];
	st.global.u16 	[%rd33], %rs25;
	ld.global.u16 	%rs26, [%rd33+4];
	st.global.u16 	[%rd33+2], %rs26;
	ld.global.u16 	%rs27, [%rd33+6];
	st.global.u16 	[%rd33+4], %rs27;
	add.s32 	%r50, %r50, 4;
	ld.global.u16 	%rs28, [%rd33+8];
	st.global.u16 	[%rd33+6], %rs28;
$L__BB2_11:
	setp.eq.s32 	%p11, %r15, 0;
	@%p11 bra 	$L__BB2_14;
	mul.wide.u32 	%rd35, %r50, 2;
	add.s64 	%rd36, %rd27, %rd35;
	add.s64 	%rd37, %rd36, %rd2;
	add.s64 	%rd69, %rd37, 2;
	neg.s32 	%r52, %r15;
$L__BB2_13:
	.pragma "nounroll";
	ld.global.u16 	%rs29, [%rd69];
	st.global.u16 	[%rd69+-2], %rs29;
	add.s64 	%rd69, %rd69, 2;
	add.s32 	%r52, %r52, 1;
	setp.ne.s32 	%p12, %r52, 0;
	@%p12 bra 	$L__BB2_13;
$L__BB2_14:
	mul.wide.s32 	%rd38, %r5, 2;
	add.s64 	%rd39, %rd3, %rd38;
	cvta.to.global.u64 	%rd40, %rd23;
	mul.wide.s32 	%rd41, %r3, 2;
	add.s64 	%rd42, %rd40, %rd41;
	ld.global.nc.u16 	%rs30, [%rd42];
	st.global.u16 	[%rd39], %rs30;
	setp.lt.s32 	%p13, %r37, 1;
	mov.f32 	%f125, 0f00000000;
	@%p13 bra 	$L__BB2_27;
	and.b32  	%r21, %r37, 15;
	setp.lt.u32 	%p14, %r37, 16;
	mov.f32 	%f125, 0f00000000;
	mov.b32 	%r55, 0;
	@%p14 bra 	$L__BB2_18;
	and.b32  	%r55, %r37, 2147483632;
	neg.s32 	%r53, %r55;
	add.s64 	%rd44, %rd27, %rd2;
	add.s64 	%rd71, %rd44, 16;
	shl.b64 	%rd45, %rd4, 1;
	add.s64 	%rd46, %rd45, %rd1;
	add.s64 	%rd70, %rd46, 16;
	mov.f32 	%f125, 0f00000000;
$L__BB2_17:
	.pragma "nounroll";
	ld.global.u16 	%rs31, [%rd71+-16];
	// begin inline asm
	{ cvt.f32.bf16 %f18, %rs31;}

	// end inline asm
	ld.global.nc.u16 	%rs32, [%rd70+-16];
	// begin inline asm
	{ cvt.f32.bf16 %f19, %rs32;}

	// end inline asm
	fma.rn.f32 	%f50, %f18, %f19, %f125;
	ld.global.u16 	%rs33, [%rd71+-14];
	// begin inline asm
	{ cvt.f32.bf16 %f20, %rs33;}

	// end inline asm
	ld.global.nc.u16 	%rs34, [%rd70+-14];
	// begin inline asm
	{ cvt.f32.bf16 %f21, %rs34;}

	// end inline asm
	fma.rn.f32 	%f51, %f20, %f21, %f50;
	ld.global.u16 	%rs35, [%rd71+-12];
	// begin inline asm
	{ cvt.f32.bf16 %f22, %rs35;}

	// end inline asm
	ld.global.nc.u16 	%rs36, [%rd70+-12];
	// begin inline asm
	{ cvt.f32.bf16 %f23, %rs36;}

	// end inline asm
	fma.rn.f32 	%f52, %f22, %f23, %f51;
	ld.global.u16 	%rs37, [%rd71+-10];
	// begin inline asm
	{ cvt.f32.bf16 %f24, %rs37;}

	// end inline asm
	ld.global.nc.u16 	%rs38, [%rd70+-10];
	// begin inline asm
	{ cvt.f32.bf16 %f25, %rs38;}

	// end inline asm
	fma.rn.f32 	%f53, %f24, %f25, %f52;
	ld.global.u16 	%rs39, [%rd71+-8];
	// begin inline asm
	{ cvt.f32.bf16 %f26, %rs39;}

	// end inline asm
	ld.global.nc.u16 	%rs40, [%rd70+-8];
	// begin inline asm
	{ cvt.f32.bf16 %f27, %rs40;}

	// end inline asm
	fma.rn.f32 	%f54, %f26, %f27, %f53;
	ld.global.u16 	%rs41, [%rd71+-6];
	// begin inline asm
	{ cvt.f32.bf16 %f28, %rs41;}

	// end inline asm
	ld.global.nc.u16 	%rs42, [%rd70+-6];
	// begin inline asm
	{ cvt.f32.bf16 %f29, %rs42;}

	// end inline asm
	fma.rn.f32 	%f55, %f28, %f29, %f54;
	ld.global.u16 	%rs43, [%rd71+-4];
	// begin inline asm
	{ cvt.f32.bf16 %f30, %rs43;}

	// end inline asm
	ld.global.nc.u16 	%rs44, [%rd70+-4];
	// begin inline asm
	{ cvt.f32.bf16 %f31, %rs44;}

	// end inline asm
	fma.rn.f32 	%f56, %f30, %f31, %f55;
	ld.global.u16 	%rs45, [%rd71+-2];
	// begin inline asm
	{ cvt.f32.bf16 %f32, %rs45;}

	// end inline asm
	ld.global.nc.u16 	%rs46, [%rd70+-2];
	// begin inline asm
	{ cvt.f32.bf16 %f33, %rs46;}

	// end inline asm
	fma.rn.f32 	%f57, %f32, %f33, %f56;
	ld.global.u16 	%rs47, [%rd71];
	// begin inline asm
	{ cvt.f32.bf16 %f34, %rs47;}

	// end inline asm
	ld.global.nc.u16 	%rs48, [%rd70];
	// begin inline asm
	{ cvt.f32.bf16 %f35, %rs48;}

	// end inline asm
	fma.rn.f32 	%f58, %f34, %f35, %f57;
	ld.global.u16 	%rs49, [%rd71+2];
	// begin inline asm
	{ cvt.f32.bf16 %f36, %rs49;}

	// end inline asm
	ld.global.nc.u16 	%rs50, [%rd70+2];
	// begin inline asm
	{ cvt.f32.bf16 %f37, %rs50;}

	// end inline asm
	fma.rn.f32 	%f59, %f36, %f37, %f58;
	ld.global.u16 	%rs51, [%rd71+4];
	// begin inline asm
	{ cvt.f32.bf16 %f38, %rs51;}

	// end inline asm
	ld.global.nc.u16 	%rs52, [%rd70+4];
	// begin inline asm
	{ cvt.f32.bf16 %f39, %rs52;}

	// end inline asm
	fma.rn.f32 	%f60, %f38, %f39, %f59;
	ld.global.u16 	%rs53, [%rd71+6];
	// begin inline asm
	{ cvt.f32.bf16 %f40, %rs53;}

	// end inline asm
	ld.global.nc.u16 	%rs54, [%rd70+6];
	// begin inline asm
	{ cvt.f32.bf16 %f41, %rs54;}

	// end inline asm
	fma.rn.f32 	%f61, %f40, %f41, %f60;
	ld.global.u16 	%rs55, [%rd71+8];
	// begin inline asm
	{ cvt.f32.bf16 %f42, %rs55;}

	// end inline asm
	ld.global.nc.u16 	%rs56, [%rd70+8];
	// begin inline asm
	{ cvt.f32.bf16 %f43, %rs56;}

	// end inline asm
	fma.rn.f32 	%f62, %f42, %f43, %f61;
	ld.global.u16 	%rs57, [%rd71+10];
	// begin inline asm
	{ cvt.f32.bf16 %f44, %rs57;}

	// end inline asm
	ld.global.nc.u16 	%rs58, [%rd70+10];
	// begin inline asm
	{ cvt.f32.bf16 %f45, %rs58;}

	// end inline asm
	fma.rn.f32 	%f63, %f44, %f45, %f62;
	ld.global.u16 	%rs59, [%rd71+12];
	// begin inline asm
	{ cvt.f32.bf16 %f46, %rs59;}

	// end inline asm
	ld.global.nc.u16 	%rs60, [%rd70+12];
	// begin inline asm
	{ cvt.f32.bf16 %f47, %rs60;}

	// end inline asm
	fma.rn.f32 	%f64, %f46, %f47, %f63;
	ld.global.u16 	%rs61, [%rd71+14];
	// begin inline asm
	{ cvt.f32.bf16 %f48, %rs61;}

	// end inline asm
	ld.global.nc.u16 	%rs62, [%rd70+14];
	// begin inline asm
	{ cvt.f32.bf16 %f49, %rs62;}

	// end inline asm
	fma.rn.f32 	%f125, %f48, %f49, %f64;
	add.s32 	%r53, %r53, 16;
	add.s64 	%rd71, %rd71, 32;
	add.s64 	%rd70, %rd70, 32;
	setp.ne.s32 	%p15, %r53, 0;
	@%p15 bra 	$L__BB2_17;
$L__BB2_18:
	setp.eq.s32 	%p16, %r21, 0;
	@%p16 bra 	$L__BB2_27;
	and.b32  	%r27, %r37, 7;
	setp.lt.u32 	%p17, %r21, 8;
	@%p17 bra 	$L__BB2_21;
	cvt.u64.u32 	%rd47, %r55;
	mul.wide.u32 	%rd48, %r55, 2;
	add.s64 	%rd49, %rd3, %rd48;
	ld.global.u16 	%rs63, [%rd49];
	// begin inline asm
	{ cvt.f32.bf16 %f66, %rs63;}

	// end inline asm
	add.s64 	%rd50, %rd47, %rd4;
	shl.b64 	%rd51, %rd50, 1;
	add.s64 	%rd52, %rd1, %rd51;
	ld.global.nc.u16 	%rs64, [%rd52];
	// begin inline asm
	{ cvt.f32.bf16 %f67, %rs64;}

	// end inline asm
	fma.rn.f32 	%f82, %f66, %f67, %f125;
	ld.global.u16 	%rs65, [%rd49+2];
	// begin inline asm
	{ cvt.f32.bf16 %f68, %rs65;}

	// end inline asm
	ld.global.nc.u16 	%rs66, [%rd52+2];
	// begin inline asm
	{ cvt.f32.bf16 %f69, %rs66;}

	// end inline asm
	fma.rn.f32 	%f83, %f68, %f69, %f82;
	ld.global.u16 	%rs67, [%rd49+4];
	// begin inline asm
	{ cvt.f32.bf16 %f70, %rs67;}

	// end inline asm
	ld.global.nc.u16 	%rs68, [%rd52+4];
	// begin inline asm
	{ cvt.f32.bf16 %f71, %rs68;}

	// end inline asm
	fma.rn.f32 	%f84, %f70, %f71, %f83;
	ld.global.u16 	%rs69, [%rd49+6];
	// begin inline asm
	{ cvt.f32.bf16 %f72, %rs69;}

	// end inline asm
	ld.global.nc.u16 	%rs70, [%rd52+6];
	// begin inline asm
	{ cvt.f32.bf16 %f73, %rs70;}

	// end inline asm
	fma.rn.f32 	%f85, %f72, %f73, %f84;
	ld.global.u16 	%rs71, [%rd49+8];
	// begin inline asm
	{ cvt.f32.bf16 %f74, %rs71;}

	// end inline asm
	ld.global.nc.u16 	%rs72, [%rd52+8];
	// begin inline asm
	{ cvt.f32.bf16 %f75, %rs72;}

	// end inline asm
	fma.rn.f32 	%f86, %f74, %f75, %f85;
	ld.global.u16 	%rs73, [%rd49+10];
	// begin inline asm
	{ cvt.f32.bf16 %f76, %rs73;}

	// end inline asm
	ld.global.nc.u16 	%rs74, [%rd52+10];
	// begin inline asm
	{ cvt.f32.bf16 %f77, %rs74;}

	// end inline asm
	fma.rn.f32 	%f87, %f76, %f77, %f86;
	ld.global.u16 	%rs75, [%rd49+12];
	// begin inline asm
	{ cvt.f32.bf16 %f78, %rs75;}

	// end inline asm
	ld.global.nc.u16 	%rs76, [%rd52+12];
	// begin inline asm
	{ cvt.f32.bf16 %f79, %rs76;}

	// end inline asm
	fma.rn.f32 	%f88, %f78, %f79, %f87;
	ld.global.u16 	%rs77, [%rd49+14];
	// begin inline asm
	{ cvt.f32.bf16 %f80, %rs77;}

	// end inline asm
	ld.global.nc.u16 	%rs78, [%rd52+14];
	// begin inline asm
	{ cvt.f32.bf16 %f81, %rs78;}

	// end inline asm
	fma.rn.f32 	%f125, %f80, %f81, %f88;
	add.s32 	%r55, %r55, 8;
$L__BB2_21:
	setp.eq.s32 	%p18, %r27, 0;
	@%p18 bra 	$L__BB2_27;
	and.b32  	%r30, %r37, 3;
	setp.lt.u32 	%p19, %r27, 4;
	@%p19 bra 	$L__BB2_24;
	cvt.u64.u32 	%rd53, %r55;
	mul.wide.u32 	%rd54, %r55, 2;
	add.s64 	%rd55, %rd3, %rd54;
	ld.global.u16 	%rs79, [%rd55];
	// begin inline asm
	{ cvt.f32.bf16 %f90, %rs79;}

	// end inline asm
	add.s64 	%rd56, %rd53, %rd4;
	shl.b64 	%rd57, %rd56, 1;
	add.s64 	%rd58, %rd1, %rd57;
	ld.global.nc.u16 	%rs80, [%rd58];
	// begin inline asm
	{ cvt.f32.bf16 %f91, %rs80;}

	// end inline asm
	fma.rn.f32 	%f98, %f90, %f91, %f125;
	ld.global.u16 	%rs81, [%rd55+2];
	// begin inline asm
	{ cvt.f32.bf16 %f92, %rs81;}

	// end inline asm
	ld.global.nc.u16 	%rs82, [%rd58+2];
	// begin inline asm
	{ cvt.f32.bf16 %f93, %rs82;}

	// end inline asm
	fma.rn.f32 	%f99, %f92, %f93, %f98;
	ld.global.u16 	%rs83, [%rd55+4];
	// begin inline asm
	{ cvt.f32.bf16 %f94, %rs83;}

	// end inline asm
	ld.global.nc.u16 	%rs84, [%rd58+4];
	// begin inline asm
	{ cvt.f32.bf16 %f95, %rs84;}

	// end inline asm
	fma.rn.f32 	%f100, %f94, %f95, %f99;
	ld.global.u16 	%rs85, [%rd55+6];
	// begin inline asm
	{ cvt.f32.bf16 %f96, %rs85;}

	// end inline asm
	ld.global.nc.u16 	%rs86, [%rd58+6];
	// begin inline asm
	{ cvt.f32.bf16 %f97, %rs86;}

	// end inline asm
	fma.rn.f32 	%f125, %f96, %f97, %f100;
	add.s32 	%r55, %r55, 4;
$L__BB2_24:
	setp.eq.s32 	%p20, %r30, 0;
	@%p20 bra 	$L__BB2_27;
	cvt.u64.u32 	%rd59, %r55;
	add.s64 	%rd60, %rd4, %rd59;
	shl.b64 	%rd61, %rd60, 1;
	add.s64 	%rd73, %rd1, %rd61;
	mul.wide.u32 	%rd63, %r55, 2;
	add.s64 	%rd64, %rd27, %rd63;
	add.s64 	%rd72, %rd2, %rd64;
	neg.s32 	%r57, %r30;
$L__BB2_26:
	.pragma "nounroll";
	ld.global.u16 	%rs87, [%rd72];
	// begin inline asm
	{ cvt.f32.bf16 %f101, %rs87;}

	// end inline asm
	ld.global.nc.u16 	%rs88, [%rd73];
	// begin inline asm
	{ cvt.f32.bf16 %f102, %rs88;}

	// end inline asm
	fma.rn.f32 	%f125, %f101, %f102, %f125;
	add.s64 	%rd73, %rd73, 2;
	add.s64 	%rd72, %rd72, 2;
	add.s32 	%r57, %r57, 1;
	setp.ne.s32 	%p21, %r57, 0;
	@%p21 bra 	$L__BB2_26;
$L__BB2_27:
	fma.rn.f32 	%f104, %f125, 0fBBBB989D, 0f3F000000;
	cvt.sat.f32.f32 	%f105, %f104;
	mov.f32 	%f106, 0f4B400001;
	mov.f32 	%f107, 0f437C0000;
	fma.rm.f32 	%f108, %f105, %f107, %f106;
	add.f32 	%f109, %f108, 0fCB40007F;
	neg.f32 	%f110, %f109;
	fma.rn.f32 	%f111, %f125, 0fBFB8AA3B, %f110;
	fma.rn.f32 	%f112, %f125, 0fB2A57060, %f111;
	mov.b32 	%r46, %f108;
	shl.b32 	%r47, %r46, 23;
	mov.b32 	%f113, %r47;
	ex2.approx.ftz.f32 	%f114, %f112;
	fma.rn.f32 	%f115, %f114, %f113, 0f3F800000;
	rcp.rn.f32 	%f116, %f115;
	mul.f32 	%f103, %f125, %f116;
	// begin inline asm
	{  cvt.rn.bf16.f32 %rs89, %f103;}

	// end inline asm
	cvta.to.global.u64 	%rd65, %rd25;
	add.s64 	%rd67, %rd65, %rd41;
	st.global.u16 	[%rd67], %rs89;
$L__BB2_28:
	ret;

}
	// .globl	_Z25causal_conv1d_full_kernelI6__halfEvPKT_S3_PS1_iiii
.visible .entry _Z25causal_conv1d_full_kernelI6__halfEvPKT_S3_PS1_iiii(
	.param .u64 .ptr .align 1 _Z25causal_conv1d_full_kernelI6__halfEvPKT_S3_PS1_iiii_param_0,
	.param .u64 .ptr .align 1 _Z25causal_conv1d_full_kernelI6__halfEvPKT_S3_PS1_iiii_param_1,
	.param .u64 .ptr .align 1 _Z25causal_conv1d_full_kernelI6__halfEvPKT_S3_PS1_iiii_param_2,
	.param .u32 _Z25causal_conv1d_full_kernelI6__halfEvPKT_S3_PS1_iiii_param_3,
	.param .u32 _Z25causal_conv1d_full_kernelI6__halfEvPKT_S3_PS1_iiii_param_4,
	.param .u32 _Z25causal_conv1d_full_kernelI6__halfEvPKT_S3_PS1_iiii_param_5,
	.param .u32 _Z25causal_conv1d_full_kernelI6__halfEvPKT_S3_PS1_iiii_param_6
)
{
	.reg .pred 	%p<30>;
	.reg .b16 	%rs<32>;
	.reg .b32 	%r<52>;
	.reg .b32 	%f<142>;
	.reg .b64 	%rd<87>;

	ld.param.u64 	%rd9, [_Z25causal_conv1d_full_kernelI6__halfEvPKT_S3_PS1_iiii_param_0];
	ld.param.u64 	%rd10, [_Z25causal_conv1d_full_kernelI6__halfEvPKT_S3_PS1_iiii_param_1];
	ld.param.u64 	%rd8, [_Z25causal_conv1d_full_kernelI6__halfEvPKT_S3_PS1_iiii_param_2];
	ld.param.u32 	%r33, [_Z25causal_conv1d_full_kernelI6__halfEvPKT_S3_PS1_iiii_param_3];
	ld.param.u32 	%r30, [_Z25causal_conv1d_full_kernelI6__halfEvPKT_S3_PS1_iiii_param_4];
	ld.param.u32 	%r31, [_Z25causal_conv1d_full_kernelI6__halfEvPKT_S3_PS1_iiii_param_5];
	ld.param.u32 	%r32, [_Z25causal_conv1d_full_kernelI6__halfEvPKT_S3_PS1_iiii_param_6];
	cvta.to.global.u64 	%rd1, %rd10;
	cvta.to.global.u64 	%rd2, %rd9;
	mov.u32 	%r34, %ctaid.x;
	mov.u32 	%r35, %ntid.x;
	mov.u32 	%r36, %tid.x;
	mad.lo.s32 	%r1, %r34, %r35, %r36;
	mov.u32 	%r2, %ctaid.y;
	mov.u32 	%r3, %ctaid.z;
	setp.ge.s32 	%p1, %r1, %r30;
	setp.ge.s32 	%p2, %r2, %r31;
	or.pred  	%p3, %p1, %p2;
	setp.ge.s32 	%p4, %r3, %r33;
	or.pred  	%p5, %p4, %p3;
	@%p5 bra 	$L__BB3_44;
	mad.lo.s32 	%r37, %r30, %r3, %r1;
	mul.lo.s32 	%r38, %r37, %r31;
	cvt.s64.s32 	%rd3, %r38;
	mul.lo.s32 	%r39, %r32, %r1;
	cvt.s64.s32 	%rd4, %r39;
	setp.lt.s32 	%p6, %r32, 1;
	mov.f32 	%f141, 0f00000000;
	@%p6 bra 	$L__BB3_43;
	sub.s32 	%r41, %r2, %r32;
	add.s32 	%r4, %r41, 1;
	and.b32  	%r5, %r32, 7;
	setp.lt.u32 	%p7, %r32, 8;
	mov.f32 	%f141, 0f00000000;
	mov.b32 	%r50, 0;
	@%p7 bra 	$L__BB3_21;
	and.b32  	%r50, %r32, 2147483640;
	mov.f32 	%f141, 0f00000000;
	mov.b32 	%r48, 0;
$L__BB3_4:
	.pragma "nounroll";
	add.s32 	%r8, %r4, %r48;
	setp.lt.s32 	%p8, %r8, 0;
	mov.f32 	%f120, 0f00000000;
	@%p8 bra 	$L__BB3_6;
	cvt.u64.u32 	%rd11, %r8;
	add.s64 	%rd12, %rd11, %rd3;
	shl.b64 	%rd13, %rd12, 1;
	add.s64 	%rd14, %rd2, %rd13;
	ld.global.nc.u16 	%rs1, [%rd14];
	// begin inline asm
	{  cvt.f32.f16 %f120, %rs1;}

	// end inline asm
$L__BB3_6:
	cvt.u64.u32 	%rd15, %r48;
	add.s64 	%rd16, %rd15, %rd4;
	shl.b64 	%rd17, %rd16, 1;
	add.s64 	%rd5, %rd1, %rd17;
	ld.global.nc.u16 	%rs2, [%rd5];
	// begin inline asm
	{  cvt.f32.f16 %f60, %rs2;}

	// end inline asm
	fma.rn.f32 	%f4, %f120, %f60, %f141;
	add.s32 	%r9, %r8, 1;
	setp.lt.s32 	%p9, %r9, 0;
	mov.f32 	%f121, 0f00000000;
	@%p9 bra 	$L__BB3_8;
	cvt.u64.u32 	%rd18, %r9;
	add.s64 	%rd19, %rd18, %rd3;
	shl.b64 	%rd20, %rd19, 1;
	add.s64 	%rd21, %rd2, %rd20;
	ld.global.nc.u16 	%rs3, [%rd21];
	// begin inline asm
	{  cvt.f32.f16 %f121, %rs3;}

	// end inline asm
$L__BB3_8:
	ld.global.nc.u16 	%rs4, [%rd5+2];
	// begin inline asm
	{  cvt.f32.f16 %f63, %rs4;}

	// end inline asm
	fma.rn.f32 	%f7, %f121, %f63, %f4;
	add.s32 	%r10, %r8, 2;
	setp.lt.s32 	%p10, %r10, 0;
	mov.f32 	%f122, 0f00000000;
	@%p10 bra 	$L__BB3_10;
	cvt.u64.u32 	%rd22, %r10;
	add.s64 	%rd23, %rd22, %rd3;
	shl.b64 	%rd24, %rd23, 1;
	add.s64 	%rd25, %rd2, %rd24;
	ld.global.nc.u16 	%rs5, [%rd25];
	// begin inline asm
	{  cvt.f32.f16 %f122, %rs5;}

	// end inline asm
$L__BB3_10:
	ld.global.nc.u16 	%rs6, [%rd5+4];
	// begin inline asm
	{  cvt.f32.f16 %f66, %rs6;}

	// end inline asm
	fma.rn.f32 	%f10, %f122, %f66, %f7;
	add.s32 	%r11, %r8, 3;
	setp.lt.s32 	%p11, %r11, 0;
	mov.f32 	%f123, 0f00000000;
	@%p11 bra 	$L__BB3_12;
	cvt.u64.u32 	%rd26, %r11;
	add.s64 	%rd27, %rd26, %rd3;
	shl.b64 	%rd28, %rd27, 1;
	add.s64 	%rd29, %rd2, %rd28;
	ld.global.nc.u16 	%rs7, [%rd29];
	// begin inline asm
	{  cvt.f32.f16 %f123, %rs7;}

	// end inline asm
$L__BB3_12:
	ld.global.nc.u16 	%rs8, [%rd5+6];
	// begin inline asm
	{  cvt.f32.f16 %f69, %rs8;}

	// end inline asm
	fma.rn.f32 	%f13, %f123, %f69, %f10;
	add.s32 	%r12, %r8, 4;
	setp.lt.s32 	%p12, %r12, 0;
	mov.f32 	%f124, 0f00000000;
	@%p12 bra 	$L__BB3_14;
	cvt.u64.u32 	%rd30, %r12;
	add.s64 	%rd31, %rd30, %rd3;
	shl.b64 	%rd32, %rd31, 1;
	add.s64 	%rd33, %rd2, %rd32;
	ld.global.nc.u16 	%rs9, [%rd33];
	// begin inline asm
	{  cvt.f32.f16 %f124, %rs9;}

	// end inline asm
$L__BB3_14:
	ld.global.nc.u16 	%rs10, [%rd5+8];
	// begin inline asm
	{  cvt.f32.f16 %f72, %rs10;}

	// end inline asm
	fma.rn.f32 	%f16, %f124, %f72, %f13;
	add.s32 	%r13, %r8, 5;
	setp.lt.s32 	%p13, %r13, 0;
	mov.f32 	%f125, 0f00000000;
	@%p13 bra 	$L__BB3_16;
	cvt.u64.u32 	%rd34, %r13;
	add.s64 	%rd35, %rd34, %rd3;
	shl.b64 	%rd36, %rd35, 1;
	add.s64 	%rd37, %rd2, %rd36;
	ld.global.nc.u16 	%rs11, [%rd37];
	// begin inline asm
	{  cvt.f32.f16 %f125, %rs11;}

	// end inline asm
$L__BB3_16:
	ld.global.nc.u16 	%rs12, [%rd5+10];
	// begin inline asm
	{  cvt.f32.f16 %f75, %rs12;}

	// end inline asm
	fma.rn.f32 	%f19, %f125, %f75, %f16;
	add.s32 	%r14, %r8, 6;
	setp.lt.s32 	%p14, %r14, 0;
	mov.f32 	%f126, 0f00000000;
	@%p14 bra 	$L__BB3_18;
	cvt.u64.u32 	%rd38, %r14;
	add.s64 	%rd39, %rd38, %rd3;
	shl.b64 	%rd40, %rd39, 1;
	add.s64 	%rd41, %rd2, %rd40;
	ld.global.nc.u16 	%rs13, [%rd41];
	// begin inline asm
	{  cvt.f32.f16 %f126, %rs13;}

	// end inline asm
$L__BB3_18:
	ld.global.nc.u16 	%rs14, [%rd5+12];
	// begin inline asm
	{  cvt.f32.f16 %f78, %rs14;}

	// end inline asm
	fma.rn.f32 	%f22, %f126, %f78, %f19;
	add.s32 	%r15, %r8, 7;
	setp.lt.s32 	%p15, %r15, 0;
	mov.f32 	%f127, 0f00000000;
	@%p15 bra 	$L__BB3_20;
	cvt.u64.u32 	%rd42, %r15;
	add.s64 	%rd43, %rd42, %rd3;
	shl.b64 	%rd44, %rd43, 1;
	add.s64 	%rd45, %rd2, %rd44;
	ld.global.nc.u16 	%rs15, [%rd45];
	// begin inline asm
	{  cvt.f32.f16 %f127, %rs15;}

	// end inline asm
$L__BB3_20:
	ld.global.nc.u16 	%rs16, [%rd5+14];
	// begin inline asm
	{  cvt.f32.f16 %f81, %rs16;}

	// end inline asm
	fma.rn.f32 	%f141, %f127, %f81, %f22;
	add.s32 	%r48, %r48, 8;
	setp.ne.s32 	%p16, %r48, %r50;
	@%p16 bra 	$L__BB3_4;
$L__BB3_21:
	setp.eq.s32 	%p17, %r5, 0;
	@%p17 bra 	$L__BB3_43;
	and.b32  	%r18, %r32, 3;
	setp.lt.u32 	%p18, %r5, 4;
	@%p18 bra 	$L__BB3_32;
	add.s32 	%r19, %r4, %r50;
	setp.lt.s32 	%p19, %r19, 0;
	mov.f32 	%f130, 0f00000000;
	@%p19 bra 	$L__BB3_25;
	cvt.u64.u32 	%rd46, %r19;
	add.s64 	%rd47, %rd46, %rd3;
	shl.b64 	%rd48, %rd47, 1;
	add.s64 	%rd49, %rd2, %rd48;
	ld.global.nc.u16 	%rs17, [%rd49];
	// begin inline asm
	{  cvt.f32.f16 %f130, %rs17;}

	// end inline asm
$L__BB3_25:
	cvt.u64.u32 	%rd50, %r50;
	add.s64 	%rd51, %rd50, %rd4;
	shl.b64 	%rd52, %rd51, 1;
	add.s64 	%rd6, %rd1, %rd52;
	ld.global.nc.u16 	%rs18, [%rd6];
	// begin inline asm
	{  cvt.f32.f16 %f85, %rs18;}

	// end inline asm
	fma.rn.f32 	%f30, %f130, %f85, %f141;
	add.s32 	%r20, %r19, 1;
	setp.lt.s32 	%p20, %r20, 0;
	mov.f32 	%f131, 0f00000000;
	@%p20 bra 	$L__BB3_27;
	cvt.u64.u32 	%rd53, %r20;
	add.s64 	%rd54, %rd53, %rd3;
	shl.b64 	%rd55, %rd54, 1;
	add.s64 	%rd56, %rd2, %rd55;
	ld.global.nc.u16 	%rs19, [%rd56];
	// begin inline asm
	{  cvt.f32.f16 %f131, %rs19;}

	// end inline asm
$L__BB3_27:
	ld.global.nc.u16 	%rs20, [%rd6+2];
	// begin inline asm
	{  cvt.f32.f16 %f88, %rs20;}

	// end inline asm
	fma.rn.f32 	%f33, %f131, %f88, %f30;
	add.s32 	%r21, %r19, 2;
	setp.lt.s32 	%p21, %r21, 0;
	mov.f32 	%f132, 0f00000000;
	@%p21 bra 	$L__BB3_29;
	cvt.u64.u32 	%rd57, %r21;
	add.s64 	%rd58, %rd57, %rd3;
	shl.b64 	%rd59, %rd58, 1;
	add.s64 	%rd60, %rd2, %rd59;
	ld.global.nc.u16 	%rs21, [%rd60];
	// begin inline asm
	{  cvt.f32.f16 %f132, %rs21;}

	// end inline asm
$L__BB3_29:
	ld.global.nc.u16 	%rs22, [%rd6+4];
	// begin inline asm
	{  cvt.f32.f16 %f91, %rs22;}

	// end inline asm
	fma.rn.f32 	%f36, %f132, %f91, %f33;
	add.s32 	%r22, %r19, 3;
	setp.lt.s32 	%p22, %r22, 0;
	mov.f32 	%f133, 0f00000000;
	@%p22 bra 	$L__BB3_31;
	cvt.u64.u32 	%rd61, %r22;
	add.s64 	%rd62, %rd61, %rd3;
	shl.b64 	%rd63, %rd62, 1;
	add.s64 	%rd64, %rd2, %rd63;
	ld.global.nc.u16 	%rs23, [%rd64];
	// begin inline asm
	{  cvt.f32.f16 %f133, %rs23;}

	// end inline asm
$L__BB3_31:
	ld.global.nc.u16 	%rs24, [%rd6+6];
	// begin inline asm
	{  cvt.f32.f16 %f94, %rs24;}

	// end inline asm
	fma.rn.f32 	%f141, %f133, %f94, %f36;
	add.s32 	%r50, %r50, 4;
$L__BB3_32:
	setp.eq.s32 	%p23, %r18, 0;
	@%p23 bra 	$L__BB3_43;
	setp.eq.s32 	%p24, %r18, 1;
	@%p24 bra 	$L__BB3_39;
	add.s32 	%r25, %r4, %r50;
	setp.lt.s32 	%p25, %r25, 0;
	mov.f32 	%f136, 0f00000000;
	@%p25 bra 	$L__BB3_36;
	cvt.u64.u32 	%rd65, %r25;
	add.s64 	%rd66, %rd65, %rd3;
	shl.b64 	%rd67, %rd66, 1;
	add.s64 	%rd68, %rd2, %rd67;
	ld.global.nc.u16 	%rs25, [%rd68];
	// begin inline asm
	{  cvt.f32.f16 %f136, %rs25;}

	// end inline asm
$L__BB3_36:
	cvt.u64.u32 	%rd69, %r50;
	add.s64 	%rd70, %rd69, %rd4;
	shl.b64 	%rd71, %rd70, 1;
	add.s64 	%rd7, %rd1, %rd71;
	ld.global.nc.u16 	%rs26, [%rd7];
	// begin inline asm
	{  cvt.f32.f16 %f98, %rs26;}

	// end inline asm
	fma.rn.f32 	%f44, %f136, %f98, %f141;
	add.s32 	%r26, %r25, 1;
	setp.lt.s32 	%p26, %r26, 0;
	mov.f32 	%f137, 0f00000000;
	@%p26 bra 	$L__BB3_38;
	cvt.u64.u32 	%rd72, %r26;
	add.s64 	%rd73, %rd72, %rd3;
	shl.b64 	%rd74, %rd73, 1;
	add.s64 	%rd75, %rd2, %rd74;
	ld.global.nc.u16 	%rs27, [%rd75];
	// begin inline asm
	{  cvt.f32.f16 %f137, %rs27;}

	// end inline asm
$L__BB3_38:
	ld.global.nc.u16 	%rs28, [%rd7+2];
	// begin inline asm
	{  cvt.f32.f16 %f101, %rs28;}

	// end inline asm
	fma.rn.f32 	%f141, %f137, %f101, %f44;
	add.s32 	%r50, %r50, 2;
$L__BB3_39:
	and.b32  	%r43, %r32, 1;
	setp.eq.b32 	%p27, %r43, 1;
	not.pred 	%p28, %p27;
	@%p28 bra 	$L__BB3_43;
	add.s32 	%r29, %r4, %r50;
	setp.lt.s32 	%p29, %r29, 0;
	mov.f32 	%f140, 0f00000000;
	@%p29 bra 	$L__BB3_42;
	cvt.u64.u32 	%rd76, %r29;
	add.s64 	%rd77, %rd76, %rd3;
	shl.b64 	%rd78, %rd77, 1;
	add.s64 	%rd79, %rd2, %rd78;
	ld.global.nc.u16 	%rs29, [%rd79];
	// begin inline asm
	{  cvt.f32.f16 %f140, %rs29;}

	// end inline asm
$L__BB3_42:
	cvt.u64.u32 	%rd80, %r50;
	add.s64 	%rd81, %rd80, %rd4;
	shl.b64 	%rd82, %rd81, 1;
	add.s64 	%rd83, %rd1, %rd82;
	ld.global.nc.u16 	%rs30, [%rd83];
	// begin inline asm
	{  cvt.f32.f16 %f104, %rs30;}

	// end inline asm
	fma.rn.f32 	%f141, %f140, %f104, %f141;
$L__BB3_43:
	cvt.u32.u64 	%r44, %rd3;
	fma.rn.f32 	%f106, %f141, 0fBBBB989D, 0f3F000000;
	cvt.sat.f32.f32 	%f107, %f106;
	mov.f32 	%f108, 0f4B400001;
	mov.f32 	%f109, 0f437C0000;
	fma.rm.f32 	%f110, %f107, %f109, %f108;
	add.f32 	%f111, %f110, 0fCB40007F;
	neg.f32 	%f112, %f111;
	fma.rn.f32 	%f113, %f141, 0fBFB8AA3B, %f112;
	fma.rn.f32 	%f114, %f141, 0fB2A57060, %f113;
	mov.b32 	%r45, %f110;
	shl.b32 	%r46, %r45, 23;
	mov.b32 	%f115, %r46;
	ex2.approx.ftz.f32 	%f116, %f114;
	fma.rn.f32 	%f117, %f116, %f115, 0f3F800000;
	rcp.rn.f32 	%f118, %f117;
	mul.f32 	%f105, %f141, %f118;
	// begin inline asm
	{  cvt.rn.f16.f32 %rs31, %f105;}

	// end inline asm
	add.s32 	%r47, %r44, %r2;
	cvta.to.global.u64 	%rd84, %rd8;
	mul.wide.s32 	%rd85, %r47, 2;
	add.s64 	%rd86, %rd84, %rd85;
	st.global.u16 	[%rd86], %rs31;
$L__BB3_44:
	ret;

}
	// .globl	_Z22save_conv_state_kernelI6__halfEvPKT_PS1_iiii
.visible .entry _Z22save_conv_state_kernelI6__halfEvPKT_PS1_iiii(
	.param .u64 .ptr .align 1 _Z22save_conv_state_kernelI6__halfEvPKT_PS1_iiii_param_0,
	.param .u64 .ptr .align 1 _Z22save_conv_state_kernelI6__halfEvPKT_PS1_iiii_param_1,
	.param .u32 _Z22save_conv_state_kernelI6__halfEvPKT_PS1_iiii_param_2,
	.param .u32 _Z22save_conv_state_kernelI6__halfEvPKT_PS1_iiii_param_3,
	.param .u32 _Z22save_conv_state_kernelI6__halfEvPKT_PS1_iiii_param_4,
	.param .u32 _Z22save_conv_state_kernelI6__halfEvPKT_PS1_iiii_param_5
)
{
	.reg .pred 	%p<18>;
	.reg .b16 	%rs<8>;
	.reg .b32 	%r<73>;
	.reg .b32 	%f<2>;
	.reg .b64 	%rd<49>;

	ld.param.u64 	%rd19, [_Z22save_conv_state_kernelI6__halfEvPKT_PS1_iiii_param_0];
	ld.param.u64 	%rd18, [_Z22save_conv_state_kernelI6__halfEvPKT_PS1_iiii_param_1];
	ld.param.u32 	%r43, [_Z22save_conv_state_kernelI6__halfEvPKT_PS1_iiii_param_2];
	ld.param.u32 	%r40, [_Z22save_conv_state_kernelI6__halfEvPKT_PS1_iiii_param_3];
	ld.param.u32 	%r41, [_Z22save_conv_state_kernelI6__halfEvPKT_PS1_iiii_param_4];
	ld.param.u32 	%r42, [_Z22save_conv_state_kernelI6__halfEvPKT_PS1_iiii_param_5];
	cvta.to.global.u64 	%rd1, %rd19;
	mov.u32 	%r44, %ctaid.x;
	mov.u32 	%r45, %ntid.x;
	mov.u32 	%r46, %tid.x;
	mad.lo.s32 	%r1, %r44, %r45, %r46;
	mov.u32 	%r2, %ctaid.y;
	setp.ge.s32 	%p1, %r1, %r40;
	setp.ge.s32 	%p2, %r2, %r43;
	or.pred  	%p3, %p2, %p1;
	@%p3 bra 	$L__BB4_21;
	cvta.to.global.u64 	%rd2, %rd18;
	mad.lo.s32 	%r48, %r40, %r2, %r1;
	mul.lo.s32 	%r49, %r48, %r41;
	cvt.s64.s32 	%rd3, %r49;
	mul.lo.s32 	%r3, %r48, %r42;
	sub.s32 	%r50, %r42, %r41;
	min.s32 	%r4, %r50, %r42;
	setp.lt.s32 	%p4, %r4, 1;
	mov.b32 	%r67, 0;
	@%p4 bra 	$L__BB4_14;
	mov.f32 	%f1, 0f00000000;
	// begin inline asm
	{  cvt.rn.f16.f32 %rs2, %f1;}

	// end inline asm
	and.b32  	%r5, %r4, 15;
	setp.lt.u32 	%p5, %r4, 16;
	mov.b32 	%r67, 0;
	@%p5 bra 	$L__BB4_5;
	and.b32  	%r67, %r4, 2147483632;
	neg.s32 	%r59, %r67;
	mul.wide.s32 	%rd20, %r3, 2;
	add.s64 	%rd21, %rd20, %rd2;
	add.s64 	%rd45, %rd21, 16;
$L__BB4_4:
	.pragma "nounroll";
	st.global.u16 	[%rd45+-16], %rs2;
	st.global.u16 	[%rd45+-14], %rs2;
	st.global.u16 	[%rd45+-12], %rs2;
	st.global.u16 	[%rd45+-10], %rs2;
	st.global.u16 	[%rd45+-8], %rs2;
	st.global.u16 	[%rd45+-6], %rs2;
	st.global.u16 	[%rd45+-4], %rs2;
	st.global.u16 	[%rd45+-2], %rs2;
	st.global.u16 	[%rd45], %rs2;
	st.global.u16 	[%rd45+2], %rs2;
	st.global.u16 	[%rd45+4], %rs2;
	st.global.u16 	[%rd45+6], %rs2;
	st.global.u16 	[%rd45+8], %rs2;
	st.global.u16 	[%rd45+10], %rs2;
	st.global.u16 	[%rd45+12], %rs2;
	st.global.u16 	[%rd45+14], %rs2;
	add.s32 	%r59, %r59, 16;
	add.s64 	%rd45, %rd45, 32;
	setp.ne.s32 	%p6, %r59, 0;
	@%p6 bra 	$L__BB4_4;
$L__BB4_5:
	setp.eq.s32 	%p7, %r5, 0;
	@%p7 bra 	$L__BB4_14;
	mul.wide.s32 	%rd22, %r3, 2;
	add.s64 	%rd7, %rd2, %rd22;
	and.b32  	%r12, %r4, 7;
	setp.lt.u32 	%p8, %r5, 8;
	@%p8 bra 	$L__BB4_8;
	mul.wide.u32 	%rd23, %r67, 2;
	add.s64 	%rd24, %rd7, %rd23;
	st.global.u16 	[%rd24], %rs2;
	st.global.u16 	[%rd24+2], %rs2;
	st.global.u16 	[%rd24+4], %rs2;
	st.global.u16 	[%rd24+6], %rs2;
	st.global.u16 	[%rd24+8], %rs2;
	st.global.u16 	[%rd24+10], %rs2;
	st.global.u16 	[%rd24+12], %rs2;
	st.global.u16 	[%rd24+14], %rs2;
	add.s32 	%r67, %r67, 8;
$L__BB4_8:
	setp.eq.s32 	%p9, %r12, 0;
	@%p9 bra 	$L__BB4_14;
	and.b32  	%r16, %r4, 3;
	setp.lt.u32 	%p10, %r12, 4;
	@%p10 bra 	$L__BB4_11;
	mul.wide.u32 	%rd25, %r67, 2;
	add.s64 	%rd26, %rd7, %rd25;
	st.global.u16 	[%rd26], %rs2;
	st.global.u16 	[%rd26+2], %rs2;
	st.global.u16 	[%rd26+4], %rs2;
	st.global.u16 	[%rd26+6], %rs2;
	add.s32 	%r67, %r67, 4;
$L__BB4_11:
	setp.eq.s32 	%p11, %r16, 0;
	@%p11 bra 	$L__BB4_14;
	mul.wide.u32 	%rd28, %r67, 2;
	add.s64 	%rd29, %rd22, %rd28;
	add.s64 	%rd46, %rd2, %rd29;
	neg.s32 	%r66, %r16;
	add.s32 	%r67, %r67, %r16;
$L__BB4_13:
	.pragma "nounroll";
	st.global.u16 	[%rd46], %rs2;
	add.s64 	%rd46, %rd46, 2;
	add.s32 	%r66, %r66, 1;
	setp.ne.s32 	%p12, %r66, 0;
	@%p12 bra 	$L__BB4_13;
$L__BB4_14:
	setp.ge.s32 	%p13, %r67, %r42;
	@%p13 bra 	$L__BB4_21;
	sub.s32 	%r55, %r42, %r67;
	and.b32  	%r25, %r55, 3;
	setp.eq.s32 	%p14, %r25, 0;
	mov.u32 	%r70, %r67;
	@%p14 bra 	$L__BB4_18;
	add.s32 	%r56, %r67, %r41;
	sub.s32 	%r69, %r56, %r42;
	mul.wide.s32 	%rd30, %r3, 2;
	mul.wide.u32 	%rd31, %r67, 2;
	add.s64 	%rd32, %rd30, %rd31;
	add.s64 	%rd47, %rd2, %rd32;
	neg.s32 	%r68, %r25;
	add.s32 	%r70, %r67, %r25;
$L__BB4_17:
	.pragma "nounroll";
	cvt.s64.s32 	%rd33, %r69;
	add.s64 	%rd34, %rd3, %rd33;
	shl.b64 	%rd35, %rd34, 1;
	add.s64 	%rd36, %rd1, %rd35;
	ld.global.nc.u16 	%rs3, [%rd36];
	st.global.u16 	[%rd47], %rs3;
	add.s32 	%r69, %r69, 1;
	add.s64 	%rd47, %rd47, 2;
	add.s32 	%r68, %r68, 1;
	setp.ne.s32 	%p15, %r68, 0;
	@%p15 bra 	$L__BB4_17;
$L__BB4_18:
	sub.s32 	%r57, %r67, %r42;
	setp.gt.u32 	%p16, %r57, -4;
	@%p16 bra 	$L__BB4_21;
	sub.s32 	%r72, %r70, %r42;
	mul.wide.s32 	%rd37, %r3, 2;
	mul.wide.u32 	%rd38, %r70, 2;
	add.s64 	%rd39, %rd37, %rd38;
	add.s64 	%rd40, %rd39, %rd2;
	add.s64 	%rd48, %rd40, 4;
	add.s64 	%rd15, %rd1, 4;
	add.s32 	%r58, %r70, %r41;
	sub.s32 	%r71, %r58, %r42;
$L__BB4_20:
	cvt.s64.s32 	%rd41, %r71;
	add.s64 	%rd42, %rd3, %rd41;
	shl.b64 	%rd43, %rd42, 1;
	add.s64 	%rd44, %rd15, %rd43;
	ld.global.nc.u16 	%rs4, [%rd44+-4];
	st.global.u16 	[%rd48+-4], %rs4;
	ld.global.nc.u16 	%rs5, [%rd44+-2];
	st.global.u16 	[%rd48+-2], %rs5;
	ld.global.nc.u16 	%rs6, [%rd44];
	st.global.u16 	[%rd48], %rs6;
	ld.global.nc.u16 	%rs7, [%rd44+2];
	st.global.u16 	[%rd48+2], %rs7;
	add.s32 	%r72, %r72, 4;
	add.s64 	%rd48, %rd48, 8;
	add.s32 	%r71, %r71, 4;
	setp.ne.s32 	%p17, %r72, 0;
	@%p17 bra 	$L__BB4_20;
$L__BB4_21:
	ret;

}
	// .globl	_Z25causal_conv1d_full_kernelI13__nv_bfloat16EvPKT_S3_PS1_iiii
.visible .entry _Z25causal_conv1d_full_kernelI13__nv_bfloat16EvPKT_S3_PS1_iiii(
	.param .u64 .ptr .align 1 _Z25causal_conv1d_full_kernelI13__nv_bfloat16EvPKT_S3_PS1_iiii_param_0,
	.param .u64 .ptr .align 1 _Z25causal_conv1d_full_kernelI13__nv_bfloat16EvPKT_S3_PS1_iiii_param_1,
	.param .u64 .ptr .align 1 _Z25causal_conv1d_full_kernelI13__nv_bfloat16EvPKT_S3_PS1_iiii_param_2,
	.param .u32 _Z25causal_conv1d_full_kernelI13__nv_bfloat16EvPKT_S3_PS1_iiii_param_3,
	.param .u32 _Z25causal_conv1d_full_kernelI13__nv_bfloat16EvPKT_S3_PS1_iiii_param_4,
	.param .u32 _Z25causal_conv1d_full_kernelI13__nv_bfloat16EvPKT_S3_PS1_iiii_param_5,
	.param .u32 _Z25causal_conv1d_full_kernelI13__nv_bfloat16EvPKT_S3_PS1_iiii_param_6
)
{
	.reg .pred 	%p<30>;
	.reg .b16 	%rs<32>;
	.reg .b32 	%r<52>;
	.reg .b32 	%f<142>;
	.reg .b64 	%rd<87>;

	ld.param.u64 	%rd9, [_Z25causal_conv1d_full_kernelI13__nv_bfloat16EvPKT_S3_PS1_iiii_param_0];
	ld.param.u64 	%rd10, [_Z25causal_conv1d_full_kernelI13__nv_bfloat16EvPKT_S3_PS1_iiii_param_1];
	ld.param.u64 	%rd8, [_Z25causal_conv1d_full_kernelI13__nv_bfloat16EvPKT_S3_PS1_iiii_param_2];
	ld.param.u32 	%r33, [_Z25causal_conv1d_full_kernelI13__nv_bfloat16EvPKT_S3_PS1_iiii_param_3];
	ld.param.u32 	%r30, [_Z25causal_conv1d_full_kernelI13__nv_bfloat16EvPKT_S3_PS1_iiii_param_4];
	ld.param.u32 	%r31, [_Z25causal_conv1d_full_kernelI13__nv_bfloat16EvPKT_S3_PS1_iiii_param_5];
	ld.param.u32 	%r32, [_Z25causal_conv1d_full_kernelI13__nv_bfloat16EvPKT_S3_PS1_iiii_param_6];
	cvta.to.global.u64 	%rd1, %rd10;
	cvta.to.global.u64 	%rd2, %rd9;
	mov.u32 	%r34, %ctaid.x;
	mov.u32 	%r35, %ntid.x;
	mov.u32 	%r36, %tid.x;
	mad.lo.s32 	%r1, %r34, %r35, %r36;
	mov.u32 	%r2, %ctaid.y;
	mov.u32 	%r3, %ctaid.z;
	setp.ge.s32 	%p1, %r1, %r30;
	setp.ge.s32 	%p2, %r2, %r31;
	or.pred  	%p3, %p1, %p2;
	setp.ge.s32 	%p4, %r3, %r33;
	or.pred  	%p5, %p4, %p3;
	@%p5 bra 	$L__BB5_44;
	mad.lo.s32 	%r37, %r30, %r3, %r1;
	mul.lo.s32 	%r38, %r37, %r31;
	cvt.s64.s32 	%rd3, %r38;
	mul.lo.s32 	%r39, %r32, %r1;
	cvt.s64.s32 	%rd4, %r39;
	setp.lt.s32 	%p6, %r32, 1;
	mov.f32 	%f141, 0f00000000;
	@%p6 bra 	$L__BB5_43;
	sub.s32 	%r41, %r2, %r32;
	add.s32 	%r4, %r41, 1;
	and.b32  	%r5, %r32, 7;
	setp.lt.u32 	%p7, %r32, 8;
	mov.f32 	%f141, 0f00000000;
	mov.b32 	%r50, 0;
	@%p7 bra 	$L__BB5_21;
	and.b32  	%r50, %r32, 2147483640;
	mov.f32 	%f141, 0f00000000;
	mov.b32 	%r48, 0;
$L__BB5_4:
	.pragma "nounroll";
	add.s32 	%r8, %r4, %r48;
	setp.lt.s32 	%p8, %r8, 0;
	mov.f32 	%f120, 0f00000000;
	@%p8 bra 	$L__BB5_6;
	cvt.u64.u32 	%rd11, %r8;
	add.s64 	%rd12, %rd11, %rd3;
	shl.b64 	%rd13, %rd12, 1;
	add.s64 	%rd14, %rd2, %rd13;
	ld.global.nc.u16 	%rs1, [%rd14];
	// begin inline asm
	{ cvt.f32.bf16 %f120, %rs1;}

	// end inline asm
$L__BB5_6:
	cvt.u64.u32 	%rd15, %r48;
	add.s64 	%rd16, %rd15, %rd4;
	shl.b64 	%rd17, %rd16, 1;
	add.s64 	%rd5, %rd1, %rd17;
	ld.global.nc.u16 	%rs2, [%rd5];
	// begin inline asm
	{ cvt.f32.bf16 %f60, %rs2;}

	// end inline asm
	fma.rn.f32 	%f4, %f120, %f60, %f141;
	add.s32 	%r9, %r8, 1;
	setp.lt.s32 	%p9, %r9, 0;
	mov.f32 	%f121, 0f00000000;
	@%p9 bra 	$L__BB5_8;
	cvt.u64.u32 	%rd18, %r9;
	add.s64 	%rd19, %rd18, %rd3;
	shl.b64 	%rd20, %rd19, 1;
	add.s64 	%rd21, %rd2, %rd20;
	ld.global.nc.u16 	%rs3, [%rd21];
	// begin inline asm
	{ cvt.f32.bf16 %f121, %rs3;}

	// end inline asm
$L__BB5_8:
	ld.global.nc.u16 	%rs4, [%rd5+2];
	// begin inline asm
	{ cvt.f32.bf16 %f63, %rs4;}

	// end inline asm
	fma.rn.f32 	%f7, %f121, %f63, %f4;
	add.s32 	%r10, %r8, 2;
	setp.lt.s32 	%p10, %r10, 0;
	mov.f32 	%f122, 0f00000000;
	@%p10 bra 	$L__BB5_10;
	cvt.u64.u32 	%rd22, %r10;
	add.s64 	%rd23, %rd22, %rd3;
	shl.b64 	%rd24, %rd23, 1;
	add.s64 	%rd25, %rd2, %rd24;
	ld.global.nc.u16 	%rs5, [%rd25];
	// begin inline asm
	{ cvt.f32.bf16 %f122, %rs5;}

	// end inline asm
$L__BB5_10:
	ld.global.nc.u16 	%rs6, [%rd5+4];
	// begin inline asm
	{ cvt.f32.bf16 %f66, %rs6;}

	// end inline asm
	fma.rn.f32 	%f10, %f122, %f66, %f7;
	add.s32 	%r11, %r8, 3;
	setp.lt.s32 	%p11, %r11, 0;
	mov.f32 	%f123, 0f00000000;
	@%p11 bra 	$L__BB5_12;
	cvt.u64.u32 	%rd26, %r11;
	add.s64 	%rd27, %rd26, %rd3;
	shl.b64 	%rd28, %rd27, 1;
	add.s64 	%rd29, %rd2, %rd28;
	ld.global.nc.u16 	%rs7, [%rd29];
	// begin inline asm
	{ cvt.f32.bf16 %f123, %rs7;}

	// end inline asm
$L__BB5_12:
	ld.global.nc.u16 	%rs8, [%rd5+6];
	// begin inline asm
	{ cvt.f32.bf16 %f69, %rs8;}

	// end inline asm
	fma.rn.f32 	%f13, %f123, %f69, %f10;
	add.s32 	%r12, %r8, 4;
	setp.lt.s32 	%p12, %r12, 0;
	mov.f32 	%f124, 0f00000000;
	@%p12 bra 	$L__BB5_14;
	cvt.u64.u32 	%rd30, %r12;
	add.s64 	%rd31, %rd30, %rd3;
	shl.b64 	%rd32, %rd31, 1;
	add.s64 	%rd33, %rd2, %rd32;
	ld.global.nc.u16 	%rs9, [%rd33];
	// begin inline asm
	{ cvt.f32.bf16 %f124, %rs9;}

	// end inline asm
$L__BB5_14:
	ld.global.nc.u16 	%rs10, [%rd5+8];
	// begin inline asm
	{ cvt.f32.bf16 %f72, %rs10;}

	// end inline asm
	fma.rn.f32 	%f16, %f124, %f72, %f13;
	add.s32 	%r13, %r8, 5;
	setp.lt.s32 	%p13, %r13, 0;
	mov.f32 	%f125, 0f00000000;
	@%p13 bra 	$L__BB5_16;
	cvt.u64.u32 	%rd34, %r13;
	add.s64 	%rd35, %rd34, %rd3;
	shl.b64 	%rd36, %rd35, 1;
	add.s64 	%rd37, %rd2, %rd36;
	ld.global.nc.u16 	%rs11, [%rd37];
	// begin inline asm
	{ cvt.f32.bf16 %f125, %rs11;}

	// end inline asm
$L__BB5_16:
	ld.global.nc.u16 	%rs12, [%rd5+10];
	// begin inline asm
	{ cvt.f32.bf16 %f75, %rs12;}

	// end inline asm
	fma.rn.f32 	%f19, %f125, %f75, %f16;
	add.s32 	%r14, %r8, 6;
	setp.lt.s32 	%p14, %r14, 0;
	mov.f32 	%f126, 0f00000000;
	@%p14 bra 	$L__BB5_18;
	cvt.u64.u32 	%rd38, %r14;
	add.s64 	%rd39, %rd38, %rd3;
	shl.b64 	%rd40, %rd39, 1;
	add.s64 	%rd41, %rd2, %rd40;
	ld.global.nc.u16 	%rs13, [%rd41];
	// begin inline asm
	{ cvt.f32.bf16 %f126, %rs13;}

	// end inline asm
$L__BB5_18:
	ld.global.nc.u16 	%rs14, [%rd5+12];
	// begin inline asm
	{ cvt.f32.bf16 %f78, %rs14;}

	// end inline asm
	fma.rn.f32 	%f22, %f126, %f78, %f19;
	add.s32 	%r15, %r8, 7;
	setp.lt.s32 	%p15, %r15, 0;
	mov.f32 	%f127, 0f00000000;
	@%p15 bra 	$L__BB5_20;
	cvt.u64.u32 	%rd42, %r15;
	add.s64 	%rd43, %rd42, %rd3;
	shl.b64 	%rd44, %rd43, 1;
	add.s64 	%rd45, %rd2, %rd44;
	ld.global.nc.u16 	%rs15, [%rd45];
	// begin inline asm
	{ cvt.f32.bf16 %f127, %rs15;}

	// end inline asm
$L__BB5_20:
	ld.global.nc.u16 	%rs16, [%rd5+14];
	// begin inline asm
	{ cvt.f32.bf16 %f81, %rs16;}

	// end inline asm
	fma.rn.f32 	%f141, %f127, %f81, %f22;
	add.s32 	%r48, %r48, 8;
	setp.ne.s32 	%p16, %r48, %r50;
	@%p16 bra 	$L__BB5_4;
$L__BB5_21:
	setp.eq.s32 	%p17, %r5, 0;
	@%p17 bra 	$L__BB5_43;
	and.b32  	%r18, %r32, 3;
	setp.lt.u32 	%p18, %r5, 4;
	@%p18 bra 	$L__BB5_32;
	add.s32 	%r19, %r4, %r50;
	setp.lt.s32 	%p19, %r19, 0;
	mov.f32 	%f130, 0f00000000;
	@%p19 bra 	$L__BB5_25;
	cvt.u64.u32 	%rd46, %r19;
	add.s64 	%rd47, %rd46, %rd3;
	shl.b64 	%rd48, %rd47, 1;
	add.s64 	%rd49, %rd2, %rd48;
	ld.global.nc.u16 	%rs17, [%rd49];
	// begin inline asm
	{ cvt.f32.bf16 %f130, %rs17;}

	// end inline asm
$L__BB5_25:
	cvt.u64.u32 	%rd50, %r50;
	add.s64 	%rd51, %rd50, %rd4;
	shl.b64 	%rd52, %rd51, 1;
	add.s64 	%rd6, %rd1, %rd52;
	ld.global.nc.u16 	%rs18, [%rd6];
	// begin inline asm
	{ cvt.f32.bf16 %f85, %rs18;}

	// end inline asm
	fma.rn.f32 	%f30, %f130, %f85, %f141;
	add.s32 	%r20, %r19, 1;
	setp.lt.s32 	%p20, %r20, 0;
	mov.f32 	%f131, 0f00000000;
	@%p20 bra 	$L__BB5_27;
	cvt.u64.u32 	%rd53, %r20;
	add.s64 	%rd54, %rd53, %rd3;
	shl.b64 	%rd55, %rd54, 1;
	add.s64 	%rd56, %rd2, %rd55;
	ld.global.nc.u16 	%rs19, [%rd56];
	// begin inline asm
	{ cvt.f32.bf16 %f131, %rs19;}

	// end inline asm
$L__BB5_27:
	ld.global.nc.u16 	%rs20, [%rd6+2];
	// begin inline asm
	{ cvt.f32.bf16 %f88, %rs20;}

	// end inline asm
	fma.rn.f32 	%f33, %f131, %f88, %f30;
	add.s32 	%r21, %r19, 2;
	setp.lt.s32 	%p21, %r21, 0;
	mov.f32 	%f132, 0f00000000;
	@%p21 bra 	$L__BB5_29;
	cvt.u64.u32 	%rd57, %r21;
	add.s64 	%rd58, %rd57, %rd3;
	shl.b64 	%rd59, %rd58, 1;
	add.s64 	%rd60, %rd2, %rd59;
	ld.global.nc.u16 	%rs21, [%rd60];
	// begin inline asm
	{ cvt.f32.bf16 %f132, %rs21;}

	// end inline asm
$L__BB5_29:
	ld.global.nc.u16 	%rs22, [%rd6+4];
	// begin inline asm
	{ cvt.f32.bf16 %f91, %rs22;}

	// end inline asm
	fma.rn.f32 	%f36, %f132, %f91, %f33;
	add.s32 	%r22, %r19, 3;
	setp.lt.s32 	%p22, %r22, 0;
	mov.f32 	%f133, 0f00000000;
	@%p22 bra 	$L__BB5_31;
	cvt.u64.u32 	%rd61, %r22;
	add.s64 	%rd62, %rd61, %rd3;
	shl.b64 	%rd63, %rd62, 1;
	add.s64 	%rd64, %rd2, %rd63;
	ld.global.nc.u16 	%rs23, [%rd64];
	// begin inline asm
	{ cvt.f32.bf16 %f133, %rs23;}

	// end inline asm
$L__BB5_31:
	ld.global.nc.u16 	%rs24, [%rd6+6];
	// begin inline asm
	{ cvt.f32.bf16 %f94, %rs24;}

	// end inline asm
	fma.rn.f32 	%f141, %f133, %f94, %f36;
	add.s32 	%r50, %r50, 4;
$L__BB5_32:
	setp.eq.s32 	%p23, %r18, 0;
	@%p23 bra 	$L__BB5_43;
	setp.eq.s32 	%p24, %r18, 1;
	@%p24 bra 	$L__BB5_39;
	add.s32 	%r25, %r4, %r50;
	setp.lt.s32 	%p25, %r25, 0;
	mov.f32 	%f136, 0f00000000;
	@%p25 bra 	$L__BB5_36;
	cvt.u64.u32 	%rd65, %r25;
	add.s64 	%rd66, %rd65, %rd3;
	shl.b64 	%rd67, %rd66, 1;
	add.s64 	%rd68, %rd2, %rd67;
	ld.global.nc.u16 	%rs25, [%rd68];
	// begin inline asm
	{ cvt.f32.bf16 %f136, %rs25;}

	// end inline asm
$L__BB5_36:
	cvt.u64.u32 	%rd69, %r50;
	add.s64 	%rd70, %rd69, %rd4;
	shl.b64 	%rd71, %rd70, 1;
	add.s64 	%rd7, %rd1, %rd71;
	ld.global.nc.u16 	%rs26, [%rd7];
	// begin inline asm
	{ cvt.f32.bf16 %f98, %rs26;}

	// end inline asm
	fma.rn.f32 	%f44, %f136, %f98, %f141;
	add.s32 	%r26, %r25, 1;
	setp.lt.s32 	%p26, %r26, 0;
	mov.f32 	%f137, 0f00000000;
	@%p26 bra 	$L__BB5_38;
	cvt.u64.u32 	%rd72, %r26;
	add.s64 	%rd73, %rd72, %rd3;
	shl.b64 	%rd74, %rd73, 1;
	add.s64 	%rd75, %rd2, %rd74;
	ld.global.nc.u16 	%rs27, [%rd75];
	// begin inline asm
	{ cvt.f32.bf16 %f137, %rs27;}

	// end inline asm
$L__BB5_38:
	ld.global.nc.u16 	%rs28, [%rd7+2];
	// begin inline asm
	{ cvt.f32.bf16 %f101, %rs28;}

	// end inline asm
	fma.rn.f32 	%f141, %f137, %f101, %f44;
	add.s32 	%r50, %r50, 2;
$L__BB5_39:
	and.b32  	%r43, %r32, 1;
	setp.eq.b32 	%p27, %r43, 1;
	not.pred 	%p28, %p27;
	@%p28 bra 	$L__BB5_43;
	add.s32 	%r29, %r4, %r50;
	setp.lt.s32 	%p29, %r29, 0;
	mov.f32 	%f140, 0f00000000;
	@%p29 bra 	$L__BB5_42;
	cvt.u64.u32 	%rd76, %r29;
	add.s64 	%rd77, %rd76, %rd3;
	shl.b64 	%rd78, %rd77, 1;
	add.s64 	%rd79, %rd2, %rd78;
	ld.global.nc.u16 	%rs29, [%rd79];
	// begin inline asm
	{ cvt.f32.bf16 %f140, %rs29;}

	// end inline asm
$L__BB5_42:
	cvt.u64.u32 	%rd80, %r50;
	add.s64 	%rd81, %rd80, %rd4;
	shl.b64 	%rd82, %rd81, 1;
	add.s64 	%rd83, %rd1, %rd82;
	ld.global.nc.u16 	%rs30, [%rd83];
	// begin inline asm
	{ cvt.f32.bf16 %f104, %rs30;}

	// end inline asm
	fma.rn.f32 	%f141, %f140, %f104, %f141;
$L__BB5_43:
	cvt.u32.u64 	%r44, %rd3;
	fma.rn.f32 	%f106, %f141, 0fBBBB989D, 0f3F000000;
	cvt.sat.f32.f32 	%f107, %f106;
	mov.f32 	%f108, 0f4B400001;
	mov.f32 	%f109, 0f437C0000;
	fma.rm.f32 	%f110, %f107, %f109, %f108;
	add.f32 	%f111, %f110, 0fCB40007F;
	neg.f32 	%f112, %f111;
	fma.rn.f32 	%f113, %f141, 0fBFB8AA3B, %f112;
	fma.rn.f32 	%f114, %f141, 0fB2A57060, %f113;
	mov.b32 	%r45, %f110;
	shl.b32 	%r46, %r45, 23;
	mov.b32 	%f115, %r46;
	ex2.approx.ftz.f32 	%f116, %f114;
	fma.rn.f32 	%f117, %f116, %f115, 0f3F800000;
	rcp.rn.f32 	%f118, %f117;
	mul.f32 	%f105, %f141, %f118;
	// begin inline asm
	{  cvt.rn.bf16.f32 %rs31, %f105;}

	// end inline asm
	add.s32 	%r47, %r44, %r2;
	cvta.to.global.u64 	%rd84, %rd8;
	mul.wide.s32 	%rd85, %r47, 2;
	add.s64 	%rd86, %rd84, %rd85;
	st.global.u16 	[%rd86], %rs31;
$L__BB5_44:
	ret;

}
	// .globl	_Z22save_conv_state_kernelI13__nv_bfloat16EvPKT_PS1_iiii
.visible .entry _Z22save_conv_state_kernelI13__nv_bfloat16EvPKT_PS1_iiii(
	.param .u64 .ptr .align 1 _Z22save_conv_state_kernelI13__nv_bfloat16EvPKT_PS1_iiii_param_0,
	.param .u64 .ptr .align 1 _Z22save_conv_state_kernelI13__nv_bfloat16EvPKT_PS1_iiii_param_1,
	.param .u32 _Z22save_conv_state_kernelI13__nv_bfloat16EvPKT_PS1_iiii_param_2,
	.param .u32 _Z22save_conv_state_kernelI13__nv_bfloat16EvPKT_PS1_iiii_param_3,
	.param .u32 _Z22save_conv_state_kernelI13__nv_bfloat16EvPKT_PS1_iiii_param_4,
	.param .u32 _Z22save_conv_state_kernelI13__nv_bfloat16EvPKT_PS1_iiii_param_5
)
{
	.reg .pred 	%p<18>;
	.reg .b16 	%rs<8>;
	.reg .b32 	%r<73>;
	.reg .b32 	%f<2>;
	.reg .b64 	%rd<49>;

	ld.param.u64 	%rd19, [_Z22save_conv_state_kernelI13__nv_bfloat16EvPKT_PS1_iiii_param_0];
	ld.param.u64 	%rd18, [_Z22save_conv_state_kernelI13__nv_bfloat16EvPKT_PS1_iiii_param_1];
	ld.param.u32 	%r43, [_Z22save_conv_state_kernelI13__nv_bfloat16EvPKT_PS1_iiii_param_2];
	ld.param.u32 	%r40, [_Z22save_conv_state_kernelI13__nv_bfloat16EvPKT_PS1_iiii_param_3];
	ld.param.u32 	%r41, [_Z22save_conv_state_kernelI13__nv_bfloat16EvPKT_PS1_iiii_param_4];
	ld.param.u32 	%r42, [_Z22save_conv_state_kernelI13__nv_bfloat16EvPKT_PS1_iiii_param_5];
	cvta.to.global.u64 	%rd1, %rd19;
	mov.u32 	%r44, %ctaid.x;
	mov.u32 	%r45, %ntid.x;
	mov.u32 	%r46, %tid.x;
	mad.lo.s32 	%r1, %r44, %r45, %r46;
	mov.u32 	%r2, %ctaid.y;
	setp.ge.s32 	%p1, %r1, %r40;
	setp.ge.s32 	%p2, %r2, %r43;
	or.pred  	%p3, %p2, %p1;
	@%p3 bra 	$L__BB6_21;
	cvta.to.global.u64 	%rd2, %rd18;
	mad.lo.s32 	%r48, %r40, %r2, %r1;
	mul.lo.s32 	%r49, %r48, %r41;
	cvt.s64.s32 	%rd3, %r49;
	mul.lo.s32 	%r3, %r48, %r42;
	sub.s32 	%r50, %r42, %r41;
	min.s32 	%r4, %r50, %r42;
	setp.lt.s32 	%p4, %r4, 1;
	mov.b32 	%r67, 0;
	@%p4 bra 	$L__BB6_14;
	mov.f32 	%f1, 0f00000000;
	// begin inline asm
	{  cvt.rn.bf16.f32 %rs2, %f1;}

	// end inline asm
	and.b32  	%r5, %r4, 15;
	setp.lt.u32 	%p5, %r4, 16;
	mov.b32 	%r67, 0;
	@%p5 bra 	$L__BB6_5;
	and.b32  	%r67, %r4, 2147483632;
	neg.s32 	%r59, %r67;
	mul.wide.s32 	%rd20, %r3, 2;
	add.s64 	%rd21, %rd20, %rd2;
	add.s64 	%rd45, %rd21, 16;
$L__BB6_4:
	.pragma "nounroll";
	st.global.u16 	[%rd45+-16], %rs2;
	st.global.u16 	[%rd45+-14], %rs2;
	st.global.u16 	[%rd45+-12], %rs2;
	st.global.u16 	[%rd45+-10], %rs2;
	st.global.u16 	[%rd45+-8], %rs2;
	st.global.u16 	[%rd45+-6], %rs2;
	st.global.u16 	[%rd45+-4], %rs2;
	st.global.u16 	[%rd45+-2], %rs2;
	st.global.u16 	[%rd45], %rs2;
	st.global.u16 	[%rd45+2], %rs2;
	st.global.u16 	[%rd45+4], %rs2;
	st.global.u16 	[%rd45+6], %rs2;
	st.global.u16 	[%rd45+8], %rs2;
	st.global.u16 	[%rd45+10], %rs2;
	st.global.u16 	[%rd45+12], %rs2;
	st.global.u16 	[%rd45+14], %rs2;
	add.s32 	%r59, %r59, 16;
	add.s64 	%rd45, %rd45, 32;
	setp.ne.s32 	%p6, %r59, 0;
	@%p6 bra 	$L__BB6_4;
$L__BB6_5:
	setp.eq.s32 	%p7, %r5, 0;
	@%p7 bra 	$L__BB6_14;
	mul.wide.s32 	%rd22, %r3, 2;
	add.s64 	%rd7, %rd2, %rd22;
	and.b32  	%r12, %r4, 7;
	setp.lt.u32 	%p8, %r5, 8;
	@%p8 bra 	$L__BB6_8;
	mul.wide.u32 	%rd23, %r67, 2;
	add.s64 	%rd24, %rd7, %rd23;
	st.global.u16 	[%rd24], %rs2;
	st.global.u16 	[%rd24+2], %rs2;
	st.global.u16 	[%rd24+4], %rs2;
	st.global.u16 	[%rd24+6], %rs2;
	st.global.u16 	[%rd24+8], %rs2;
	st.global.u16 	[%rd24+10], %rs2;
	st.global.u16 	[%rd24+12], %rs2;
	st.global.u16 	[%rd24+14], %rs2;
	add.s32 	%r67, %r67, 8;
$L__BB6_8:
	setp.eq.s32 	%p9, %r12, 0;
	@%p9 bra 	$L__BB6_14;
	and.b32  	%r16, %r4, 3;
	setp.lt.u32 	%p10, %r12, 4;
	@%p10 bra 	$L__BB6_11;
	mul.wide.u32 	%rd25, %r67, 2;
	add.s64 	%rd26, %rd7, %rd25;
	st.global.u16 	[%rd26], %rs2;
	st.global.u16 	[%rd26+2], %rs2;
	st.global.u16 	[%rd26+4], %rs2;
	st.global.u16 	[%rd26+6], %rs2;
	add.s32 	%r67, %r67, 4;
$L__BB6_11:
	setp.eq.s32 	%p11, %r16, 0;
	@%p11 bra 	$L__BB6_14;
	mul.wide.u32 	%rd28, %r67, 2;
	add.s64 	%rd29, %rd22, %rd28;
	add.s64 	%rd46, %rd2, %rd29;
	neg.s32 	%r66, %r16;
	add.s32 	%r67, %r67, %r16;
$L__BB6_13:
	.pragma "nounroll";
	st.global.u16 	[%rd46], %rs2;
	add.s64 	%rd46, %rd46, 2;
	add.s32 	%r66, %r66, 1;
	setp.ne.s32 	%p12, %r66, 0;
	@%p12 bra 	$L__BB6_13;
$L__BB6_14:
	setp.ge.s32 	%p13, %r67, %r42;
	@%p13 bra 	$L__BB6_21;
	sub.s32 	%r55, %r42, %r67;
	and.b32  	%r25, %r55, 3;
	setp.eq.s32 	%p14, %r25, 0;
	mov.u32 	%r70, %r67;
	@%p14 bra 	$L__BB6_18;
	add.s32 	%r56, %r67, %r41;
	sub.s32 	%r69, %r56, %r42;
	mul.wide.s32 	%rd30, %r3, 2;
	mul.wide.u32 	%rd31, %r67, 2;
	add.s64 	%rd32, %rd30, %rd31;
	add.s64 	%rd47, %rd2, %rd32;
	neg.s32 	%r68, %r25;
	add.s32 	%r70, %r67, %r25;
$L__BB6_17:
	.pragma "nounroll";
	cvt.s64.s32 	%rd33, %r69;
	add.s64 	%rd34, %rd3, %rd33;
	shl.b64 	%rd35, %rd34, 1;
	add.s64 	%rd36, %rd1, %rd35;
	ld.global.nc.u16 	%rs3, [%rd36];
	st.global.u16 	[%rd47], %rs3;
	add.s32 	%r69, %r69, 1;
	add.s64 	%rd47, %rd47, 2;
	add.s32 	%r68, %r68, 1;
	setp.ne.s32 	%p15, %r68, 0;
	@%p15 bra 	$L__BB6_17;
$L__BB6_18:
	sub.s32 	%r57, %r67, %r42;
	setp.gt.u32 	%p16, %r57, -4;
	@%p16 bra 	$L__BB6_21;
	sub.s32 	%r72, %r70, %r42;
	mul.wide.s32 	%rd37, %r3, 2;
	mul.wide.u32 	%rd38, %r70, 2;
	add.s64 	%rd39, %rd37, %rd38;
	add.s64 	%rd40, %rd39, %rd2;
	add.s64 	%rd48, %rd40, 4;
	add.s64 	%rd15, %rd1, 4;
	add.s32 	%r58, %r70, %r41;
	sub.s32 	%r71, %r58, %r42;
$L__BB6_20:
	cvt.s64.s32 	%rd41, %r71;
	add.s64 	%rd42, %rd3, %rd41;
	shl.b64 	%rd43, %rd42, 1;
	add.s64 	%rd44, %rd15, %rd43;
	ld.global.nc.u16 	%rs4, [%rd44+-4];
	st.global.u16 	[%rd48+-4], %rs4;
	ld.global.nc.u16 	%rs5, [%rd44+-2];
	st.global.u16 	[%rd48+-2], %rs5;
	ld.global.nc.u16 	%rs6, [%rd44];
	st.global.u16 	[%rd48], %rs6;
	ld.global.nc.u16 	%rs7, [%rd44+2];
	st.global.u16 	[%rd48+2], %rs7;
	add.s32 	%r72, %r72, 4;
	add.s64 	%rd48, %rd48, 8;
	add.s32 	%r71, %r71, 4;
	setp.ne.s32 	%p17, %r72, 0;
	@%p17 bra 	$L__BB6_20;
$L__BB6_21:
	ret;

}
	// .globl	_Z23fused_gdn_gating_kernelI6__halfEvPKT_S3_PKfS5_PS1_S6_ii
.visible .entry _Z23fused_gdn_gating_kernelI6__halfEvPKT_S3_PKfS5_PS1_S6_ii(
	.param .u64 .ptr .align 1 _Z23fused_gdn_gating_kernelI6__halfEvPKT_S3_PKfS5_PS1_S6_ii_param_0,
	.param .u64 .ptr .align 1 _Z23fused_gdn_gating_kernelI6__halfEvPKT_S3_PKfS5_PS1_S6_ii_param_1,
	.param .u64 .ptr .align 1 _Z23fused_gdn_gating_kernelI6__halfEvPKT_S3_PKfS5_PS1_S6_ii_param_2,
	.param .u64 .ptr .align 1 _Z23fused_gdn_gating_kernelI6__halfEvPKT_S3_PKfS5_PS1_S6_ii_param_3,
	.param .u64 .ptr .align 1 _Z23fused_gdn_gating_kernelI6__halfEvPKT_S3_PKfS5_PS1_S6_ii_param_4,
	.param .u64 .ptr .align 1 _Z23fused_gdn_gating_kernelI6__halfEvPKT_S3_PKfS5_PS1_S6_ii_param_5,
	.param .u32 _Z23fused_gdn_gating_kernelI6__halfEvPKT_S3_PKfS5_PS1_S6_ii_param_6,
	.param .u32 _Z23fused_gdn_gating_kernelI6__halfEvPKT_S3_PKfS5_PS1_S6_ii_param_7
)
{
	.reg .pred 	%p<5>;
	.reg .b16 	%rs<5>;
	.reg .b32 	%r<18>;
	.reg .b32 	%f<62>;
	.reg .b64 	%rd<21>;

	ld.param.u64 	%rd1, [_Z23fused_gdn_gating_kernelI6__halfEvPKT_S3_PKfS5_PS1_S6_ii_param_0];
	ld.param.u64 	%rd2, [_Z23fused_gdn_gating_kernelI6__halfEvPKT_S3_PKfS5_PS1_S6_ii_param_1];
	ld.param.u64 	%rd3, [_Z23fused_gdn_gating_kernelI6__halfEvPKT_S3_PKfS5_PS1_S6_ii_param_2];
	ld.param.u64 	%rd4, [_Z23fused_gdn_gating_kernelI6__halfEvPKT_S3_PKfS5_PS1_S6_ii_param_3];
	ld.param.u64 	%rd5, [_Z23fused_gdn_gating_kernelI6__halfEvPKT_S3_PKfS5_PS1_S6_ii_param_4];
	ld.param.u64 	%rd6, [_Z23fused_gdn_gating_kernelI6__halfEvPKT_S3_PKfS5_PS1_S6_ii_param_5];
	ld.param.u32 	%r3, [_Z23fused_gdn_gating_kernelI6__halfEvPKT_S3_PKfS5_PS1_S6_ii_param_6];
	ld.param.u32 	%r2, [_Z23fused_gdn_gating_kernelI6__halfEvPKT_S3_PKfS5_PS1_S6_ii_param_7];
	mov.u32 	%r4, %ctaid.x;
	mov.u32 	%r5, %ntid.x;
	mov.u32 	%r6, %tid.x;
	mad.lo.s32 	%r1, %r4, %r5, %r6;
	setp.ge.s32 	%p1, %r1, %r3;
	@%p1 bra 	$L__BB7_2;
	cvta.to.global.u64 	%rd7, %rd1;
	cvta.to.global.u64 	%rd8, %rd2;
	cvta.to.global.u64 	%rd9, %rd3;
	cvta.to.global.u64 	%rd10, %rd4;
	cvta.to.global.u64 	%rd11, %rd5;
	cvta.to.global.u64 	%rd12, %rd6;
	rem.s32 	%r7, %r1, %r2;
	mul.wide.s32 	%rd13, %r1, 2;
	add.s64 	%rd14, %rd7, %rd13;
	ld.global.nc.u16 	%rs1, [%rd14];
	// begin inline asm
	{  cvt.f32.f16 %f1, %rs1;}

	// end inline asm
	fma.rn.f32 	%f5, %f1, 0fBBBB989D, 0f3F000000;
	cvt.sat.f32.f32 	%f6, %f5;
	mov.f32 	%f7, 0f4B400001;
	mov.f32 	%f8, 0f437C0000;
	fma.rm.f32 	%f9, %f6, %f8, %f7;
	add.f32 	%f10, %f9, 0fCB40007F;
	neg.f32 	%f11, %f10;
	fma.rn.f32 	%f12, %f1, 0fBFB8AA3B, %f11;
	fma.rn.f32 	%f13, %f1, 0fB2A57060, %f12;
	mov.b32 	%r8, %f9;
	shl.b32 	%r9, %r8, 23;
	mov.b32 	%f14, %r9;
	ex2.approx.ftz.f32 	%f15, %f13;
	fma.rn.f32 	%f16, %f15, %f14, 0f3F800000;
	rcp.rn.f32 	%f3, %f16;
	add.s64 	%rd15, %rd8, %rd13;
	ld.global.nc.u16 	%rs2, [%rd15];
	// begin inline asm
	{  cvt.f32.f16 %f2, %rs2;}

	// end inline asm
	mul.wide.s32 	%rd16, %r7, 4;
	add.s64 	%rd17, %rd9, %rd16;
	ld.global.nc.f32 	%f17, [%rd17];
	add.s64 	%rd18, %rd10, %rd16;
	ld.global.nc.f32 	%f18, [%rd18];
	add.f32 	%f19, %f2, %f18;
	fma.rn.f32 	%f20, %f19, 0f3BBB989D, 0f3F000000;
	cvt.sat.f32.f32 	%f21, %f20;
	fma.rm.f32 	%f22, %f21, %f8, %f7;
	add.f32 	%f23, %f22, 0fCB40007F;
	neg.f32 	%f24, %f23;
	fma.rn.f32 	%f25, %f19, 0f3FB8AA3B, %f24;
	fma.rn.f32 	%f26, %f19, 0f32A57060, %f25;
	mov.b32 	%r10, %f22;
	shl.b32 	%r11, %r10, 23;
	mov.b32 	%f27, %r11;
	ex2.approx.ftz.f32 	%f28, %f26;
	fma.rn.f32 	%f29, %f28, %f27, 0f3F800000;
	setp.lt.f32 	%p2, %f29, 0f00800000;
	mul.f32 	%f30, %f29, 0f4B000000;
	selp.f32 	%f31, %f30, %f29, %p2;
	selp.f32 	%f32, 0fC1B80000, 0f00000000, %p2;
	mov.b32 	%r12, %f31;
	add.s32 	%r13, %r12, -1059760811;
	and.b32  	%r14, %r13, -8388608;
	sub.s32 	%r15, %r12, %r14;
	mov.b32 	%f33, %r15;
	cvt.rn.f32.s32 	%f34, %r14;
	fma.rn.f32 	%f35, %f34, 0f34000000, %f32;
	add.f32 	%f36, %f33, 0fBF800000;
	fma.rn.f32 	%f37, %f36, 0fBE055027, 0f3E1039F6;
	fma.rn.f32 	%f38, %f37, %f36, 0fBDF8CDCC;
	fma.rn.f32 	%f39, %f38, %f36, 0f3E0F2955;
	fma.rn.f32 	%f40, %f39, %f36, 0fBE2AD8B9;
	fma.rn.f32 	%f41, %f40, %f36, 0f3E4CED0B;
	fma.rn.f32 	%f42, %f41, %f36, 0fBE7FFF22;
	fma.rn.f32 	%f43, %f42, %f36, 0f3EAAAA78;
	fma.rn.f32 	%f44, %f43, %f36, 0fBF000000;
	mul.f32 	%f45, %f36, %f44;
	fma.rn.f32 	%f46, %f45, %f36, %f36;
	fma.rn.f32 	%f47, %f35, 0f3F317218, %f46;
	setp.gt.u32 	%p3, %r12, 2139095039;
	fma.rn.f32 	%f48, %f31, 0f7F800000, 0f7F800000;
	selp.f32 	%f49, %f48, %f47, %p3;
	setp.eq.f32 	%p4, %f31, 0f00000000;
	selp.f32 	%f50, 0fFF800000, %f49, %p4;
	fma.rn.f32 	%f51, %f17, 0f3BBB989D, 0f3F000000;
	cvt.sat.f32.f32 	%f52, %f51;
	fma.rm.f32 	%f53, %f52, %f8, %f7;
	add.f32 	%f54, %f53, 0fCB40007F;
	neg.f32 	%f55, %f54;
	fma.rn.f32 	%f56, %f17, 0f3FB8AA3B, %f55;
	fma.rn.f32 	%f57, %f17, 0f32A57060, %f56;
	mov.b32 	%r16, %f53;
	shl.b32 	%r17, %r16, 23;
	mov.b32 	%f58, %r17;
	ex2.approx.ftz.f32 	%f59, %f57;
	neg.f32 	%f60, %f58;
	mul.f32 	%f61, %f59, %f60;
	mul.f32 	%f4, %f61, %f50;
	// begin inline asm
	{  cvt.rn.f16.f32 %rs3, %f3;}

	// end inline asm
	add.s64 	%rd19, %rd11, %rd13;
	st.global.u16 	[%rd19], %rs3;
	// begin inline asm
	{  cvt.rn.f16.f32 %rs4, %f4;}

	// end inline asm
	add.s64 	%rd20, %rd12, %rd13;
	st.global.u16 	[%rd20], %rs4;
$L__BB7_2:
	ret;

}
	// .globl	_Z23fused_gdn_gating_kernelI13__nv_bfloat16EvPKT_S3_PKfS5_PS1_S6_ii
.visible .entry _Z23fused_gdn_gating_kernelI13__nv_bfloat16EvPKT_S3_PKfS5_PS1_S6_ii(
	.param .u64 .ptr .align 1 _Z23fused_gdn_gating_kernelI13__nv_bfloat16EvPKT_S3_PKfS5_PS1_S6_ii_param_0,
	.param .u64 .ptr .align 1 _Z23fused_gdn_gating_kernelI13__nv_bfloat16EvPKT_S3_PKfS5_PS1_S6_ii_param_1,
	.param .u64 .ptr .align 1 _Z23fused_gdn_gating_kernelI13__nv_bfloat16EvPKT_S3_PKfS5_PS1_S6_ii_param_2,
	.param .u64 .ptr .align 1 _Z23fused_gdn_gating_kernelI13__nv_bfloat16EvPKT_S3_PKfS5_PS1_S6_ii_param_3,
	.param .u64 .ptr .align 1 _Z23fused_gdn_gating_kernelI13__nv_bfloat16EvPKT_S3_PKfS5_PS1_S6_ii_param_4,
	.param .u64 .ptr .align 1 _Z23fused_gdn_gating_kernelI13__nv_bfloat16EvPKT_S3_PKfS5_PS1_S6_ii_param_5,
	.param .u32 _Z23fused_gdn_gating_kernelI13__nv_bfloat16EvPKT_S3_PKfS5_PS1_S6_ii_param_6,
	.param .u32 _Z23fused_gdn_gating_kernelI13__nv_bfloat16EvPKT_S3_PKfS5_PS1_S6_ii_param_7
)
{
	.reg .pred 	%p<5>;
	.reg .b16 	%rs<5>;
	.reg .b32 	%r<18>;
	.reg .b32 	%f<62>;
	.reg .b64 	%rd<21>;

	ld.param.u64 	%rd1, [_Z23fused_gdn_gating_kernelI13__nv_bfloat16EvPKT_S3_PKfS5_PS1_S6_ii_param_0];
	ld.param.u64 	%rd2, [_Z23fused_gdn_gating_kernelI13__nv_bfloat16EvPKT_S3_PKfS5_PS1_S6_ii_param_1];
	ld.param.u64 	%rd3, [_Z23fused_gdn_gating_kernelI13__nv_bfloat16EvPKT_S3_PKfS5_PS1_S6_ii_param_2];
	ld.param.u64 	%rd4, [_Z23fused_gdn_gating_kernelI13__nv_bfloat16EvPKT_S3_PKfS5_PS1_S6_ii_param_3];
	ld.param.u64 	%rd5, [_Z23fused_gdn_gating_kernelI13__nv_bfloat16EvPKT_S3_PKfS5_PS1_S6_ii_param_4];
	ld.param.u64 	%rd6, [_Z23fused_gdn_gating_kernelI13__nv_bfloat16EvPKT_S3_PKfS5_PS1_S6_ii_param_5];
	ld.param.u32 	%r3, [_Z23fused_gdn_gating_kernelI13__nv_bfloat16EvPKT_S3_PKfS5_PS1_S6_ii_param_6];
	ld.param.u32 	%r2, [_Z23fused_gdn_gating_kernelI13__nv_bfloat16EvPKT_S3_PKfS5_PS1_S6_ii_param_7];
	mov.u32 	%r4, %ctaid.x;
	mov.u32 	%r5, %ntid.x;
	mov.u32 	%r6, %tid.x;
	mad.lo.s32 	%r1, %r4, %r5, %r6;
	setp.ge.s32 	%p1, %r1, %r3;
	@%p1 bra 	$L__BB8_2;
	cvta.to.global.u64 	%rd7, %rd1;
	cvta.to.global.u64 	%rd8, %rd2;
	cvta.to.global.u64 	%rd9, %rd3;
	cvta.to.global.u64 	%rd10, %rd4;
	cvta.to.global.u64 	%rd11, %rd5;
	cvta.to.global.u64 	%rd12, %rd6;
	rem.s32 	%r7, %r1, %r2;
	mul.wide.s32 	%rd13, %r1, 2;
	add.s64 	%rd14, %rd7, %rd13;
	ld.global.nc.u16 	%rs1, [%rd14];
	// begin inline asm
	{ cvt.f32.bf16 %f1, %rs1;}

	// end inline asm
	fma.rn.f32 	%f5, %f1, 0fBBBB989D, 0f3F000000;
	cvt.sat.f32.f32 	%f6, %f5;
	mov.f32 	%f7, 0f4B400001;
	mov.f32 	%f8, 0f437C0000;
	fma.rm.f32 	%f9, %f6, %f8, %f7;
	add.f32 	%f10, %f9, 0fCB40007F;
	neg.f32 	%f11, %f10;
	fma.rn.f32 	%f12, %f1, 0fBFB8AA3B, %f11;
	fma.rn.f32 	%f13, %f1, 0fB2A57060, %f12;
	mov.b32 	%r8, %f9;
	shl.b32 	%r9, %r8, 23;
	mov.b32 	%f14, %r9;
	ex2.approx.ftz.f32 	%f15, %f13;
	fma.rn.f32 	%f16, %f15, %f14, 0f3F800000;
	rcp.rn.f32 	%f3, %f16;
	add.s64 	%rd15, %rd8, %rd13;
	ld.global.nc.u16 	%rs2, [%rd15];
	// begin inline asm
	{ cvt.f32.bf16 %f2, %rs2;}

	// end inline asm
	mul.wide.s32 	%rd16, %r7, 4;
	add.s64 	%rd17, %rd9, %rd16;
	ld.global.nc.f32 	%f17, [%rd17];
	add.s64 	%rd18, %rd10, %rd16;
	ld.global.nc.f32 	%f18, [%rd18];
	add.f32 	%f19, %f2, %f18;
	fma.rn.f32 	%f20, %f19, 0f3BBB989D, 0f3F000000;
	cvt.sat.f32.f32 	%f21, %f20;
	fma.rm.f32 	%f22, %f21, %f8, %f7;
	add.f32 	%f23, %f22, 0fCB40007F;
	neg.f32 	%f24, %f23;
	fma.rn.f32 	%f25, %f19, 0f3FB8AA3B, %f24;
	fma.rn.f32 	%f26, %f19, 0f32A57060, %f25;
	mov.b32 	%r10, %f22;
	shl.b32 	%r11, %r10, 23;
	mov.b32 	%f27, %r11;
	ex2.approx.ftz.f32 	%f28, %f26;
	fma.rn.f32 	%f29, %f28, %f27, 0f3F800000;
	setp.lt.f32 	%p2, %f29, 0f00800000;
	mul.f32 	%f30, %f29, 0f4B000000;
	selp.f32 	%f31, %f30, %f29, %p2;
	selp.f32 	%f32, 0fC1B80000, 0f00000000, %p2;
	mov.b32 	%r12, %f31;
	add.s32 	%r13, %r12, -1059760811;
	and.b32  	%r14, %r13, -8388608;
	sub.s32 	%r15, %r12, %r14;
	mov.b32 	%f33, %r15;
	cvt.rn.f32.s32 	%f34, %r14;
	fma.rn.f32 	%f35, %f34, 0f34000000, %f32;
	add.f32 	%f36, %f33, 0fBF800000;
	fma.rn.f32 	%f37, %f36, 0fBE055027, 0f3E1039F6;
	fma.rn.f32 	%f38, %f37, %f36, 0fBDF8CDCC;
	fma.rn.f32 	%f39, %f38, %f36, 0f3E0F2955;
	fma.rn.f32 	%f40, %f39, %f36, 0fBE2AD8B9;
	fma.rn.f32 	%f41, %f40, %f36, 0f3E4CED0B;
	fma.rn.f32 	%f42, %f41, %f36, 0fBE7FFF22;
	fma.rn.f32 	%f43, %f42, %f36, 0f3EAAAA78;
	fma.rn.f32 	%f44, %f43, %f36, 0fBF000000;
	mul.f32 	%f45, %f36, %f44;
	fma.rn.f32 	%f46, %f45, %f36, %f36;
	fma.rn.f32 	%f47, %f35, 0f3F317218, %f46;
	setp.gt.u32 	%p3, %r12, 2139095039;
	fma.rn.f32 	%f48, %f31, 0f7F800000, 0f7F800000;
	selp.f32 	%f49, %f48, %f47, %p3;
	setp.eq.f32 	%p4, %f31, 0f00000000;
	selp.f32 	%f50, 0fFF800000, %f49, %p4;
	fma.rn.f32 	%f51, %f17, 0f3BBB989D, 0f3F000000;
	cvt.sat.f32.f32 	%f52, %f51;
	fma.rm.f32 	%f53, %f52, %f8, %f7;
	add.f32 	%f54, %f53, 0fCB40007F;
	neg.f32 	%f55, %f54;
	fma.rn.f32 	%f56, %f17, 0f3FB8AA3B, %f55;
	fma.rn.f32 	%f57, %f17, 0f32A57060, %f56;
	mov.b32 	%r16, %f53;
	shl.b32 	%r17, %r16, 23;
	mov.b32 	%f58, %r17;
	ex2.approx.ftz.f32 	%f59, %f57;
	neg.f32 	%f60, %f58;
	mul.f32 	%f61, %f59, %f60;
	mul.f32 	%f4, %f61, %f50;
	// begin inline asm
	{  cvt.rn.bf16.f32 %rs3, %f3;}

	// end inline asm
	add.s64 	%rd19, %rd11, %rd13;
	st.global.u16 	[%rd19], %rs3;
	// begin inline asm
	{  cvt.rn.bf16.f32 %rs4, %f4;}

	// end inline asm
	add.s64 	%rd20, %rd12, %rd13;
	st.global.u16 	[%rd20], %rs4;
$L__BB8_2:
	ret;

}


// ===== COMPILED SASS (sm_100) =====

	.target	sm_100

	.elftype	@"ET_EXEC"


//--------------------- .note.nv.tkinfo           --------------------------
	.section	.note.nv.tkinfo,"",@"SHT_NOTE"
	.sectionflags	@"SHF_NOTE_NV_TKINFO"
	.tkinfo
        /*0018*/ 	.word	0x00000002
        /*0030*/ 	.string	""
        /*0030*/ 	.string	"ptxas"
        /*0030*/ 	.string	"Cuda compilation tools, release 13.0, V13.0.88"
        /*0030*/ 	.string	"Build cuda_13.0.r13.0/compiler.36424714_0"
        /*0030*/ 	.string	"-arch sm_100 -m 64 "



//--------------------- .note.nv.cuinfo           --------------------------
	.section	.note.nv.cuinfo,"",@"SHT_NOTE"
	.sectionflags	@"SHF_NOTE_NV_CUINFO"
        /*0018*/ 	.short	0x0002
        /*001a*/ 	.short	0x0064
        /*001c*/ 	.short	0x0082
	.zero		2


//--------------------- .nv.info                  --------------------------
	.section	.nv.info,"",@"SHT_CUDA_INFO"
	.align	4


	//----- nvinfo : EIATTR_REGCOUNT
	.align		4
        /*0000*/ 	.byte	0x04, 0x2f
        /*0002*/ 	.short	(.L_1 - .L_0)
	.align		4
.L_0:
        /*0004*/ 	.word	index@(_Z34gated_delta_rule_recurrence_kernelPKfS0_S0_S0_S0_PfS1_iii)
        /*0008*/ 	.word	0x00000028


	//----- nvinfo : EIATTR_FRAME_SIZE
	.align		4
.L_1:
        /*000c*/ 	.byte	0x04, 0x11
        /*000e*/ 	.short	(.L_3 - .L_2)
	.align		4
.L_2:
        /*0010*/ 	.word	index@(_Z34gated_delta_rule_recurrence_kernelPKfS0_S0_S0_S0_PfS1_iii)
        /*0014*/ 	.word	0x00000200


	//----- nvinfo : EIATTR_REGCOUNT
	.align		4
.L_3:
        /*0018*/ 	.byte	0x04, 0x2f
        /*001a*/ 	.short	(.L_5 - .L_4)
	.align		4
.L_4:
        /*001c*/ 	.word	index@(_Z27causal_conv1d_update_kernelI6__halfEvPKT_S3_PS1_S4_iii)
        /*0020*/ 	.word	0x00000020


	//----- nvinfo : EIATTR_FRAME_SIZE
	.align		4
.L_5:
        /*0024*/ 	.byte	0x04, 0x11
        /*0026*/ 	.short	(.L_7 - .L_6)
	.align		4
.L_6:
        /*0028*/ 	.word	index@($__internal_5_$__cuda_sm20_rcp_rn_f32_slowpath)
        /*002c*/ 	.word	0x00000000


	//----- nvinfo : EIATTR_FRAME_SIZE
	.align		4
.L_7:
        /*0030*/ 	.byte	0x04, 0x11
        /*0032*/ 	.short	(.L_9 - .L_8)
	.align		4
.L_8:
        /*0034*/ 	.word	index@(_Z27causal_conv1d_update_kernelI6__halfEvPKT_S3_PS1_S4_iii)
        /*0038*/ 	.word	0x00000000


	//----- nvinfo : EIATTR_REGCOUNT
	.align		4
.L_9:
        /*003c*/ 	.byte	0x04, 0x2f
        /*003e*/ 	.short	(.L_11 - .L_10)
	.align		4
.L_10:
        /*0040*/ 	.word	index@(_Z27causal_conv1d_update_kernelI13__nv_bfloat16EvPKT_S3_PS1_S4_iii)
        /*0044*/ 	.word	0x00000020


	//----- nvinfo : EIATTR_FRAME_SIZE
	.align		4
.L_11:
        /*0048*/ 	.byte	0x04, 0x11
        /*004a*/ 	.short	(.L_13 - .L_12)
	.align		4
.L_12:
        /*004c*/ 	.word	index@($__internal_4_$__cuda_sm20_rcp_rn_f32_slowpath)
        /*0050*/ 	.word	0x00000000


	//----- nvinfo : EIATTR_FRAME_SIZE
	.align		4
.L_13:
        /*0054*/ 	.byte	0x04, 0x11
        /*0056*/ 	.short	(.L_15 - .L_14)
	.align		4
.L_14:
        /*0058*/ 	.word	index@(_Z27causal_conv1d_update_kernelI13__nv_bfloat16EvPKT_S3_PS1_S4_iii)
        /*005c*/ 	.word	0x00000000


	//----- nvinfo : EIATTR_REGCOUNT
	.align		4
.L_15:
        /*0060*/ 	.byte	0x04, 0x2f
        /*0062*/ 	.short	(.L_17 - .L_16)
	.align		4
.L_16:
        /*0064*/ 	.word	index@(_Z25causal_conv1d_full_kernelI6__halfEvPKT_S3_PS1_iiii)
        /*0068*/ 	.word	0x00000020


	//----- nvinfo : EIATTR_FRAME_SIZE
	.align		4
.L_17:
        /*006c*/ 	.byte	0x04, 0x11
        /*006e*/ 	.short	(.L_19 - .L_18)
	.align		4
.L_18:
        /*0070*/ 	.word	index@($__internal_3_$__cuda_sm20_rcp_rn_f32_slowpath)
        /*0074*/ 	.word	0x00000000


	//----- nvinfo : EIATTR_FRAME_SIZE
	.align		4
.L_19:
        /*0078*/ 	.byte	0x04, 0x11
        /*007a*/ 	.short	(.L_21 - .L_20)
	.align		4
.L_20:
        /*007c*/ 	.word	index@(_Z25causal_conv1d_full_kernelI6__halfEvPKT_S3_PS1_iiii)
        /*0080*/ 	.word	0x00000000


	//----- nvinfo : EIATTR_REGCOUNT
	.align		4
.L_21:
        /*0084*/ 	.byte	0x04, 0x2f
        /*0086*/ 	.short	(.L_23 - .L_22)
	.align		4
.L_22:
        /*0088*/ 	.word	index@(_Z22save_conv_state_kernelI6__halfEvPKT_PS1_iiii)
        /*008c*/ 	.word	0x00000020


	//----- nvinfo : EIATTR_FRAME_SIZE
	.align		4
.L_23:
        /*0090*/ 	.byte	0x04, 0x11
        /*0092*/ 	.short	(.L_25 - .L_24)
	.align		4
.L_24:
        /*0094*/ 	.word	index@(_Z22save_conv_state_kernelI6__halfEvPKT_PS1_iiii)
        /*0098*/ 	.word	0x00000000


	//----- nvinfo : EIATTR_REGCOUNT
	.align		4
.L_25:
        /*009c*/ 	.byte	0x04, 0x2f
        /*009e*/ 	.short	(.L_27 - .L_26)
	.align		4
.L_26:
        /*00a0*/ 	.word	index@(_Z25causal_conv1d_full_kernelI13__nv_bfloat16EvPKT_S3_PS1_iiii)
        /*00a4*/ 	.word	0x00000020


	//----- nvinfo : EIATTR_FRAME_SIZE
	.align		4
.L_27:
        /*00a8*/ 	.byte	0x04, 0x11
        /*00aa*/ 	.short	(.L_29 - .L_28)
	.align		4
.L_28:
        /*00ac*/ 	.word	index@($__internal_2_$__cuda_sm20_rcp_rn_f32_slowpath)
        /*00b0*/ 	.word	0x00000000


	//----- nvinfo : EIATTR_FRAME_SIZE
	.align		4
.L_29:
        /*00b4*/ 	.byte	0x04, 0x11
        /*00b6*/ 	.short	(.L_31 - .L_30)
	.align		4
.L_30:
        /*00b8*/ 	.word	index@(_Z25causal_conv1d_full_kernelI13__nv_bfloat16EvPKT_S3_PS1_iiii)
        /*00bc*/ 	.word	0x00000000


	//----- nvinfo : EIATTR_REGCOUNT
	.align		4
.L_31:
        /*00c0*/ 	.byte	0x04, 0x2f
        /*00c2*/ 	.short	(.L_33 - .L_32)
	.align		4
.L_32:
        /*00c4*/ 	.word	index@(_Z22save_conv_state_kernelI13__nv_bfloat16EvPKT_PS1_iiii)
        /*00c8*/ 	.word	0x00000020


	//----- nvinfo : EIATTR_FRAME_SIZE
	.align		4
.L_33:
        /*00cc*/ 	.byte	0x04, 0x11
        /*00ce*/ 	.short	(.L_35 - .L_34)
	.align		4
.L_34:
        /*00d0*/ 	.word	index@(_Z22save_conv_state_kernelI13__nv_bfloat16EvPKT_PS1_iiii)
        /*00d4*/ 	.word	0x00000000


	//----- nvinfo : EIATTR_REGCOUNT
	.align		4
.L_35:
        /*00d8*/ 	.byte	0x04, 0x2f
        /*00da*/ 	.short	(.L_37 - .L_36)
	.align		4
.L_36:
        /*00dc*/ 	.word	index@(_Z23fused_gdn_gating_kernelI6__halfEvPKT_S3_PKfS5_PS1_S6_ii)
        /*00e0*/ 	.word	0x00000010


	//----- nvinfo : EIATTR_FRAME_SIZE
	.align		4
.L_37:
        /*00e4*/ 	.byte	0x04, 0x11
        /*00e6*/ 	.short	(.L_39 - .L_38)
	.align		4
.L_38:
        /*00e8*/ 	.word	index@($__internal_1_$__cuda_sm20_rcp_rn_f32_slowpath)
        /*00ec*/ 	.word	0x00000000


	//----- nvinfo : EIATTR_FRAME_SIZE
	.align		4
.L_39:
        /*00f0*/ 	.byte	0x04, 0x11
        /*00f2*/ 	.short	(.L_41 - .L_40)
	.align		4
.L_40:
        /*00f4*/ 	.word	index@(_Z23fused_gdn_gating_kernelI6__halfEvPKT_S3_PKfS5_PS1_S6_ii)
        /*00f8*/ 	.word	0x00000000


	//----- nvinfo : EIATTR_REGCOUNT
	.align		4
.L_41:
        /*00fc*/ 	.byte	0x04, 0x2f
        /*00fe*/ 	.short	(.L_43 - .L_42)
	.align		4
.L_42:
        /*0100*/ 	.word	index@(_Z23fused_gdn_gating_kernelI13__nv_bfloat16EvPKT_S3_PKfS5_PS1_S6_ii)
        /*0104*/ 	.word	0x00000010


	//----- nvinfo : EIATTR_FRAME_SIZE
	.align		4
.L_43:
        /*0108*/ 	.byte	0x04, 0x11
        /*010a*/ 	.short	(.L_45 - .L_44)
	.align		4
.L_44:
        /*010c*/ 	.word	index@($__internal_0_$__cuda_sm20_rcp_rn_f32_slowpath)
        /*0110*/ 	.word	0x00000000


	//----- nvinfo : EIATTR_FRAME_SIZE
	.align		4
.L_45:
        /*0114*/ 	.byte	0x04, 0x11
        /*0116*/ 	.short	(.L_47 - .L_46)
	.align		4
.L_46:
        /*0118*/ 	.word	index@(_Z23fused_gdn_gating_kernelI13__nv_bfloat16EvPKT_S3_PKfS5_PS1_S6_ii)
        /*011c*/ 	.word	0x00000000


	//----- nvinfo : EIATTR_MIN_STACK_SIZE
	.align		4
.L_47:
        /*0120*/ 	.byte	0x04, 0x12
        /*0122*/ 	.short	(.L_49 - .L_48)
	.align		4
.L_48:
        /*0124*/ 	.word	index@(_Z23fused_gdn_gating_kernelI13__nv_bfloat16EvPKT_S3_PKfS5_PS1_S6_ii)
        /*0128*/ 	.word	0x00000000


	//----- nvinfo : EIATTR_MIN_STACK_SIZE
	.align		4
.L_49:
        /*012c*/ 	.byte	0x04, 0x12
        /*012e*/ 	.short	(.L_51 - .L_50)
	.align		4
.L_50:
        /*0130*/ 	.word	index@(_Z23fused_gdn_gating_kernelI6__halfEvPKT_S3_PKfS5_PS1_S6_ii)
        /*0134*/ 	.word	0x00000000


	//----- nvinfo : EIATTR_MIN_STACK_SIZE
	.align		4
.L_51:
        /*0138*/ 	.byte	0x04, 0x12
        /*013a*/ 	.short	(.L_53 - .L_52)
	.align		4
.L_52:
        /*013c*/ 	.word	index@(_Z22save_conv_state_kernelI13__nv_bfloat16EvPKT_PS1_iiii)
        /*0140*/ 	.word	0x00000000


	//----- nvinfo : EIATTR_MIN_STACK_SIZE
	.align		4
.L_53:
        /*0144*/ 	.byte	0x04, 0x12
        /*0146*/ 	.short	(.L_55 - .L_54)
	.align		4
.L_54:
        /*0148*/ 	.word	index@(_Z25causal_conv1d_full_kernelI13__nv_bfloat16EvPKT_S3_PS1_iiii)
        /*014c*/ 	.word	0x00000000


	//----- nvinfo : EIATTR_MIN_STACK_SIZE
	.align		4
.L_55:
        /*0150*/ 	.byte	0x04, 0x12
        /*0152*/ 	.short	(.L_57 - .L_56)
	.align		4
.L_56:
        /*0154*/ 	.word	index@(_Z22save_conv_state_kernelI6__halfEvPKT_PS1_iiii)
        /*0158*/ 	.word	0x00000000


	//----- nvinfo : EIATTR_MIN_STACK_SIZE
	.align		4
.L_57:
        /*015c*/ 	.byte	0x04, 0x12
        /*015e*/ 	.short	(.L_59 - .L_58)
	.align		4
.L_58:
        /*0160*/ 	.word	index@(_Z25causal_conv1d_full_kernelI6__halfEvPKT_S3_PS1_iiii)
        /*0164*/ 	.word	0x00000000


	//----- nvinfo : EIATTR_MIN_STACK_SIZE
	.align		4
.L_59:
        /*0168*/ 	.byte	0x04, 0x12
        /*016a*/ 	.short	(.L_61 - .L_60)
	.align		4
.L_60:
        /*016c*/ 	.word	index@(_Z27causal_conv1d_update_kernelI13__nv_bfloat16EvPKT_S3_PS1_S4_iii)
        /*0170*/ 	.word	0x00000000


	//----- nvinfo : EIATTR_MIN_STACK_SIZE
	.align		4
.L_61:
        /*0174*/ 	.byte	0x04, 0x12
        /*0176*/ 	.short	(.L_63 - .L_62)
	.align		4
.L_62:
        /*0178*/ 	.word	index@(_Z27causal_conv1d_update_kernelI6__halfEvPKT_S3_PS1_S4_iii)
        /*017c*/ 	.word	0x00000000


	//----- nvinfo : EIATTR_MIN_STACK_SIZE
	.align		4
.L_63:
        /*0180*/ 	.byte	0x04, 0x12
        /*0182*/ 	.short	(.L_65 - .L_64)
	.align		4
.L_64:
        /*0184*/ 	.word	index@(_Z34gated_delta_rule_recurrence_kernelPKfS0_S0_S0_S0_PfS1_iii)
        /*0188*/ 	.word	0x00000200
.L_65:


//--------------------- .nv.compat                --------------------------
	.section	.nv.compat,"",@"SHT_CUDA_COMPAT_INFO"
	.align	4
        /*0000*/ 	.byte	0x02, 0x09, 0x00, 0x00, 0x02, 0x02, 0x01, 0x00, 0x02, 0x05, 0x05, 0x00, 0x03, 0x07, 0x01, 0x01
        /*0010*/ 	.byte	0x02, 0x03, 0x00, 0x00, 0x02, 0x06, 0x01, 0x00, 0x04, 0x0b, 0x08, 0x00, 0x01, 0x00, 0x00, 0x00
        /*0020*/ 	.byte	0x00, 0x00, 0x00, 0x00


//--------------------- .nv.info._Z23fused_gdn_gating_kernelI13__nv_bfloat16EvPKT_S3_PKfS5_PS1_S6_ii --------------------------
	.section	.nv.info._Z23fused_gdn_gating_kernelI13__nv_bfloat16EvPKT_S3_PKfS5_PS1_S6_ii,"",@"SHT_CUDA_INFO"
	.sectionflags	@""
	.align	4


	//----- nvinfo : EIATTR_CUDA_API_VERSION
	.align		4
        /*0000*/ 	.byte	0x04, 0x37
        /*0002*/ 	.short	(.L_67 - .L_66)
.L_66:
        /*0004*/ 	.word	0x00000082


	//----- nvinfo : EIATTR_KPARAM_INFO
	.align		4
.L_67:
        /*0008*/ 	.byte	0x04, 0x17
        /*000a*/ 	.short	(.L_69 - .L_68)
.L_68:
        /*000c*/ 	.word	0x00000000
        /*0010*/ 	.short	0x0007
        /*0012*/ 	.short	0x0034
        /*0014*/ 	.byte	0x00, 0xf0, 0x11, 0x00


	//----- nvinfo : EIATTR_KPARAM_INFO
	.align		4
.L_69:
        /*0018*/ 	.byte	0x04, 0x17
        /*001a*/ 	.short	(.L_71 - .L_70)
.L_70:
        /*001c*/ 	.word	0x00000000
        /*0020*/ 	.short	0x0006
        /*0022*/ 	.short	0x0030
        /*0024*/ 	.byte	0x00, 0xf0, 0x11, 0x00


	//----- nvinfo : EIATTR_KPARAM_INFO
	.align		4
.L_71:
        /*0028*/ 	.byte	0x04, 0x17
        /*002a*/ 	.short	(.L_73 - .L_72)
.L_72:
        /*002c*/ 	.word	0x00000000
        /*0030*/ 	.short	0x0005
        /*0032*/ 	.short	0x0028
        /*0034*/ 	.byte	0x00, 0xf5, 0x21, 0x00


	//----- nvinfo : EIATTR_KPARAM_INFO
	.align		4
.L_73:
        /*0038*/ 	.byte	0x04, 0x17
        /*003a*/ 	.short	(.L_75 - .L_74)
.L_74:
        /*003c*/ 	.word	0x00000000
        /*0040*/ 	.short	0x0004
        /*0042*/ 	.short	0x0020
        /*0044*/ 	.byte	0x00, 0xf5, 0x21, 0x00


	//----- nvinfo : EIATTR_KPARAM_INFO
	.align		4
.L_75:
        /*0048*/ 	.byte	0x04, 0x17
        /*004a*/ 	.short	(.L_77 - .L_76)
.L_76:
        /*004c*/ 	.word	0x00000000
        /*0050*/ 	.short	0x0003
        /*0052*/ 	.short	0x0018
        /*0054*/ 	.byte	0x00, 0xf5, 0x21, 0x00


	//----- nvinfo : EIATTR_KPARAM_INFO
	.align		4
.L_77:
        /*0058*/ 	.byte	0x04, 0x17
        /*005a*/ 	.short	(.L_79 - .L_78)
.L_78:
        /*005c*/ 	.word	0x00000000
        /*0060*/ 	.short	0x0002
        /*0062*/ 	.short	0x0010
        /*0064*/ 	.byte	0x00, 0xf5, 0x21, 0x00


	//----- nvinfo : EIATTR_KPARAM_INFO
	.align		4
.L_79:
        /*0068*/ 	.byte	0x04, 0x17
        /*006a*/ 	.short	(.L_81 - .L_80)
.L_80:
        /*006c*/ 	.word	0x00000000
        /*0070*/ 	.short	0x0001
        /*0072*/ 	.short	0x0008
        /*0074*/ 	.byte	0x00, 0xf5, 0x21, 0x00


	//----- nvinfo : EIATTR_KPARAM_INFO
	.align		4
.L_81:
        /*0078*/ 	.byte	0x04, 0x17
        /*007a*/ 	.short	(.L_83 - .L_82)
.L_82:
        /*007c*/ 	.word	0x00000000
        /*0080*/ 	.short	0x0000
        /*0082*/ 	.short	0x0000
        /*0084*/ 	.byte	0x00, 0xf5, 0x21, 0x00


	//----- nvinfo : EIATTR_SPARSE_MMA_MASK
	.align		4
.L_83:
        /*0088*/ 	.byte	0x03, 0x50
        /*008a*/ 	.short	0x0000


	//----- nvinfo : EIATTR_MAXREG_COUNT
	.align		4
        /*008c*/ 	.byte	0x03, 0x1b
        /*008e*/ 	.short	0x00ff


	//----- nvinfo : EIATTR_MERCURY_ISA_VERSION
	.align		4
        /*0090*/ 	.byte	0x03, 0x5f
        /*0092*/ 	.short	0x0101


	//----- nvinfo : EIATTR_VRC_CTA_INIT_COUNT
	.align		4
        /*0094*/ 	.byte	0x02, 0x4a
	.zero		1
	.zero		1


	//----- nvinfo : EIATTR_EXIT_INSTR_OFFSETS
	.align		4
        /*0098*/ 	.byte	0x04, 0x1c
        /*009a*/ 	.short	(.L_85 - .L_84)


	//   ....[0]....
.L_84:
        /*009c*/ 	.word	0x00000070


	//   ....[1]....
        /*00a0*/ 	.word	0x000007c0


	//----- nvinfo : EIATTR_CRS_STACK_SIZE
	.align		4
.L_85:
        /*00a4*/ 	.byte	0x04, 0x1e
        /*00a6*/ 	.short	(.L_87 - .L_86)
.L_86:
        /*00a8*/ 	.word	0x00000000


	//----- nvinfo : EIATTR_CBANK_PARAM_SIZE
	.align		4
.L_87:
        /*00ac*/ 	.byte	0x03, 0x19
        /*00ae*/ 	.short	0x0038


	//----- nvinfo : EIATTR_PARAM_CBANK
	.align		4
        /*00b0*/ 	.byte	0x04, 0x0a
        /*00b2*/ 	.short	(.L_89 - .L_88)
	.align		4
.L_88:
        /*00b4*/ 	.word	index@(.nv.constant0._Z23fused_gdn_gating_kernelI13__nv_bfloat16EvPKT_S3_PKfS5_PS1_S6_ii)
        /*00b8*/ 	.short	0x0380
        /*00ba*/ 	.short	0x0038


	//----- nvinfo : EIATTR_SW_WAR
	.align		4
.L_89:
        /*00bc*/ 	.byte	0x04, 0x36
        /*00be*/ 	.short	(.L_91 - .L_90)
.L_90:
        /*00c0*/ 	.word	0x00000008
.L_91:


//--------------------- .nv.info._Z23fused_gdn_gating_kernelI6__halfEvPKT_S3_PKfS5_PS1_S6_ii --------------------------
	.section	.nv.info._Z23fused_gdn_gating_kernelI6__halfEvPKT_S3_PKfS5_PS1_S6_ii,"",@"SHT_CUDA_INFO"
	.sectionflags	@""
	.align	4


	//----- nvinfo : EIATTR_CUDA_API_VERSION
	.align		4
        /*0000*/ 	.byte	0x04, 0x37
        /*0002*/ 	.short	(.L_93 - .L_92)
.L_92:
        /*0004*/ 	.word	0x00000082


	//----- nvinfo : EIATTR_KPARAM_INFO
	.align		4
.L_93:
        /*0008*/ 	.byte	0x04, 0x17
        /*000a*/ 	.short	(.L_95 - .L_94)
.L_94:
        /*000c*/ 	.word	0x00000000
        /*0010*/ 	.short	0x0007
        /*0012*/ 	.short	0x0034
        /*0014*/ 	.byte	0x00, 0xf0, 0x11, 0x00


	//----- nvinfo : EIATTR_KPARAM_INFO
	.align		4
.L_95:
        /*0018*/ 	.byte	0x04, 0x17
        /*001a*/ 	.short	(.L_97 - .L_96)
.L_96:
        /*001c*/ 	.word	0x00000000
        /*0020*/ 	.short	0x0006
        /*0022*/ 	.short	0x0030
        /*0024*/ 	.byte	0x00, 0xf0, 0x11, 0x00


	//----- nvinfo : EIATTR_KPARAM_INFO
	.align		4
.L_97:
        /*0028*/ 	.byte	0x04, 0x17
        /*002a*/ 	.short	(.L_99 - .L_98)
.L_98:
        /*002c*/ 	.word	0x00000000
        /*0030*/ 	.short	0x0005
        /*0032*/ 	.short	0x0028
        /*0034*/ 	.byte	0x00, 0xf5, 0x21, 0x00


	//----- nvinfo : EIATTR_KPARAM_INFO
	.align		4
.L_99:
        /*0038*/ 	.byte	0x04, 0x17
        /*003a*/ 	.short	(.L_101 - .L_100)
.L_100:
        /*003c*/ 	.word	0x00000000
        /*0040*/ 	.short	0x0004
        /*0042*/ 	.short	0x0020
        /*0044*/ 	.byte	0x00, 0xf5, 0x21, 0x00


	//----- nvinfo : EIATTR_KPARAM_INFO
	.align		4
.L_101:
        /*0048*/ 	.byte	0x04, 0x17
        /*004a*/ 	.short	(.L_103 - .L_102)
.L_102:
        /*004c*/ 	.word	0x00000000
        /*0050*/ 	.short	0x0003
        /*0052*/ 	.short	0x0018
        /*0054*/ 	.byte	0x00, 0xf5, 0x21, 0x00


	//----- nvinfo : EIATTR_KPARAM_INFO
	.align		4
.L_103:
        /*0058*/ 	.byte	0x04, 0x17
        /*005a*/ 	.short	(.L_105 - .L_104)
.L_104:
        /*005c*/ 	.word	0x00000000
        /*0060*/ 	.short	0x0002
        /*0062*/ 	.short	0x0010
        /*0064*/ 	.byte	0x00, 0xf5, 0x21, 0x00


	//----- nvinfo : EIATTR_KPARAM_INFO
	.align		4
.L_105:
        /*0068*/ 	.byte	0x04, 0x17
        /*006a*/ 	.short	(.L_107 - .L_106)
.L_106:
        /*006c*/ 	.word	0x00000000
        /*0070*/ 	.short	0x0001
        /*0072*/ 	.short	0x0008
        /*0074*/ 	.byte	0x00, 0xf5, 0x21, 0x00


	//----- nvinfo : EIATTR_KPARAM_INFO
	.align		4
.L_107:
        /*0078*/ 	.byte	0x04, 0x17
        /*007a*/ 	.short	(.L_109 - .L_108)
.L_108:
        /*007c*/ 	.word	0x00000000
        /*0080*/ 	.short	0x0000
        /*0082*/ 	.short	0x0000
        /*0084*/ 	.byte	0x00, 0xf5, 0x21, 0x00


	//----- nvinfo : EIATTR_SPARSE_MMA_MASK
	.align		4
.L_109:
        /*0088*/ 	.byte	0x03, 0x50
        /*008a*/ 	.short	0x0000


	//----- nvinfo : EIATTR_MAXREG_COUNT
	.align		4
        /*008c*/ 	.byte	0x03, 0x1b
        /*008e*/ 	.short	0x00ff


	//----- nvinfo : EIATTR_MERCURY_ISA_VERSION
	.align		4
        /*0090*/ 	.byte	0x03, 0x5f
        /*0092*/ 	.short	0x0101


	//----- nvinfo : EIATTR_VRC_CTA_INIT_COUNT
	.align		4
        /*0094*/ 	.byte	0x02, 0x4a
	.zero		1
	.zero		1


	//----- nvinfo : EIATTR_EXIT_INSTR_OFFSETS
	.align		4
        /*0098*/ 	.byte	0x04, 0x1c
        /*009a*/ 	.short	(.L_111 - .L_110)


	//   ....[0]....
.L_110:
        /*009c*/ 	.word	0x00000070


	//   ....[1]....
        /*00a0*/ 	.word	0x000007c0


	//----- nvinfo : EIATTR_CRS_STACK_SIZE
	.align		4
.L_111:
        /*00a4*/ 	.byte	0x04, 0x1e
        /*00a6*/ 	.short	(.L_113 - .L_112)
.L_112:
        /*00a8*/ 	.word	0x00000000


	//----- nvinfo : EIATTR_CBANK_PARAM_SIZE
	.align		4
.L_113:
        /*00ac*/ 	.byte	0x03, 0x19
        /*00ae*/ 	.short	0x0038


	//----- nvinfo : EIATTR_PARAM_CBANK
	.align		4
        /*00b0*/ 	.byte	0x04, 0x0a
        /*00b2*/ 	.short	(.L_115 - .L_114)
	.align		4
.L_114:
        /*00b4*/ 	.word	index@(.nv.constant0._Z23fused_gdn_gating_kernelI6__halfEvPKT_S3_PKfS5_PS1_S6_ii)
        /*00b8*/ 	.short	0x0380
        /*00ba*/ 	.short	0x0038


	//----- nvinfo : EIATTR_SW_WAR
	.align		4
.L_115:
        /*00bc*/ 	.byte	0x04, 0x36
        /*00be*/ 	.short	(.L_117 - .L_116)
.L_116:
        /*00c0*/ 	.word	0x00000008
.L_117:


//--------------------- .nv.info._Z22save_conv_state_kernelI13__nv_bfloat16EvPKT_PS1_iiii --------------------------
	.section	.nv.info._Z22save_conv_state_kernelI13__nv_bfloat16EvPKT_PS1_iiii,"",@"SHT_CUDA_INFO"
	.sectionflags	@""
	.align	4


	//----- nvinfo : EIATTR_CUDA_API_VERSION
	.align		4
        /*0000*/ 	.byte	0x04, 0x37
        /*0002*/ 	.short	(.L_119 - .L_118)
.L_118:
        /*0004*/ 	.word	0x00000082


	//----- nvinfo : EIATTR_KPARAM_INFO
	.align		4
.L_119:
        /*0008*/ 	.byte	0x04, 0x17
        /*000a*/ 	.short	(.L_121 - .L_120)
.L_120:
        /*000c*/ 	.word	0x00000000
        /*0010*/ 	.short	0x0005
        /*0012*/ 	.short	0x001c
        /*0014*/ 	.byte	0x00, 0xf0, 0x11, 0x00


	//----- nvinfo : EIATTR_KPARAM_INFO
	.align		4
.L_121:
        /*0018*/ 	.byte	0x04, 0x17
        /*001a*/ 	.short	(.L_123 - .L_122)
.L_122:
        /*001c*/ 	.word	0x00000000
        /*0020*/ 	.short	0x0004
        /*0022*/ 	.short	0x0018
        /*0024*/ 	.byte	0x00, 0xf0, 0x11, 0x00


	//----- nvinfo : EIATTR_KPARAM_INFO
	.align		4
.L_123:
        /*0028*/ 	.byte	0x04, 0x17
        /*002a*/ 	.short	(.L_125 - .L_124)
.L_124:
        /*002c*/ 	.word	0x00000000
        /*0030*/ 	.short	0x0003
        /*0032*/ 	.short	0x0014
        /*0034*/ 	.byte	0x00, 0xf0, 0x11, 0x00


	//----- nvinfo : EIATTR_KPARAM_INFO
	.align		4
.L_125:
        /*0038*/ 	.byte	0x04, 0x17
        /*003a*/ 	.short	(.L_127 - .L_126)
.L_126:
        /*003c*/ 	.word	0x00000000
        /*0040*/ 	.short	0x0002
        /*0042*/ 	.short	0x0010
        /*0044*/ 	.byte	0x00, 0xf0, 0x11, 0x00


	//----- nvinfo : EIATTR_KPARAM_INFO
	.align		4
.L_127:
        /*0048*/ 	.byte	0x04, 0x17
        /*004a*/ 	.short	(.L_129 - .L_128)
.L_128:
        /*004c*/ 	.word	0x00000000
        /*0050*/ 	.short	0x0001
        /*0052*/ 	.short	0x0008
        /*0054*/ 	.byte	0x00, 0xf5, 0x21, 0x00


	//----- nvinfo : EIATTR_KPARAM_INFO
	.align		4
.L_129:
        /*0058*/ 	.byte	0x04, 0x17
        /*005a*/ 	.short	(.L_131 - .L_130)
.L_130:
        /*005c*/ 	.word	0x00000000
        /*0060*/ 	.short	0x0000
        /*0062*/ 	.short	0x0000
        /*0064*/ 	.byte	0x00, 0xf5, 0x21, 0x00


	//----- nvinfo : EIATTR_SPARSE_MMA_MASK
	.align		4
.L_131:
        /*0068*/ 	.byte	0x03, 0x50
        /*006a*/ 	.short	0x0000


	//----- nvinfo : EIATTR_MAXREG_COUNT
	.align		4
        /*006c*/ 	.byte	0x03, 0x1b
        /*006e*/ 	.short	0x00ff


	//----- nvinfo : EIATTR_MERCURY_ISA_VERSION
	.align		4
        /*0070*/ 	.byte	0x03, 0x5f
        /*0072*/ 	.short	0x0101


	//----- nvinfo : EIATTR_VRC_CTA_INIT_COUNT
	.align		4
        /*0074*/ 	.byte	0x02, 0x4a
	.zero		1
	.zero		1


	//----- nvinfo : EIATTR_EXIT_INSTR_OFFSETS
	.align		4
        /*0078*/ 	.byte	0x04, 0x1c
        /*007a*/ 	.short	(.L_133 - .L_132)


	//   ....[0]....
.L_132:
        /*007c*/ 	.word	0x00000090


	//   ....[1]....
        /*0080*/ 	.word	0x00000620


	//   ....[2]....
        /*0084*/ 	.word	0x00000800


	//   ....[3]....
        /*0088*/ 	.word	0x00000f10


	//   ....[4]....
        /*008c*/ 	.word	0x00001060


	//----- nvinfo : EIATTR_CBANK_PARAM_SIZE
	.align		4
.L_133:
        /*0090*/ 	.byte	0x03, 0x19
        /*0092*/ 	.short	0x0020


	//----- nvinfo : EIATTR_PARAM_CBANK
	.align		4
        /*0094*/ 	.byte	0x04, 0x0a
        /*0096*/ 	.short	(.L_135 - .L_134)
	.align		4
.L_134:
        /*0098*/ 	.word	index@(.nv.constant0._Z22save_conv_state_kernelI13__nv_bfloat16EvPKT_PS1_iiii)
        /*009c*/ 	.short	0x0380
        /*009e*/ 	.short	0x0020


	//----- nvinfo : EIATTR_SW_WAR
	.align		4
.L_135:
        /*00a0*/ 	.byte	0x04, 0x36
        /*00a2*/ 	.short	(.L_137 - .L_136)
.L_136:
        /*00a4*/ 	.word	0x00000008
.L_137:


//--------------------- .nv.info._Z25causal_conv1d_full_kernelI13__nv_bfloat16EvPKT_S3_PS1_iiii --------------------------
	.section	.nv.info._Z25causal_conv1d_full_kernelI13__nv_bfloat16EvPKT_S3_PS1_iiii,"",@"SHT_CUDA_INFO"
	.sectionflags	@""
	.align	4


	//----- nvinfo : EIATTR_CUDA_API_VERSION
	.align		4
        /*0000*/ 	.byte	0x04, 0x37
        /*0002*/ 	.short	(.L_139 - .L_138)
.L_138:
        /*0004*/ 	.word	0x00000082


	//----- nvinfo : EIATTR_KPARAM_INFO
	.align		4
.L_139:
        /*0008*/ 	.byte	0x04, 0x17
        /*000a*/ 	.short	(.L_141 - .L_140)
.L_140:
        /*000c*/ 	.word	0x00000000
        /*0010*/ 	.short	0x0006
        /*0012*/ 	.short	0x0024
        /*0014*/ 	.byte	0x00, 0xf0, 0x11, 0x00


	//----- nvinfo : EIATTR_KPARAM_INFO
	.align		4
.L_141:
        /*0018*/ 	.byte	0x04, 0x17
        /*001a*/ 	.short	(.L_143 - .L_142)
.L_142:
        /*001c*/ 	.word	0x00000000
        /*0020*/ 	.short	0x0005
        /*0022*/ 	.short	0x0020
        /*0024*/ 	.byte	0x00, 0xf0, 0x11, 0x00


	//----- nvinfo : EIATTR_KPARAM_INFO
	.align		4
.L_143:
        /*0028*/ 	.byte	0x04, 0x17
        /*002a*/ 	.short	(.L_145 - .L_144)
.L_144:
        /*002c*/ 	.word	0x00000000
        /*0030*/ 	.short	0x0004
        /*0032*/ 	.short	0x001c
        /*0034*/ 	.byte	0x00, 0xf0, 0x11, 0x00


	//----- nvinfo : EIATTR_KPARAM_INFO
	.align		4
.L_145:
        /*0038*/ 	.byte	0x04, 0x17
        /*003a*/ 	.short	(.L_147 - .L_146)
.L_146:
        /*003c*/ 	.word	0x00000000
        /*0040*/ 	.short	0x0003
        /*0042*/ 	.short	0x0018
        /*0044*/ 	.byte	0x00, 0xf0, 0x11, 0x00


	//----- nvinfo : EIATTR_KPARAM_INFO
	.align		4
.L_147:
        /*0048*/ 	.byte	0x04, 0x17
        /*004a*/ 	.short	(.L_149 - .L_148)
.L_148:
        /*004c*/ 	.word	0x00000000
        /*0050*/ 	.short	0x0002
        /*0052*/ 	.short	0x0010
        /*0054*/ 	.byte	0x00, 0xf5, 0x21, 0x00


	//----- nvinfo : EIATTR_KPARAM_INFO
	.align		4
.L_149:
        /*0058*/ 	.byte	0x04, 0x17
        /*005a*/ 	.short	(.L_151 - .L_150)
.L_150:
        /*005c*/ 	.word	0x00000000
        /*0060*/ 	.short	0x0001
        /*0062*/ 	.short	0x0008
        /*0064*/ 	.byte	0x00, 0xf5, 0x21, 0x00


	//----- nvinfo : EIATTR_KPARAM_INFO
	.align		4
.L_151:
        /*0068*/ 	.byte	0x04, 0x17
        /*006a*/ 	.short	(.L_153 - .L_152)
.L_152:
        /*006c*/ 	.word	0x00000000
        /*0070*/ 	.short	0x0000
        /*0072*/ 	.short	0x0000
        /*0074*/ 	.byte	0x00, 0xf5, 0x21, 0x00


	//----- nvinfo : EIATTR_SPARSE_MMA_MASK
	.align		4
.L_153:
        /*0078*/ 	.byte	0x03, 0x50
        /*007a*/ 	.short	0x0000


	//----- nvinfo : EIATTR_MAXREG_COUNT
	.align		4
        /*007c*/ 	.byte	0x03, 0x1b
        /*007e*/ 	.short	0x00ff


	//----- nvinfo : EIATTR_MERCURY_ISA_VERSION
	.align		4
        /*0080*/ 	.byte	0x03, 0x5f
        /*0082*/ 	.short	0x0101


	//----- nvinfo : EIATTR_VRC_CTA_INIT_COUNT
	.align		4
        /*0084*/ 	.byte	0x02, 0x4a
	.zero		1
	.zero		1


	//----- nvinfo : EIATTR_EXIT_INSTR_OFFSETS
	.align		4
        /*0088*/ 	.byte	0x04, 0x1c
        /*008a*/ 	.short	(.L_155 - .L_154)


	//   ....[0]....
.L_154:
        /*008c*/ 	.word	0x000000c0


	//   ....[1]....
        /*0090*/ 	.word	0x00001280


	//----- nvinfo : EIATTR_CRS_STACK_SIZE
	.align		4
.L_155:
        /*0094*/ 	.byte	0x04, 0x1e
        /*0096*/ 	.short	(.L_157 - .L_156)
.L_156:
        /*0098*/ 	.word	0x00000000


	//----- nvinfo : EIATTR_CBANK_PARAM_SIZE
	.align		4
.L_157:
        /*009c*/ 	.byte	0x03, 0x19
        /*009e*/ 	.short	0x0028


	//----- nvinfo : EIATTR_PARAM_CBANK
	.align		4
        /*00a0*/ 	.byte	0x04, 0x0a
        /*00a2*/ 	.short	(.L_159 - .L_158)
	.align		4
.L_158:
        /*00a4*/ 	.word	index@(.nv.constant0._Z25causal_conv1d_full_kernelI13__nv_bfloat16EvPKT_S3_PS1_iiii)
        /*00a8*/ 	.short	0x0380
        /*00aa*/ 	.short	0x0028


	//----- nvinfo : EIATTR_SW_WAR
	.align		4
.L_159:
        /*00ac*/ 	.byte	0x04, 0x36
        /*00ae*/ 	.short	(.L_161 - .L_160)
.L_160:
        /*00b0*/ 	.word	0x00000008
.L_161:


//--------------------- .nv.info._Z22save_conv_state_kernelI6__halfEvPKT_PS1_iiii --------------------------
	.section	.nv.info._Z22save_conv_state_kernelI6__halfEvPKT_PS1_iiii,"",@"SHT_CUDA_INFO"
	.sectionflags	@""
	.align	4


	//----- nvinfo : EIATTR_CUDA_API_VERSION
	.align		4
        /*0000*/ 	.byte	0x04, 0x37
        /*0002*/ 	.short	(.L_163 - .L_162)
.L_162:
        /*0004*/ 	.word	0x00000082


	//----- nvinfo : EIATTR_KPARAM_INFO
	.align		4
.L_163:
        /*0008*/ 	.byte	0x04, 0x17
        /*000a*/ 	.short	(.L_165 - .L_164)
.L_164:
        /*000c*/ 	.word	0x00000000
        /*0010*/ 	.short	0x0005
        /*0012*/ 	.short	0x001c
        /*0014*/ 	.byte	0x00, 0xf0, 0x11, 0x00


	//----- nvinfo : EIATTR_KPARAM_INFO
	.align		4
.L_165:
        /*0018*/ 	.byte	0x04, 0x17
        /*001a*/ 	.short	(.L_167 - .L_166)
.L_166:
        /*001c*/ 	.word	0x00000000
        /*0020*/ 	.short	0x0004
        /*0022*/ 	.short	0x0018
        /*0024*/ 	.byte	0x00, 0xf0, 0x11, 0x00


	//----- nvinfo : EIATTR_KPARAM_INFO
	.align		4
.L_167:
        /*0028*/ 	.byte	0x04, 0x17
        /*002a*/ 	.short	(.L_169 - .L_168)
.L_168:
        /*002c*/ 	.word	0x00000000
        /*0030*/ 	.short	0x0003
        /*0032*/ 	.short	0x0014
        /*0034*/ 	.byte	0x00, 0xf0, 0x11, 0x00


	//----- nvinfo : EIATTR_KPARAM_INFO
	.align		4
.L_169:
        /*0038*/ 	.byte	0x04, 0x17
        /*003a*/ 	.short	(.L_171 - .L_170)
.L_170:
        /*003c*/ 	.word	0x00000000
        /*0040*/ 	.short	0x0002
        /*0042*/ 	.short	0x0010
        /*0044*/ 	.byte	0x00, 0xf0, 0x11, 0x00


	//----- nvinfo : EIATTR_KPARAM_INFO
	.align		4
.L_171:
        /*0048*/ 	.byte	0x04, 0x17
        /*004a*/ 	.short	(.L_173 - .L_172)
.L_172:
        /*004c*/ 	.word	0x00000000
        /*0050*/ 	.short	0x0001
        /*0052*/ 	.short	0x0008
        /*0054*/ 	.byte	0x00, 0xf5, 0x21, 0x00


	//----- nvinfo : EIATTR_KPARAM_INFO
	.align		4
.L_173:
        /*0058*/ 	.byte	0x04, 0x17
        /*005a*/ 	.short	(.L_175 - .L_174)
.L_174:
        /*005c*/ 	.word	0x00000000
        /*0060*/ 	.short	0x0000
        /*0062*/ 	.short	0x0000
        /*0064*/ 	.byte	0x00, 0xf5, 0x21, 0x00


	//----- nvinfo : EIATTR_SPARSE_MMA_MASK
	.align		4
.L_175:
        /*0068*/ 	.byte	0x03, 0x50
        /*006a*/ 	.short	0x0000


	//----- nvinfo : EIATTR_MAXREG_COUNT
	.align		4
        /*006c*/ 	.byte	0x03, 0x1b
        /*006e*/ 	.short	0x00ff


	//----- nvinfo : EIATTR_MERCURY_ISA_VERSION
	.align		4
        /*0070*/ 	.byte	0x03, 0x5f
        /*0072*/ 	.short	0x0101


	//----- nvinfo : EIATTR_VRC_CTA_INIT_COUNT
	.align		4
        /*0074*/ 	.byte	0x02, 0x4a
	.zero		1
	.zero		1


	//----- nvinfo : EIATTR_EXIT_INSTR_OFFSETS
	.align		4
        /*0078*/ 	.byte	0x04, 0x1c
        /*007a*/ 	.short	(.L_177 - .L_176)


	//   ....[0]....
.L_176:
        /*007c*/ 	.word	0x00000090


	//   ....[1]....
        /*0080*/ 	.word	0x00000620


	//   ....[2]....
        /*0084*/ 	.word	0x00000800


	//   ....[3]....
        /*0088*/ 	.word	0x00000f10


	//   ....[4]....
        /*008c*/ 	.word	0x00001060


	//----- nvinfo : EIATTR_CBANK_PARAM_SIZE
	.align		4
.L_177:
        /*0090*/ 	.byte	0x03, 0x19
        /*0092*/ 	.short	0x0020


	//----- nvinfo : EIATTR_PARAM_CBANK
	.align		4
        /*0094*/ 	.byte	0x04, 0x0a
        /*0096*/ 	.short	(.L_179 - .L_178)
	.align		4
.L_178:
        /*0098*/ 	.word	index@(.nv.constant0._Z22save_conv_state_kernelI6__halfEvPKT_PS1_iiii)
        /*009c*/ 	.short	0x0380
        /*009e*/ 	.short	0x0020


	//----- nvinfo : EIATTR_SW_WAR
	.align		4
.L_179:
        /*00a0*/ 	.byte	0x04, 0x36
        /*00a2*/ 	.short	(.L_181 - .L_180)
.L_180:
        /*00a4*/ 	.word	0x00000008
.L_181:


//--------------------- .nv.info._Z25causal_conv1d_full_kernelI6__halfEvPKT_S3_PS1_iiii --------------------------
	.section	.nv.info._Z25causal_conv1d_full_kernelI6__halfEvPKT_S3_PS1_iiii,"",@"SHT_CUDA_INFO"
	.sectionflags	@""
	.align	4


	//----- nvinfo : EIATTR_CUDA_API_VERSION
	.align		4
        /*0000*/ 	.byte	0x04, 0x37
        /*0002*/ 	.short	(.L_183 - .L_182)
.L_182:
        /*0004*/ 	.word	0x00000082


	//----- nvinfo : EIATTR_KPARAM_INFO
	.align		4
.L_183:
        /*0008*/ 	.byte	0x04, 0x17
        /*000a*/ 	.short	(.L_185 - .L_184)
.L_184:
        /*000c*/ 	.word	0x00000000
        /*0010*/ 	.short	0x0006
        /*0012*/ 	.short	0x0024
        /*0014*/ 	.byte	0x00, 0xf0, 0x11, 0x00


	//----- nvinfo : EIATTR_KPARAM_INFO
	.align		4
.L_185:
        /*0018*/ 	.byte	0x04, 0x17
        /*001a*/ 	.short	(.L_187 - .L_186)
.L_186:
        /*001c*/ 	.word	0x00000000
        /*0020*/ 	.short	0x0005
        /*0022*/ 	.short	0x0020
        /*0024*/ 	.byte	0x00, 0xf0, 0x11, 0x00


	//----- nvinfo : EIATTR_KPARAM_INFO
	.align		4
.L_187:
        /*0028*/ 	.byte	0x04, 0x17
        /*002a*/ 	.short	(.L_189 - .L_188)
.L_188:
        /*002c*/ 	.word	0x00000000
        /*0030*/ 	.short	0x0004
        /*0032*/ 	.short	0x001c
        /*0034*/ 	.byte	0x00, 0xf0, 0x11, 0x00


	//----- nvinfo : EIATTR_KPARAM_INFO
	.align		4
.L_189:
        /*0038*/ 	.byte	0x04, 0x17
        /*003a*/ 	.short	(.L_191 - .L_190)
.L_190:
        /*003c*/ 	.word	0x00000000
        /*0040*/ 	.short	0x0003
        /*0042*/ 	.short	0x0018
        /*0044*/ 	.byte	0x00, 0xf0, 0x11, 0x00


	//----- nvinfo : EIATTR_KPARAM_INFO
	.align		4
.L_191:
        /*0048*/ 	.byte	0x04, 0x17
        /*004a*/ 	.short	(.L_193 - .L_192)
.L_192:
        /*004c*/ 	.word	0x00000000
        /*0050*/ 	.short	0x0002
        /*0052*/ 	.short	0x0010
        /*0054*/ 	.byte	0x00, 0xf5, 0x21, 0x00


	//----- nvinfo : EIATTR_KPARAM_INFO
	.align		4
.L_193:
        /*0058*/ 	.byte	0x04, 0x17
        /*005a*/ 	.short	(.L_195 - .L_194)
.L_194:
        /*005c*/ 	.word	0x00000000
        /*0060*/ 	.short	0x0001
        /*0062*/ 	.short	0x0008
        /*0064*/ 	.byte	0x00, 0xf5, 0x21, 0x00


	//----- nvinfo : EIATTR_KPARAM_INFO
	.align		4
.L_195:
        /*0068*/ 	.byte	0x04, 0x17
        /*006a*/ 	.short	(.L_197 - .L_196)
.L_196:
        /*006c*/ 	.word	0x00000000
        /*0070*/ 	.short	0x0000
        /*0072*/ 	.short	0x0000
        /*0074*/ 	.byte	0x00, 0xf5, 0x21, 0x00


	//----- nvinfo : EIATTR_SPARSE_MMA_MASK
	.align		4
.L_197:
        /*0078*/ 	.byte	0x03, 0x50
        /*007a*/ 	.short	0x0000


	//----- nvinfo : EIATTR_MAXREG_COUNT
	.align		4
        /*007c*/ 	.byte	0x03, 0x1b
        /*007e*/ 	.short	0x00ff


	//----- nvinfo : EIATTR_MERCURY_ISA_VERSION
	.align		4
        /*0080*/ 	.byte	0x03, 0x5f
        /*0082*/ 	.short	0x0101


	//----- nvinfo : EIATTR_VRC_CTA_INIT_COUNT
	.align		4
        /*0084*/ 	.byte	0x02, 0x4a
	.zero		1
	.zero		1


	//----- nvinfo : EIATTR_EXIT_INSTR_OFFSETS
	.align		4
        /*0088*/ 	.byte	0x04, 0x1c
        /*008a*/ 	.short	(.L_199 - .L_198)


	//   ....[0]....
.L_198:
        /*008c*/ 	.word	0x000000c0


	//   ....[1]....
        /*0090*/ 	.word	0x00001280


	//----- nvinfo : EIATTR_CRS_STACK_SIZE
	.align		4
.L_199:
        /*0094*/ 	.byte	0x04, 0x1e
        /*0096*/ 	.short	(.L_201 - .L_200)
.L_200:
        /*0098*/ 	.word	0x00000000


	//----- nvinfo : EIATTR_CBANK_PARAM_SIZE
	.align		4
.L_201:
        /*009c*/ 	.byte	0x03, 0x19
        /*009e*/ 	.short	0x0028


	//----- nvinfo : EIATTR_PARAM_CBANK
	.align		4
        /*00a0*/ 	.byte	0x04, 0x0a
        /*00a2*/ 	.short	(.L_203 - .L_202)
	.align		4
.L_202:
        /*00a4*/ 	.word	index@(.nv.constant0._Z25causal_conv1d_full_kernelI6__halfEvPKT_S3_PS1_iiii)
        /*00a8*/ 	.short	0x0380
        /*00aa*/ 	.short	0x0028


	//----- nvinfo : EIATTR_SW_WAR
	.align		4
.L_203:
        /*00ac*/ 	.byte	0x04, 0x36
        /*00ae*/ 	.short	(.L_205 - .L_204)
.L_204:
        /*00b0*/ 	.word	0x00000008
.L_205:


//--------------------- .nv.info._Z27causal_conv1d_update_kernelI13__nv_bfloat16EvPKT_S3_PS1_S4_iii --------------------------
	.section	.nv.info._Z27causal_conv1d_update_kernelI13__nv_bfloat16EvPKT_S3_PS1_S4_iii,"",@"SHT_CUDA_INFO"
	.sectionflags	@""
	.align	4


	//----- nvinfo : EIATTR_CUDA_API_VERSION
	.align		4
        /*0000*/ 	.byte	0x04, 0x37
        /*0002*/ 	.short	(.L_207 - .L_206)
.L_206:
        /*0004*/ 	.word	0x00000082


	//----- nvinfo : EIATTR_KPARAM_INFO
	.align		4
.L_207:
        /*0008*/ 	.byte	0x04, 0x17
        /*000a*/ 	.short	(.L_209 - .L_208)
.L_208:
        /*000c*/ 	.word	0x00000000
        /*0010*/ 	.short	0x0006
        /*0012*/ 	.short	0x0028
        /*0014*/ 	.byte	0x00, 0xf0, 0x11, 0x00


	//----- nvinfo : EIATTR_KPARAM_INFO
	.align		4
.L_209:
        /*0018*/ 	.byte	0x04, 0x17
        /*001a*/ 	.short	(.L_211 - .L_210)
.L_210:
        /*001c*/ 	.word	0x00000000
        /*0020*/ 	.short	0x0005
        /*0022*/ 	.short	0x0024
        /*0024*/ 	.byte	0x00, 0xf0, 0x11, 0x00


	//----- nvinfo : EIATTR_KPARAM_INFO
	.align		4
.L_211:
        /*0028*/ 	.byte	0x04, 0x17
        /*002a*/ 	.short	(.L_213 - .L_212)
.L_212:
        /*002c*/ 	.word	0x00000000
        /*0030*/ 	.short	0x0004
        /*0032*/ 	.short	0x0020
        /*0034*/ 	.byte	0x00, 0xf0, 0x11, 0x00


	//----- nvinfo : EIATTR_KPARAM_INFO
	.align		4
.L_213:
        /*0038*/ 	.byte	0x04, 0x17
        /*003a*/ 	.short	(.L_215 - .L_214)
.L_214:
        /*003c*/ 	.word	0x00000000
        /*0040*/ 	.short	0x0003
        /*0042*/ 	.short	0x0018
        /*0044*/ 	.byte	0x00, 0xf5, 0x21, 0x00


	//----- nvinfo : EIATTR_KPARAM_INFO
	.align		4
.L_215:
        /*0048*/ 	.byte	0x04, 0x17
        /*004a*/ 	.short	(.L_217 - .L_216)
.L_216:
        /*004c*/ 	.word	0x00000000
        /*0050*/ 	.short	0x0002
        /*0052*/ 	.short	0x0010
        /*0054*/ 	.byte	0x00, 0xf5, 0x21, 0x00


	//----- nvinfo : EIATTR_KPARAM_INFO
	.align		4
.L_217:
        /*0058*/ 	.byte	0x04, 0x17
        /*005a*/ 	.short	(.L_219 - .L_218)
.L_218:
        /*005c*/ 	.word	0x00000000
        /*0060*/ 	.short	0x0001
        /*0062*/ 	.short	0x0008
        /*0064*/ 	.byte	0x00, 0xf5, 0x21, 0x00


	//----- nvinfo : EIATTR_KPARAM_INFO
	.align		4
.L_219:
        /*0068*/ 	.byte	0x04, 0x17
        /*006a*/ 	.short	(.L_221 - .L_220)
.L_220:
        /*006c*/ 	.word	0x00000000
        /*0070*/ 	.short	0x0000
        /*0072*/ 	.short	0x0000
        /*0074*/ 	.byte	0x00, 0xf5, 0x21, 0x00


	//----- nvinfo : EIATTR_SPARSE_MMA_MASK
	.align		4
.L_221:
        /*0078*/ 	.byte	0x03, 0x50
        /*007a*/ 	.short	0x0000


	//----- nvinfo : EIATTR_MAXREG_COUNT
	.align		4
        /*007c*/ 	.byte	0x03, 0x1b
        /*007e*/ 	.short	0x00ff


	//----- nvinfo : EIATTR_MERCURY_ISA_VERSION
	.align		4
        /*0080*/ 	.byte	0x03, 0x5f
        /*0082*/ 	.short	0x0101


	//----- nvinfo : EIATTR_VRC_CTA_INIT_COUNT
	.align		4
        /*0084*/ 	.byte	0x02, 0x4a
	.zero		1
	.zero		1


	//----- nvinfo : EIATTR_EXIT_INSTR_OFFSETS
	.align		4
        /*0088*/ 	.byte	0x04, 0x1c
        /*008a*/ 	.short	(.L_223 - .L_222)


	//   ....[0]....
.L_222:
        /*008c*/ 	.word	0x00000090


	//   ....[1]....
        /*0090*/ 	.word	0x00001730


	//----- nvinfo : EIATTR_CRS_STACK_SIZE
	.align		4
.L_223:
        /*0094*/ 	.byte	0x04, 0x1e
        /*0096*/ 	.short	(.L_225 - .L_224)
.L_224:
        /*0098*/ 	.word	0x00000000


	//----- nvinfo : EIATTR_CBANK_PARAM_SIZE
	.align		4
.L_225:
        /*009c*/ 	.byte	0x03, 0x19
        /*009e*/ 	.short	0x002c


	//----- nvinfo : EIATTR_PARAM_CBANK
	.align		4
        /*00a0*/ 	.byte	0x04, 0x0a
        /*00a2*/ 	.short	(.L_227 - .L_226)
	.align		4
.L_226:
        /*00a4*/ 	.word	index@(.nv.constant0._Z27causal_conv1d_update_kernelI13__nv_bfloat16EvPKT_S3_PS1_S4_iii)
        /*00a8*/ 	.short	0x0380
        /*00aa*/ 	.short	0x002c


	//----- nvinfo : EIATTR_SW_WAR
	.align		4
.L_227:
        /*00ac*/ 	.byte	0x04, 0x36
        /*00ae*/ 	.short	(.L_229 - .L_228)
.L_228:
        /*00b0*/ 	.word	0x00000008
.L_229:


//--------------------- .nv.info._Z27causal_conv1d_update_kernelI6__halfEvPKT_S3_PS1_S4_iii --------------------------
	.section	.nv.info._Z27causal_conv1d_update_kernelI6__halfEvPKT_S3_PS1_S4_iii,"",@"SHT_CUDA_INFO"
	.sectionflags	@""
	.align	4


	//----- nvinfo : EIATTR_CUDA_API_VERSION
	.align		4
        /*0000*/ 	.byte	0x04, 0x37
        /*0002*/ 	.short	(.L_231 - .L_230)
.L_230:
        /*0004*/ 	.word	0x00000082


	//----- nvinfo : EIATTR_KPARAM_INFO
	.align		4
.L_231:
        /*0008*/ 	.byte	0x04, 0x17
        /*000a*/ 	.short	(.L_233 - .L_232)
.L_232:
        /*000c*/ 	.word	0x00000000
        /*0010*/ 	.short	0x0006
        /*0012*/ 	.short	0x0028
        /*0014*/ 	.byte	0x00, 0xf0, 0x11, 0x00


	//----- nvinfo : EIATTR_KPARAM_INFO
	.align		4
.L_233:
        /*0018*/ 	.byte	0x04, 0x17
        /*001a*/ 	.short	(.L_235 - .L_234)
.L_234:
        /*001c*/ 	.word	0x00000000
        /*0020*/ 	.short	0x0005
        /*0022*/ 	.short	0x0024
        /*0024*/ 	.byte	0x00, 0xf0, 0x11, 0x00


	//----- nvinfo : EIATTR_KPARAM_INFO
	.align		4
.L_235:
        /*0028*/ 	.byte	0x04, 0x17
        /*002a*/ 	.short	(.L_237 - .L_236)
.L_236:
        /*002c*/ 	.word	0x00000000
        /*0030*/ 	.short	0x0004
        /*0032*/ 	.short	0x0020
        /*0034*/ 	.byte	0x00, 0xf0, 0x11, 0x00


	//----- nvinfo : EIATTR_KPARAM_INFO
	.align		4
.L_237:
        /*0038*/ 	.byte	0x04, 0x17
        /*003a*/ 	.short	(.L_239 - .L_238)
.L_238:
        /*003c*/ 	.word	0x00000000
        /*0040*/ 	.short	0x0003
        /*0042*/ 	.short	0x0018
        /*0044*/ 	.byte	0x00, 0xf5, 0x21, 0x00


	//----- nvinfo : EIATTR_KPARAM_INFO
	.align		4
.L_239:
        /*0048*/ 	.byte	0x04, 0x17
        /*004a*/ 	.short	(.L_241 - .L_240)
.L_240:
        /*004c*/ 	.word	0x00000000
        /*0050*/ 	.short	0x0002
        /*0052*/ 	.short	0x0010
        /*0054*/ 	.byte	0x00, 0xf5, 0x21, 0x00


	//----- nvinfo : EIATTR_KPARAM_INFO
	.align		4
.L_241:
        /*0058*/ 	.byte	0x04, 0x17
        /*005a*/ 	.short	(.L_243 - .L_242)
.L_242:
        /*005c*/ 	.word	0x00000000
        /*0060*/ 	.short	0x0001
        /*0062*/ 	.short	0x0008
        /*0064*/ 	.byte	0x00, 0xf5, 0x21, 0x00


	//----- nvinfo : EIATTR_KPARAM_INFO
	.align		4
.L_243:
        /*0068*/ 	.byte	0x04, 0x17
        /*006a*/ 	.short	(.L_245 - .L_244)
.L_244:
        /*006c*/ 	.word	0x00000000
        /*0070*/ 	.short	0x0000
        /*0072*/ 	.short	0x0000
        /*0074*/ 	.byte	0x00, 0xf5, 0x21, 0x00


	//----- nvinfo : EIATTR_SPARSE_MMA_MASK
	.align		4
.L_245:
        /*0078*/ 	.byte	0x03, 0x50
        /*007a*/ 	.short	0x0000


	//----- nvinfo : EIATTR_MAXREG_COUNT
	.align		4
        /*007c*/ 	.byte	0x03, 0x1b
        /*007e*/ 	.short	0x00ff


	//----- nvinfo : EIATTR_MERCURY_ISA_VERSION
	.align		4
        /*0080*/ 	.byte	0x03, 0x5f
        /*0082*/ 	.short	0x0101


	//----- nvinfo : EIATTR_VRC_CTA_INIT_COUNT
	.align		4
        /*0084*/ 	.byte	0x02, 0x4a
	.zero		1
	.zero		1


	//----- nvinfo : EIATTR_EXIT_INSTR_OFFSETS
	.align		4
        /*0088*/ 	.byte	0x04, 0x1c
        /*008a*/ 	.short	(.L_247 - .L_246)


	//   ....[0]....
.L_246:
        /*008c*/ 	.word	0x00000090


	//   ....[1]....
        /*0090*/ 	.word	0x00001730


	//----- nvinfo : EIATTR_CRS_STACK_SIZE
	.align		4
.L_247:
        /*0094*/ 	.byte	0x04, 0x1e
        /*0096*/ 	.short	(.L_249 - .L_248)
.L_248:
        /*0098*/ 	.word	0x00000000


	//----- nvinfo : EIATTR_CBANK_PARAM_SIZE
	.align		4
.L_249:
        /*009c*/ 	.byte	0x03, 0x19
        /*009e*/ 	.short	0x002c


	//----- nvinfo : EIATTR_PARAM_CBANK
	.align		4
        /*00a0*/ 	.byte	0x04, 0x0a
        /*00a2*/ 	.short	(.L_251 - .L_250)
	.align		4
.L_250:
        /*00a4*/ 	.word	index@(.nv.constant0._Z27causal_conv1d_update_kernelI6__halfEvPKT_S3_PS1_S4_iii)
        /*00a8*/ 	.short	0x0380
        /*00aa*/ 	.short	0x002c


	//----- nvinfo : EIATTR_SW_WAR
	.align		4
.L_251:
        /*00ac*/ 	.byte	0x04, 0x36
        /*00ae*/ 	.short	(.L_253 - .L_252)
.L_252:
        /*00b0*/ 	.word	0x00000008
.L_253:


//--------------------- .nv.info._Z34gated_delta_rule_recurrence_kernelPKfS0_S0_S0_S0_PfS1_iii --------------------------
	.section	.nv.info._Z34gated_delta_rule_recurrence_kernelPKfS0_S0_S0_S0_PfS1_iii,"",@"SHT_CUDA_INFO"
	.sectionflags	@""
	.align	4


	//----- nvinfo : EIATTR_CUDA_API_VERSION
	.align		4
        /*0000*/ 	.byte	0x04, 0x37
        /*0002*/ 	.short	(.L_255 - .L_254)
.L_254:
        /*0004*/ 	.word	0x00000082


	//----- nvinfo : EIATTR_KPARAM_INFO
	.align		4
.L_255:
        /*0008*/ 	.byte	0x04, 0x17
        /*000a*/ 	.short	(.L_257 - .L_256)
.L_256:
        /*000c*/ 	.word	0x00000000
        /*0010*/ 	.short	0x0009
        /*0012*/ 	.short	0x0040
        /*0014*/ 	.byte	0x00, 0xf0, 0x11, 0x00


	//----- nvinfo : EIATTR_KPARAM_INFO
	.align		4
.L_257:
        /*0018*/ 	.byte	0x04, 0x17
        /*001a*/ 	.short	(.L_259 - .L_258)
.L_258:
        /*001c*/ 	.word	0x00000000
        /*0020*/ 	.short	0x0008
        /*0022*/ 	.short	0x003c
        /*0024*/ 	.byte	0x00, 0xf0, 0x11, 0x00


	//----- nvinfo : EIATTR_KPARAM_INFO
	.align		4
.L_259:
        /*0028*/ 	.byte	0x04, 0x17
        /*002a*/ 	.short	(.L_261 - .L_260)
.L_260:
        /*002c*/ 	.word	0x00000000
        /*0030*/ 	.short	0x0007
        /*0032*/ 	.short	0x0038
        /*0034*/ 	.byte	0x00, 0xf0, 0x11, 0x00


	//----- nvinfo : EIATTR_KPARAM_INFO
	.align		4
.L_261:
        /*0038*/ 	.byte	0x04, 0x17
        /*003a*/ 	.short	(.L_263 - .L_262)
.L_262:
        /*003c*/ 	.word	0x00000000
        /*0040*/ 	.short	0x0006
        /*0042*/ 	.short	0x0030
        /*0044*/ 	.byte	0x00, 0xf5, 0x21, 0x00


	//----- nvinfo : EIATTR_KPARAM_INFO
	.align		4
.L_263:
        /*0048*/ 	.byte	0x04, 0x17
        /*004a*/ 	.short	(.L_265 - .L_264)
.L_264:
        /*004c*/ 	.word	0x00000000
        /*0050*/ 	.short	0x0005
        /*0052*/ 	.short	0x0028
        /*0054*/ 	.byte	0x00, 0xf5, 0x21, 0x00


	//----- nvinfo : EIATTR_KPARAM_INFO
	.align		4
.L_265:
        /*0058*/ 	.byte	0x04, 0x17
        /*005a*/ 	.short	(.L_267 - .L_266)
.L_266:
        /*005c*/ 	.word	0x00000000
        /*0060*/ 	.short	0x0004
        /*0062*/ 	.short	0x0020
        /*0064*/ 	.byte	0x00, 0xf5, 0x21, 0x00


	//----- nvinfo : EIATTR_KPARAM_INFO
	.align		4
.L_267:
        /*0068*/ 	.byte	0x04, 0x17
        /*006a*/ 	.short	(.L_269 - .L_268)
.L_268:
        /*006c*/ 	.word	0x00000000
        /*0070*/ 	.short	0x0003
        /*0072*/ 	.short	0x0018
        /*0074*/ 	.byte	0x00, 0xf5, 0x21, 0x00


	//----- nvinfo : EIATTR_KPARAM_INFO
	.align		4
.L_269:
        /*0078*/ 	.byte	0x04, 0x17
        /*007a*/ 	.short	(.L_271 - .L_270)
.L_270:
        /*007c*/ 	.word	0x00000000
        /*0080*/ 	.short	0x0002
        /*0082*/ 	.short	0x0010
        /*0084*/ 	.byte	0x00, 0xf5, 0x21, 0x00


	//----- nvinfo : EIATTR_KPARAM_INFO
	.align		4
.L_271:
        /*0088*/ 	.byte	0x04, 0x17
        /*008a*/ 	.short	(.L_273 - .L_272)
.L_272:
        /*008c*/ 	.word	0x00000000
        /*0090*/ 	.short	0x0001
        /*0092*/ 	.short	0x0008
        /*0094*/ 	.byte	0x00, 0xf5, 0x21, 0x00


	//----- nvinfo : EIATTR_KPARAM_INFO
	.align		4
.L_273:
        /*0098*/ 	.byte	0x04, 0x17
        /*009a*/ 	.short	(.L_275 - .L_274)
.L_274:
        /*009c*/ 	.word	0x00000000
        /*00a0*/ 	.short	0x0000
        /*00a2*/ 	.short	0x0000
        /*00a4*/ 	.byte	0x00, 0xf5, 0x21, 0x00


	//----- nvinfo : EIATTR_SPARSE_MMA_MASK
	.align		4
.L_275:
        /*00a8*/ 	.byte	0x03, 0x50
        /*00aa*/ 	.short	0x0000


	//----- nvinfo : EIATTR_MAXREG_COUNT
	.align		4
        /*00ac*/ 	.byte	0x03, 0x1b
        /*00ae*/ 	.short	0x00ff


	//----- nvinfo : EIATTR_NUM_BARRIERS
	.align		4
        /*00b0*/ 	.byte	0x02, 0x4c
        /*00b2*/ 	.byte	0x01
	.zero		1


	//----- nvinfo : EIATTR_MERCURY_ISA_VERSION
	.align		4
        /*00b4*/ 	.byte	0x03, 0x5f
        /*00b6*/ 	.short	0x0101


	//----- nvinfo : EIATTR_UNUSED_LOAD_BYTE_OFFSET
	.align		4
        /*00b8*/ 	.byte	0x04, 0x44
        /*00ba*/ 	.short	(.L_277 - .L_276)


	//   ....[0]....
.L_276:
        /*00bc*/ 	.word	0x00001ef0
        /*00c0*/ 	.word	0x00000fff


	//   ....[1]....
        /*00c4*/ 	.word	0x00002690
        /*00c8*/ 	.word	0x00000fff


	//----- nvinfo : EIATTR_VRC_CTA_INIT_COUNT
	.align		4
.L_277:
        /*00cc*/ 	.byte	0x02, 0x4a
	.zero		1
	.zero		1


	//----- nvinfo : EIATTR_EXIT_INSTR_OFFSETS
	.align		4
        /*00d0*/ 	.byte	0x04, 0x1c
        /*00d2*/ 	.short	(.L_279 - .L_278)


	//   ....[0]....
.L_278:
        /*00d4*/ 	.word	0x00000070


	//   ....[1]....
        /*00d8*/ 	.word	0x000034e0


	//   ....[2]....
        /*00dc*/ 	.word	0x00003850


	//   ....[3]....
        /*00e0*/ 	.word	0x000039f0


	//   ....[4]....
        /*00e4*/ 	.word	0x00003b00


	//   ....[5]....
        /*00e8*/ 	.word	0x00003bc0


	//----- nvinfo : EIATTR_CRS_STACK_SIZE
	.align		4
.L_279:
        /*00ec*/ 	.byte	0x04, 0x1e
        /*00ee*/ 	.short	(.L_281 - .L_280)
.L_280:
        /*00f0*/ 	.word	0x00000000


	//----- nvinfo : EIATTR_CBANK_PARAM_SIZE
	.align		4
.L_281:
        /*00f4*/ 	.byte	0x03, 0x19
        /*00f6*/ 	.short	0x0044


	//----- nvinfo : EIATTR_PARAM_CBANK
	.align		4
        /*00f8*/ 	.byte	0x04, 0x0a
        /*00fa*/ 	.short	(.L_283 - .L_282)
	.align		4
.L_282:
        /*00fc*/ 	.word	index@(.nv.constant0._Z34gated_delta_rule_recurrence_kernelPKfS0_S0_S0_S0_PfS1_iii)
        /*0100*/ 	.short	0x0380
        /*0102*/ 	.short	0x0044


	//----- nvinfo : EIATTR_SW_WAR
	.align		4
.L_283:
        /*0104*/ 	.byte	0x04, 0x36
        /*0106*/ 	.short	(.L_285 - .L_284)
.L_284:
        /*0108*/ 	.word	0x00000008
.L_285:


//--------------------- .nv.callgraph             --------------------------
	.section	.nv.callgraph,"",@"SHT_CUDA_CALLGRAPH"
	.align	4
	.sectionentsize	8
	.align		4
        /*0000*/ 	.word	0x00000000
	.align		4
        /*0004*/ 	.word	0xffffffff
	.align		4
        /*0008*/ 	.word	0x00000000
	.align		4
        /*000c*/ 	.word	0xfffffffe
	.align		4
        /*0010*/ 	.word	0x00000000
	.align		4
        /*0014*/ 	.word	0xfffffffd
	.align		4
        /*0018*/ 	.word	0x00000000
	.align		4
        /*001c*/ 	.word	0xfffffffc


//--------------------- .text._Z23fused_gdn_gating_kernelI13__nv_bfloat16EvPKT_S3_PKfS5_PS1_S6_ii --------------------------
	.section	.text._Z23fused_gdn_gating_kernelI13__nv_bfloat16EvPKT_S3_PKfS5_PS1_S6_ii,"ax",@progbits
	.align	128
        .global         _Z23fused_gdn_gating_kernelI13__nv_bfloat16EvPKT_S3_PKfS5_PS1_S6_ii
        .type           _Z23fused_gdn_gating_kernelI13__nv_bfloat16EvPKT_S3_PKfS5_PS1_S6_ii,@function
        .size           _Z23fused_gdn_gating_kernelI13__nv_bfloat16EvPKT_S3_PKfS5_PS1_S6_ii,(.L_x_150 - _Z23fused_gdn_gating_kernelI13__nv_bfloat16EvPKT_S3_PKfS5_PS1_S6_ii)
        .other          _Z23fused_gdn_gating_kernelI13__nv_bfloat16EvPKT_S3_PKfS5_PS1_S6_ii,@"STO_CUDA_ENTRY STV_DEFAULT"
_Z23fused_gdn_gating_kernelI13__nv_bfloat16EvPKT_S3_PKfS5_PS1_S6_ii:
.text._Z23fused_gdn_gating_kernelI13__nv_bfloat16EvPKT_S3_PKfS5_PS1_S6_ii:
[----:B------:R-:W-:Y:S01]  /*0000*/  LDC R1, c[0x0][0x37c] ;  /* 0x0000df00ff017b82 */ /* 0x000fe20000000800 */
[----:B------:R-:W0:Y:S07]  /*0010*/  S2R R0, SR_TID.X ;  /* 0x0000000000007919 */ /* 0x000e2e0000002100 */
[----:B------:R-:W0:Y:S01]  /*0020*/  S2UR UR4, SR_CTAID.X ;  /* 0x00000000000479c3 */ /* 0x000e220000002500 */
[----:B------:R-:W1:Y:S07]  /*0030*/  LDCU UR5, c[0x0][0x3b0] ;  /* 0x00007600ff0577ac */ /* 0x000e6e0008000800 */
[----:B------:R-:W0:Y:S02]  /*0040*/  LDC R3, c[0x0][0x360] ;  /* 0x0000d800ff037b82 */ /* 0x000e240000000800 */
[----:B0-----:R-:W-:-:S05]  /*0050*/  IMAD R3, R3, UR4, R0 ;  /* 0x0000000403037c24 */ /* 0x001fca000f8e0200 */
[----:B-1----:R-:W-:-:S13]  /*0060*/  ISETP.GE.AND P0, PT, R3, UR5, PT ;  /* 0x0000000503007c0c */ /* 0x002fda000bf06270 */
[----:B------:R-:W-:Y:S05]  /*0070*/  @P0 EXIT ;  /* 0x000000000000094d */ /* 0x000fea0003800000 */
[----:B------:R-:W0:Y:S01]  /*0080*/  LDC.64 R4, c[0x0][0x380] ;  /* 0x0000e000ff047b82 */ /* 0x000e220000000a00 */
[----:B------:R-:W1:Y:S07]  /*0090*/  LDCU.64 UR4, c[0x0][0x358] ;  /* 0x00006b00ff0477ac */ /* 0x000e6e0008000a00 */
[----:B------:R-:W2:Y:S01]  /*00a0*/  LDC R0, c[0x0][0x3b4] ;  /* 0x0000ed00ff007b82 */ /* 0x000ea20000000800 */
[----:B0-----:R-:W-:-:S06]  /*00b0*/  IMAD.WIDE R4, R3, 0x2, R4 ;  /* 0x0000000203047825 */ /* 0x001fcc00078e0204 */
[----:B-1----:R-:W3:Y:S01]  /*00c0*/  LDG.E.U16.CONSTANT R4, desc[UR4][R4.64] ;  /* 0x0000000404047981 */ /* 0x002ee2000c1e9500 */
[----:B------:R-:W-:Y:S01]  /*00d0*/  HFMA2 R10, -RZ, RZ, 0.96630859375, -0.0022525787353515625 ;  /* 0x3bbb989dff0a7431 */ /* 0x000fe200000001ff */
[----:B--2---:R-:W-:Y:S01]  /*00e0*/  IABS R2, R0 ;  /* 0x0000000000027213 */ /* 0x004fe20000000000 */
[----:B------:R-:W-:Y:S01]  /*00f0*/  BSSY.RECONVERGENT B0, `(.L_x_0) ;  /* 0x000002c000007945 */ /* 0x000fe20003800200 */
[----:B------:R-:W-:Y:S02]  /*0100*/  IABS R11, R3 ;  /* 0x00000003000b7213 */ /* 0x000fe40000000000 */
[----:B------:R-:W0:Y:S01]  /*0110*/  I2F.RP R8, R2 ;  /* 0x0000000200087306 */ /* 0x000e220000209400 */
[----:B------:R-:W-:-:S07]  /*0120*/  ISETP.GE.AND P1, PT, R3, RZ, PT ;  /* 0x000000ff0300720c */ /* 0x000fce0003f26270 */
[----:B0-----:R-:W0:Y:S02]  /*0130*/  MUFU.RCP R8, R8 ;  /* 0x0000000800087308 */ /* 0x001e240000001000 */
[----:B0-----:R-:W-:-:S06]  /*0140*/  IADD3 R6, PT, PT, R8, 0xffffffe, RZ ;  /* 0x0ffffffe08067810 */ /* 0x001fcc0007ffe0ff */
[----:B------:R0:W1:Y:S02]  /*0150*/  F2I.FTZ.U32.TRUNC.NTZ R7, R6 ;  /* 0x0000000600077305 */ /* 0x000064000021f000 */
[----:B0-----:R-:W-:Y:S01]  /*0160*/  IMAD.MOV.U32 R6, RZ, RZ, RZ ;  /* 0x000000ffff067224 */ /* 0x001fe200078e00ff */
[----:B-1----:R-:W-:-:S05]  /*0170*/  IADD3 R9, PT, PT, RZ, -R7, RZ ;  /* 0x80000007ff097210 */ /* 0x002fca0007ffe0ff */
[----:B------:R-:W-:-:S04]  /*0180*/  IMAD R9, R9, R2, RZ ;  /* 0x0000000209097224 */ /* 0x000fc800078e02ff */
[----:B------:R-:W-:-:S04]  /*0190*/  IMAD.HI.U32 R7, R7, R9, R6 ;  /* 0x0000000907077227 */ /* 0x000fc800078e0006 */
[----:B------:R-:W-:Y:S01]  /*01a0*/  IMAD.MOV.U32 R9, RZ, RZ, R11 ;  /* 0x000000ffff097224 */ /* 0x000fe200078e000b */
[----:B------:R-:W-:-:S03]  /*01b0*/  MOV R11, 0x437c0000 ;  /* 0x437c0000000b7802 */ /* 0x000fc60000000f00 */
[----:B------:R-:W-:-:S05]  /*01c0*/  IMAD.HI.U32 R7, R7, R9, RZ ;  /* 0x0000000907077227 */ /* 0x000fca00078e00ff */
[----:B------:R-:W-:Y:S02]  /*01d0*/  IADD3 R7, PT, PT, -R7, RZ, RZ ;  /* 0x000000ff07077210 */ /* 0x000fe40007ffe1ff */
[----:B---3--:R-:W-:-:S05]  /*01e0*/  SHF.L.U32 R5, R4, 0x10, RZ ;  /* 0x0000001004057819 */ /* 0x008fca00000006ff */
[----:B------:R-:W-:-:S04]  /*01f0*/  FFMA.SAT R4, R5, -R10, 0.5 ;  /* 0x3f00000005047423 */ /* 0x000fc8000000280a */
[----:B------:R-:W-:Y:S01]  /*0200*/  FFMA.RM R6, R4, R11, 12582913 ;  /* 0x4b40000104067423 */ /* 0x000fe2000000400b */
[----:B------:R-:W-:-:S03]  /*0210*/  IMAD R4, R2, R7, R9 ;  /* 0x0000000702047224 */ /* 0x000fc600078e0209 */
[C---:B------:R-:W-:Y:S01]  /*0220*/  FADD R8, R6.reuse, -12583039 ;  /* 0xcb40007f06087421 */ /* 0x040fe20000000000 */
[----:B------:R-:W-:Y:S02]  /*0230*/  SHF.L.U32 R6, R6, 0x17, RZ ;  /* 0x0000001706067819 */ /* 0x000fe400000006ff */
[----:B------:R-:W-:Y:S01]  /*0240*/  ISETP.GT.U32.AND P0, PT, R2, R4, PT ;  /* 0x000000040200720c */ /* 0x000fe20003f04070 */
[----:B------:R-:W-:-:S04]  /*0250*/  FFMA R8, R5, -1.4426950216293334961, -R8 ;  /* 0xbfb8aa3b05087823 */ /* 0x000fc80000000808 */
[----:B------:R-:W-:-:S04]  /*0260*/  FFMA R8, R5, -1.925963033500011079e-08, R8 ;  /* 0xb2a5706005087823 */ /* 0x000fc80000000008 */
[----:B------:R-:W0:Y:S04]  /*0270*/  MUFU.EX2 R5, R8 ;  /* 0x0000000800057308 */ /* 0x000e280000000800 */
[----:B------:R-:W-:Y:S01]  /*0280*/  @!P0 IMAD.IADD R4, R4, 0x1, -R2 ;  /* 0x0000000104048824 */ /* 0x000fe200078e0a02 */
[----:B------:R-:W-:-:S04]  /*0290*/  ISETP.NE.AND P0, PT, R0, RZ, PT ;  /* 0x000000ff0000720c */ /* 0x000fc80003f05270 */
[----:B------:R-:W-:Y:S01]  /*02a0*/  ISETP.GT.U32.AND P2, PT, R2, R4, PT ;  /* 0x000000040200720c */ /* 0x000fe20003f44070 */
[----:B0-----:R-:W-:-:S05]  /*02b0*/  FFMA R5, R6, R5, 1 ;  /* 0x3f80000006057423 */ /* 0x001fca0000000005 */
[----:B------:R-:W-:-:S07]  /*02c0*/  IADD3 R6, PT, PT, R5, 0x1800000, RZ ;  /* 0x0180000005067810 */ /* 0x000fce0007ffe0ff */
[----:B------:R-:W-:Y:S01]  /*02d0*/  @!P2 IMAD.IADD R4, R4, 0x1, -R2 ;  /* 0x000000010404a824 */ /* 0x000fe200078e0a02 */
[----:B------:R-:W-:-:S04]  /*02e0*/  LOP3.LUT R6, R6, 0x7f800000, RZ, 0xc0, !PT ;  /* 0x7f80000006067812 */ /* 0x000fc800078ec0ff */
[----:B------:R-:W-:Y:S02]  /*02f0*/  @!P1 IADD3 R4, PT, PT, -R4, RZ, RZ ;  /* 0x000000ff04049210 */ /* 0x000fe40007ffe1ff */
[----:B------:R-:W-:Y:S02]  /*0300*/  ISETP.GT.U32.AND P2, PT, R6, 0x1ffffff, PT ;  /* 0x01ffffff0600780c */ /* 0x000fe40003f44070 */
[----:B------:R-:W-:-:S11]  /*0310*/  @!P0 LOP3.LUT R4, RZ, R0, RZ, 0x33, !PT ;  /* 0x00000000ff048212 */ /* 0x000fd600078e33ff */
[----:B------:R-:W-:Y:S05]  /*0320*/  @P2 BRA `(.L_x_1) ;  /* 0x0000000000102947 */ /* 0x000fea0003800000 */
[----:B------:R-:W-:-:S07]  /*0330*/  MOV R6, 0x350 ;  /* 0x0000035000067802 */ /* 0x000fce0000000f00 */
[----:B------:R-:W-:Y:S05]  /*0340*/  CALL.REL.NOINC `($__internal_0_$__cuda_sm20_rcp_rn_f32_slowpath) ;  /* 0x0000000400207944 */ /* 0x000fea0003c00000 */
[----:B------:R-:W-:Y:S01]  /*0350*/  MOV R0, R5 ;  /* 0x0000000500007202 */ /* 0x000fe20000000f00 */
[----:B------:R-:W-:Y:S06]  /*0360*/  BRA `(.L_x_2) ;  /* 0x0000000000107947 */ /* 0x000fec0003800000 */
.L_x_1:
[----:B------:R-:W0:Y:S02]  /*0370*/  MUFU.RCP R0, R5 ;  /* 0x0000000500007308 */ /* 0x000e240000001000 */
[----:B0-----:R-:W-:-:S04]  /*0380*/  FFMA R2, R5, R0, -1 ;  /* 0xbf80000005027423 */ /* 0x001fc80000000000 */
[----:B------:R-:W-:-:S04]  /*0390*/  FADD.FTZ R7, -R2, -RZ ;  /* 0x800000ff02077221 */ /* 0x000fc80000010100 */
[----:B------:R-:W-:-:S07]  /*03a0*/  FFMA R0, R0, R7, R0 ;  /* 0x0000000700007223 */ /* 0x000fce0000000000 */
.L_x_2:
[----:B------:R-:W-:Y:S05]  /*03b0*/  BSYNC.RECONVERGENT B0 ;  /* 0x0000000000007941 */ /* 0x000fea0003800200 */
.L_x_0:
[----:B------:R-:W0:Y:S08]  /*03c0*/  LDC.64 R6, c[0x0][0x388] ;  /* 0x0000e200ff067b82 */ /* 0x000e300000000a00 */
[----:B------:R-:W1:Y:S08]  /*03d0*/  LDC.64 R8, c[0x0][0x398] ;  /* 0x0000e600ff087b82 */ /* 0x000e700000000a00 */
[----:B------:R-:W2:Y:S01]  /*03e0*/  LDC.64 R10, c[0x0][0x390] ;  /* 0x0000e400ff0a7b82 */ /* 0x000ea20000000a00 */
[----:B0-----:R-:W-:-:S06]  /*03f0*/  IMAD.WIDE R6, R3, 0x2, R6 ;  /* 0x0000000203067825 */ /* 0x001fcc00078e0206 */
[----:B------:R-:W3:Y:S01]  /*0400*/  LDG.E.U16.CONSTANT R6, desc[UR4][R6.64] ;  /* 0x0000000406067981 */ /* 0x000ee2000c1e9500 */
[----:B-1----:R-:W-:-:S06]  /*0410*/  IMAD.WIDE R8, R4, 0x4, R8 ;  /* 0x0000000404087825 */ /* 0x002fcc00078e0208 */
[----:B------:R-:W4:Y:S01]  /*0420*/  LDG.E.CONSTANT R9, desc[UR4][R8.64] ;  /* 0x0000000408097981 */ /* 0x000f22000c1e9900 */
[----:B--2---:R-:W-:-:S06]  /*0430*/  IMAD.WIDE R4, R4, 0x4, R10 ;  /* 0x0000000404047825 */ /* 0x004fcc00078e020a */
[----:B------:R0:W2:Y:S01]  /*0440*/  LDG.E.CONSTANT R4, desc[UR4][R4.64] ;  /* 0x0000000404047981 */ /* 0x0000a2000c1e9900 */
[----:B------:R-:W-:Y:S01]  /*0450*/  HFMA2 R11, -RZ, RZ, 0.96630859375, -0.0022525787353515625 ;  /* 0x3bbb989dff0b7431 */ /* 0x000fe200000001ff */
[----:B------:R-:W-:Y:S02]  /*0460*/  MOV R12, 0x437c0000 ;  /* 0x437c0000000c7802 */ /* 0x000fe40000000f00 */
[----:B------:R-:W-:Y:S01]  /*0470*/  MOV R13, 0x7f800000 ;  /* 0x7f800000000d7802 */ /* 0x000fe20000000f00 */
[----:B---3--:R-:W-:-:S04]  /*0480*/  IMAD.U32 R2, R6, 0x10000, RZ ;  /* 0x0001000006027824 */ /* 0x008fc800078e00ff */
[----:B----4-:R-:W-:-:S04]  /*0490*/  FADD R2, R2, R9 ;  /* 0x0000000902027221 */ /* 0x010fc80000000000 */
[----:B------:R-:W-:-:S04]  /*04a0*/  FFMA.SAT R10, R2, R11, 0.5 ;  /* 0x3f000000020a7423 */ /* 0x000fc8000000200b */
[----:B------:R-:W-:-:S04]  /*04b0*/  FFMA.RM R10, R10, R12, 12582913 ;  /* 0x4b4000010a0a7423 */ /* 0x000fc8000000400c */
[----:B------:R-:W-:-:S04]  /*04c0*/  FADD R7, R10, -12583039 ;  /* 0xcb40007f0a077421 */ /* 0x000fc80000000000 */
[----:B------:R-:W-:-:S04]  /*04d0*/  FFMA R7, R2, 1.4426950216293334961, -R7 ;  /* 0x3fb8aa3b02077823 */ /* 0x000fc80000000807 */
[----:B------:R-:W-:-:S06]  /*04e0*/  FFMA R7, R2, 1.925963033500011079e-08, R7 ;  /* 0x32a5706002077823 */ /* 0x000fcc0000000007 */
[----:B------:R-:W1:Y:S01]  /*04f0*/  MUFU.EX2 R7, R7 ;  /* 0x0000000700077308 */ /* 0x000e620000000800 */
[----:B------:R-:W-:-:S05]  /*0500*/  SHF.L.U32 R2, R10, 0x17, RZ ;  /* 0x000000170a027819 */ /* 0x000fca00000006ff */
[----:B-1----:R-:W-:-:S05]  /*0510*/  FFMA R2, R2, R7, 1 ;  /* 0x3f80000002027423 */ /* 0x002fca0000000007 */
[----:B------:R-:W-:Y:S01]  /*0520*/  FSETP.GEU.AND P0, PT, R2, 1.175494350822287508e-38, PT ;  /* 0x008000000200780b */ /* 0x000fe20003f0e000 */
[----:B------:R-:W-:-:S12]  /*0530*/  HFMA2 R9, -RZ, RZ, 1.5048828125, 33.21875 ;  /* 0x3e055027ff097431 */ /* 0x000fd800000001ff */
[----:B------:R-:W-:-:S04]  /*0540*/  @!P0 FMUL R2, R2, 8388608 ;  /* 0x4b00000002028820 */ /* 0x000fc80000400000 */
[----:B0-----:R-:W-:-:S05]  /*0550*/  VIADD R5, R2, 0xc0d55555 ;  /* 0xc0d5555502057836 */ /* 0x001fca0000000000 */
[----:B------:R-:W-:-:S04]  /*0560*/  LOP3.LUT R5, R5, 0xff800000, RZ, 0xc0, !PT ;  /* 0xff80000005057812 */ /* 0x000fc800078ec0ff */
[----:B------:R-:W-:-:S05]  /*0570*/  IADD3 R6, PT, PT, R2, -R5, RZ ;  /* 0x8000000502067210 */ /* 0x000fca0007ffe0ff */
[----:B------:R-:W-:-:S04]  /*0580*/  FADD R6, R6, -1 ;  /* 0xbf80000006067421 */ /* 0x000fc80000000000 */
[----:B------:R-:W-:-:S04]  /*0590*/  FFMA R9, R6, -R9, 0.14084610342979431152 ;  /* 0x3e1039f606097423 */ /* 0x000fc80000000809 */
[----:B------:R-:W-:Y:S01]  /*05a0*/  FFMA R9, R6, R9, -0.12148627638816833496 ;  /* 0xbdf8cdcc06097423 */ /* 0x000fe20000000009 */
[----:B--2---:R-:W-:-:S03]  /*05b0*/  FFMA.SAT R7, R4, R11, 0.5 ;  /* 0x3f00000004077423 */ /* 0x004fc6000000200b */
[----:B------:R-:W-:Y:S01]  /*05c0*/  FFMA R9, R6, R9, 0.13980610668659210205 ;  /* 0x3e0f295506097423 */ /* 0x000fe20000000009 */
[----:B------:R-:W-:-:S03]  /*05d0*/  FFMA.RM R10, R7, R12, 12582913 ;  /* 0x4b400001070a7423 */ /* 0x000fc6000000400c */
[----:B------:R-:W-:Y:S01]  /*05e0*/  FFMA R9, R6, R9, -0.16684235632419586182 ;  /* 0xbe2ad8b906097423 */ /* 0x000fe20000000009 */
[----:B------:R-:W-:-:S03]  /*05f0*/  FADD R7, R10, -12583039 ;  /* 0xcb40007f0a077421 */ /* 0x000fc60000000000 */
[----:B------:R-:W-:Y:S01]  /*0600*/  FFMA R9, R6, R9, 0.20012299716472625732 ;  /* 0x3e4ced0b06097423 */ /* 0x000fe20000000009 */
[----:B------:R-:W-:-:S03]  /*0610*/  FFMA R7, R4, 1.4426950216293334961, -R7 ;  /* 0x3fb8aa3b04077823 */ /* 0x000fc60000000807 */
[----:B------:R-:W-:Y:S01]  /*0620*/  FFMA R9, R6, R9, -0.24999669194221496582 ;  /* 0xbe7fff2206097423 */ /* 0x000fe20000000009 */
[----:B------:R-:W-:-:S03]  /*0630*/  FFMA R11, R4, 1.925963033500011079e-08, R7 ;  /* 0x32a57060040b7823 */ /* 0x000fc60000000007 */
[----:B------:R-:W-:Y:S01]  /*0640*/  FFMA R9, R6, R9, 0.33333182334899902344 ;  /* 0x3eaaaa7806097423 */ /* 0x000fe20000000009 */
[----:B------:R-:W-:-:S03]  /*0650*/  FSEL R4, RZ, -23, P0 ;  /* 0xc1b80000ff047808 */ /* 0x000fc60000000000 */
[----:B------:R-:W-:Y:S01]  /*0660*/  FFMA R9, R6, R9, -0.5 ;  /* 0xbf00000006097423 */ /* 0x000fe20000000009 */
[----:B------:R-:W-:Y:S01]  /*0670*/  ISETP.GT.U32.AND P0, PT, R2, 0x7f7fffff, PT ;  /* 0x7f7fffff0200780c */ /* 0x000fe20003f04070 */
[----:B------:R-:W0:Y:S01]  /*0680*/  MUFU.EX2 R11, R11 ;  /* 0x0000000b000b7308 */ /* 0x000e220000000800 */
[----:B------:R-:W-:Y:S01]  /*0690*/  I2FP.F32.S32 R5, R5 ;  /* 0x0000000500057245 */ /* 0x000fe20000201400 */
[----:B------:R-:W-:-:S04]  /*06a0*/  FMUL R9, R6, R9 ;  /* 0x0000000906097220 */ /* 0x000fc80000400000 */
[----:B------:R-:W-:Y:S01]  /*06b0*/  FFMA R9, R6, R9, R6 ;  /* 0x0000000906097223 */ /* 0x000fe20000000006 */
[----:B------:R-:W-:Y:S01]  /*06c0*/  FFMA R8, R5, 1.1920928955078125e-07, R4 ;  /* 0x3400000005087823 */ /* 0x000fe20000000004 */
[----:B------:R-:W1:Y:S01]  /*06d0*/  LDC.64 R6, c[0x0][0x3a0] ;  /* 0x0000e800ff067b82 */ /* 0x000e620000000a00 */
[----:B------:R-:W-:Y:S02]  /*06e0*/  FSETP.NEU.AND P1, PT, R2, RZ, PT ;  /* 0x000000ff0200720b */ /* 0x000fe40003f2d000 */
[----:B------:R-:W-:-:S05]  /*06f0*/  FFMA R8, R8, 0.69314718246459960938, R9 ;  /* 0x3f31721808087823 */ /* 0x000fca0000000009 */
[----:B------:R-:W2:Y:S01]  /*0700*/  LDC.64 R4, c[0x0][0x3a8] ;  /* 0x0000ea00ff047b82 */ /* 0x000ea20000000a00 */
[----:B------:R-:W-:Y:S01]  /*0710*/  @P0 FFMA R8, R2, R13, +INF ;  /* 0x7f80000002080423 */ /* 0x000fe2000000000d */
[----:B------:R-:W-:-:S04]  /*0720*/  IMAD.SHL.U32 R10, R10, 0x800000, RZ ;  /* 0x008000000a0a7824 */ /* 0x000fc800078e00ff */
[----:B------:R-:W-:Y:S01]  /*0730*/  FSEL R8, R8, -INF , P1 ;  /* 0xff80000008087808 */ /* 0x000fe20000800000 */
[----:B0-----:R-:W-:-:S04]  /*0740*/  FMUL R11, R10, -R11 ;  /* 0x8000000b0a0b7220 */ /* 0x001fc80000400000 */
[----:B------:R-:W-:-:S05]  /*0750*/  FMUL R11, R8, R11 ;  /* 0x0000000b080b7220 */ /* 0x000fca0000400000 */
[----:B------:R-:W-:Y:S01]  /*0760*/  F2FP.BF16.F32.PACK_AB R0, R11, R0 ;  /* 0x000000000b00723e */ /* 0x000fe200000010ff */
[----:B-1----:R-:W-:-:S03]  /*0770*/  IMAD.WIDE R6, R3, 0x2, R6 ;  /* 0x0000000203067825 */ /* 0x002fc600078e0206 */
[----:B------:R-:W-:Y:S01]  /*0780*/  PRMT R2, R0, 0x7632, R2 ;  /* 0x0000763200027816 */ /* 0x000fe20000000002 */
[----:B--2---:R-:W-:Y:S01]  /*0790*/  IMAD.WIDE R4, R3, 0x2, R4 ;  /* 0x0000000203047825 */ /* 0x004fe200078e0204 */
[----:B------:R-:W-:Y:S04]  /*07a0*/  STG.E.U16 desc[UR4][R6.64], R0 ;  /* 0x0000000006007986 */ /* 0x000fe8000c101504 */
[----:B------:R-:W-:Y:S01]  /*07b0*/  STG.E.U16 desc[UR4][R4.64], R2 ;  /* 0x0000000204007986 */ /* 0x000fe2000c101504 */
[----:B------:R-:W-:Y:S05]  /*07c0*/  EXIT ;  /* 0x000000000000794d */ /* 0x000fea0003800000 */
        .weak           $__internal_0_$__cuda_sm20_rcp_rn_f32_slowpath
        .type           $__internal_0_$__cuda_sm20_rcp_rn_f32_slowpath,@function
        .size           $__internal_0_$__cuda_sm20_rcp_rn_f32_slowpath,(.L_x_150 - $__internal_0_$__cuda_sm20_rcp_rn_f32_slowpath)
$__internal_0_$__cuda_sm20_rcp_rn_f32_slowpath:
[----:B------:R-:W-:Y:S01]  /*07d0*/  SHF.L.U32 R0, R5, 0x1, RZ ;  /* 0x0000000105007819 */ /* 0x000fe200000006ff */
[----:B------:R-:W-:Y:S03]  /*07e0*/  BSSY.RECONVERGENT B1, `(.L_x_3) ;  /* 0x0000031000017945 */ /* 0x000fe60003800200 */
[----:B------:R-:W-:Y:S02]  /*07f0*/  SHF.R.U32.HI R2, RZ, 0x18, R0 ;  /* 0x00000018ff027819 */ /* 0x000fe40000011600 */
[----:B------:R-:W-:Y:S02]  /*0800*/  MOV R0, R5 ;  /* 0x0000000500007202 */ /* 0x000fe40000000f00 */
[----:B------:R-:W-:-:S13]  /*0810*/  ISETP.NE.U32.AND P0, PT, R2, RZ, PT ;  /* 0x000000ff0200720c */ /* 0x000fda0003f05070 */
[----:B------:R-:W-:Y:S05]  /*0820*/  @P0 BRA `(.L_x_4) ;  /* 0x0000000000280947 */ /* 0x000fea0003800000 */
[----:B------:R-:W-:-:S04]  /*0830*/  SHF.L.U32 R2, R0, 0x1, RZ ;  /* 0x0000000100027819 */ /* 0x000fc800000006ff */
[----:B------:R-:W-:-:S13]  /*0840*/  ISETP.NE.AND P0, PT, R2, RZ, PT ;  /* 0x000000ff0200720c */ /* 0x000fda0003f05270 */
[----:B------:R-:W-:Y:S01]  /*0850*/  @P0 FFMA R7, R0, 1.84467440737095516160e+19, RZ ;  /* 0x5f80000000070823 */ /* 0x000fe200000000ff */
[----:B------:R-:W-:Y:S08]  /*0860*/  @!P0 MUFU.RCP R5, R0 ;  /* 0x0000000000058308 */ /* 0x000ff00000001000 */
[----:B------:R-:W0:Y:S02]  /*0870*/  @P0 MUFU.RCP R2, R7 ;  /* 0x0000000700020308 */ /* 0x000e240000001000 */
[----:B0-----:R-:W-:-:S04]  /*0880*/  @P0 FFMA R8, R7, R2, -1 ;  /* 0xbf80000007080423 */ /* 0x001fc80000000002 */
[----:B------:R-:W-:-:S04]  /*0890*/  @P0 FADD.FTZ R9, -R8, -RZ ;  /* 0x800000ff08090221 */ /* 0x000fc80000010100 */
[----:B------:R-:W-:-:S04]  /*08a0*/  @P0 FFMA R2, R2, R9, R2 ;  /* 0x0000000902020223 */ /* 0x000fc80000000002 */
[----:B------:R-:W-:Y:S01]  /*08b0*/  @P0 FFMA R5, R2, 1.84467440737095516160e+19, RZ ;  /* 0x5f80000002050823 */ /* 0x000fe200000000ff */
[----:B------:R-:W-:Y:S06]  /*08c0*/  BRA `(.L_x_5) ;  /* 0x0000000000887947 */ /* 0x000fec0003800000 */
.L_x_4:
[----:B------:R-:W-:-:S05]  /*08d0*/  VIADD R5, R2, 0xffffff03 ;  /* 0xffffff0302057836 */ /* 0x000fca0000000000 */
[----:B------:R-:W-:-:S13]  /*08e0*/  ISETP.GT.U32.AND P0, PT, R5, 0x1, PT ;  /* 0x000000010500780c */ /* 0x000fda0003f04070 */
[----:B------:R-:W-:Y:S05]  /*08f0*/  @P0 BRA `(.L_x_6) ;  /* 0x0000000000780947 */ /* 0x000fea0003800000 */
[----:B------:R-:W-:Y:S01]  /*0900*/  LOP3.LUT R7, R0, 0x7fffff, RZ, 0xc0, !PT ;  /* 0x007fffff00077812 */ /* 0x000fe200078ec0ff */
[----:B------:R-:W-:-:S03]  /*0910*/  HFMA2 R12, -RZ, RZ, 0, 1.78813934326171875e-07 ;  /* 0x00000003ff0c7431 */ /* 0x000fc600000001ff */
[----:B------:R-:W-:-:S04]  /*0920*/  LOP3.LUT R7, R7, 0x3f800000, RZ, 0xfc, !PT ;  /* 0x3f80000007077812 */ /* 0x000fc800078efcff */
[----:B------:R-:W0:Y:S01]  /*0930*/  MUFU.RCP R8, R7 ;  /* 0x0000000700087308 */ /* 0x000e220000001000 */
[----:B------:R-:W-:Y:S01]  /*0940*/  SHF.L.U32 R11, R12, R5, RZ ;  /* 0x000000050c0b7219 */ /* 0x000fe200000006ff */
[----:B0-----:R-:W-:-:S04]  /*0950*/  FFMA R9, R7, R8, -1 ;  /* 0xbf80000007097423 */ /* 0x001fc80000000008 */
[----:B------:R-:W-:-:S04]  /*0960*/  FADD.FTZ R9, -R9, -RZ ;  /* 0x800000ff09097221 */ /* 0x000fc80000010100 */
[CCC-:B------:R-:W-:Y:S01]  /*0970*/  FFMA.RM R10, R8.reuse, R9.reuse, R8.reuse ;  /* 0x00000009080a7223 */ /* 0x1c0fe20000004008 */
[----:B------:R-:W-:-:S04]  /*0980*/  FFMA.RP R9, R8, R9, R8 ;  /* 0x0000000908097223 */ /* 0x000fc80000008008 */
[C---:B------:R-:W-:Y:S02]  /*0990*/  LOP3.LUT R8, R10.reuse, 0x7fffff, RZ, 0xc0, !PT ;  /* 0x007fffff0a087812 */ /* 0x040fe400078ec0ff */
[----:B------:R-:W-:Y:S02]  /*09a0*/  FSETP.NEU.FTZ.AND P0, PT, R10, R9, PT ;  /* 0x000000090a00720b */ /* 0x000fe40003f1d000 */
[----:B------:R-:W-:Y:S02]  /*09b0*/  LOP3.LUT R8, R8, 0x800000, RZ, 0xfc, !PT ;  /* 0x0080000008087812 */ /* 0x000fe400078efcff */
[----:B------:R-:W-:Y:S02]  /*09c0*/  SEL R9, RZ, 0xffffffff, !P0 ;  /* 0xffffffffff097807 */ /* 0x000fe40004000000 */
[----:B------:R-:W-:Y:S02]  /*09d0*/  LOP3.LUT R10, R11, R8, RZ, 0xc0, !PT ;  /* 0x000000080b0a7212 */ /* 0x000fe400078ec0ff */
[----:B------:R-:W-:-:S02]  /*09e0*/  IADD3 R9, PT, PT, -R9, RZ, RZ ;  /* 0x000000ff09097210 */ /* 0x000fc40007ffe1ff */
[-C--:B------:R-:W-:Y:S02]  /*09f0*/  SHF.R.U32.HI R10, RZ, R5.reuse, R10 ;  /* 0x00000005ff0a7219 */ /* 0x080fe4000001160a */
[----:B------:R-:W-:Y:S02]  /*0a00*/  LOP3.LUT P1, RZ, R9, R5, R8, 0xf8, !PT ;  /* 0x0000000509ff7212 */ /* 0x000fe4000782f808 */
[C---:B------:R-:W-:Y:S02]  /*0a10*/  LOP3.LUT P0, RZ, R10.reuse, 0x1, RZ, 0xc0, !PT ;  /* 0x000000010aff7812 */ /* 0x040fe4000780c0ff */
[----:B------:R-:W-:-:S04]  /*0a20*/  LOP3.LUT P2, RZ, R10, 0x2, RZ, 0xc0, !PT ;  /* 0x000000020aff7812 */ /* 0x000fc8000784c0ff */
[----:B------:R-:W-:Y:S02]  /*0a30*/  PLOP3.LUT P0, PT, P0, P1, P2, 0xe0, 0x0 ;  /* 0x000000000000781c */ /* 0x000fe40000703c20 */
[----:B------:R-:W-:Y:S02]  /*0a40*/  LOP3.LUT P1, RZ, R0, 0x7fffff, RZ, 0xc0, !PT ;  /* 0x007fffff00ff7812 */ /* 0x000fe4000782c0ff */
[----:B------:R-:W-:-:S04]  /*0a50*/  SEL R5, RZ, 0x1, !P0 ;  /* 0x00000001ff057807 */ /* 0x000fc80004000000 */
[----:B------:R-:W-:-:S04]  /*0a60*/  IADD3 R5, PT, PT, -R5, RZ, RZ ;  /* 0x000000ff05057210 */ /* 0x000fc80007ffe1ff */
[----:B------:R-:W-:Y:S01]  /*0a70*/  ISETP.GE.AND P0, PT, R5, RZ, PT ;  /* 0x000000ff0500720c */ /* 0x000fe20003f06270 */
[----:B------:R-:W-:-:S05]  /*0a80*/  VIADD R5, R2, 0xffffff04 ;  /* 0xffffff0402057836 */ /* 0x000fca0000000000 */
[----:B------:R-:W-:-:S07]  /*0a90*/  SHF.R.U32.HI R5, RZ, R5, R8 ;  /* 0x00000005ff057219 */ /* 0x000fce0000011608 */
[----:B------:R-:W-:-:S04]  /*0aa0*/  @!P0 IADD3 R5, PT, PT, R5, 0x1, RZ ;  /* 0x0000000105058810 */ /* 0x000fc80007ffe0ff */
[----:B------:R-:W-:-:S04]  /*0ab0*/  @!P1 SHF.L.U32 R5, R5, 0x1, RZ ;  /* 0x0000000105059819 */ /* 0x000fc800000006ff */
[----:B------:R-:W-:Y:S01]  /*0ac0*/  LOP3.LUT R5, R5, 0x80000000, R0, 0xf8, !PT ;  /* 0x8000000005057812 */ /* 0x000fe200078ef800 */
[----:B------:R-:W-:Y:S06]  /*0ad0*/  BRA `(.L_x_5) ;  /* 0x0000000000047947 */ /* 0x000fec0003800000 */
.L_x_6:
[----:B------:R0:W1:Y:S02]  /*0ae0*/  MUFU.RCP R5, R0 ;  /* 0x0000000000057308 */ /* 0x0000640000001000 */
.L_x_5:
[----:B------:R-:W-:Y:S05]  /*0af0*/  BSYNC.RECONVERGENT B1 ;  /* 0x0000000000017941 */ /* 0x000fea0003800200 */
.L_x_3:
[----:B------:R-:W-:-:S04]  /*0b00*/  MOV R7, 0x0 ;  /* 0x0000000000077802 */ /* 0x000fc80000000f00 */
[----:B01----:R-:W-:Y:S05]  /*0b10*/  RET.REL.NODEC R6 `(_Z23fused_gdn_gating_kernelI13__nv_bfloat16EvPKT_S3_PKfS5_PS1_S6_ii) ;  /* 0xfffffff406387950 */ /* 0x003fea0003c3ffff */
.L_x_7:
[----:B------:R-:W-:-:S00]  /*0b20*/  BRA `(.L_x_7) ;  /* 0xfffffffc00fc7947 */ /* 0x000fc0000383ffff */
[----:B------:R-:W-:-:S00]  /*0b30*/  NOP ;  /* 0x0000000000007918 */ /* 0x000fc00000000000 */
        /* <DEDUP_REMOVED lines=12> */
.L_x_150:


//--------------------- .text._Z23fused_gdn_gating_kernelI6__halfEvPKT_S3_PKfS5_PS1_S6_ii --------------------------
	.section	.text._Z23fused_gdn_gating_kernelI6__halfEvPKT_S3_PKfS5_PS1_S6_ii,"ax",@progbits
	.align	128
        .global         _Z23fused_gdn_gating_kernelI6__halfEvPKT_S3_PKfS5_PS1_S6_ii
        .type           _Z23fused_gdn_gating_kernelI6__halfEvPKT_S3_PKfS5_PS1_S6_ii,@function
        .size           _Z23fused_gdn_gating_kernelI6__halfEvPKT_S3_PKfS5_PS1_S6_ii,(.L_x_151 - _Z23fused_gdn_gating_kernelI6__halfEvPKT_S3_PKfS5_PS1_S6_ii)
        .other          _Z23fused_gdn_gating_kernelI6__halfEvPKT_S3_PKfS5_PS1_S6_ii,@"STO_CUDA_ENTRY STV_DEFAULT"
_Z23fused_gdn_gating_kernelI6__halfEvPKT_S3_PKfS5_PS1_S6_ii:
.text._Z23fused_gdn_gating_kernelI6__halfEvPKT_S3_PKfS5_PS1_S6_ii:
        /* <DEDUP_REMOVED lines=13> */
[----:B------:R-:W-:Y:S01]  /*00d0*/  IABS R11, R3 ;  /* 0x00000003000b7213 */ /* 0x000fe20000000000 */
[----:B------:R-:W-:Y:S01]  /*00e0*/  IMAD.MOV.U32 R10, RZ, RZ, 0x3bbb989d ;  /* 0x3bbb989dff0a7424 */ /* 0x000fe200078e00ff */
[----:B--2---:R-:W-:Y:S01]  /*00f0*/  IABS R2, R0 ;  /* 0x0000000000027213 */ /* 0x004fe20000000000 */
[----:B------:R-:W-:Y:S01]  /*0100*/  BSSY.RECONVERGENT B0, `(.L_x_8) ;  /* 0x000002b000007945 */ /* 0x000fe20003800200 */
[----:B------:R-:W-:Y:S02]  /*0110*/  ISETP.GE.AND P1, PT, R3, RZ, PT ;  /* 0x000000ff0300720c */ /* 0x000fe40003f26270 */
[----:B------:R-:W0:Y:S08]  /*0120*/  I2F.RP R8, R2 ;  /* 0x0000000200087306 */ /* 0x000e300000209400 */
[----:B0-----:R-:W0:Y:S02]  /*0130*/  MUFU.RCP R8, R8 ;  /* 0x0000000800087308 */ /* 0x001e240000001000 */
[----:B0-----:R-:W-:-:S06]  /*0140*/  IADD3 R6, PT, PT, R8, 0xffffffe, RZ ;  /* 0x0ffffffe08067810 */ /* 0x001fcc0007ffe0ff */
[----:B------:R0:W1:Y:S02]  /*0150*/  F2I.FTZ.U32.TRUNC.NTZ R7, R6 ;  /* 0x0000000600077305 */ /* 0x000064000021f000 */
[----:B0-----:R-:W-:Y:S01]  /*0160*/  HFMA2 R6, -RZ, RZ, 0, 0 ;  /* 0x00000000ff067431 */ /* 0x001fe200000001ff */
[----:B-1----:R-:W-:-:S05]  /*0170*/  IADD3 R9, PT, PT, RZ, -R7, RZ ;  /* 0x80000007ff097210 */ /* 0x002fca0007ffe0ff */
[----:B------:R-:W-:-:S04]  /*0180*/  IMAD R9, R9, R2, RZ ;  /* 0x0000000209097224 */ /* 0x000fc800078e02ff */
[----:B------:R-:W-:Y:S01]  /*0190*/  IMAD.HI.U32 R7, R7, R9, R6 ;  /* 0x0000000907077227 */ /* 0x000fe200078e0006 */
[----:B------:R-:W-:-:S03]  /*01a0*/  MOV R9, R11 ;  /* 0x0000000b00097202 */ /* 0x000fc60000000f00 */
[----:B------:R-:W-:Y:S02]  /*01b0*/  HFMA2 R11, -RZ, RZ, 3.7421875, 0 ;  /* 0x437c0000ff0b7431 */ /* 0x000fe400000001ff */
[----:B------:R-:W-:-:S05]  /*01c0*/  IMAD.HI.U32 R7, R7, R9, RZ ;  /* 0x0000000907077227 */ /* 0x000fca00078e00ff */
[----:B------:R-:W-:Y:S01]  /*01d0*/  IADD3 R7, PT, PT, -R7, RZ, RZ ;  /* 0x000000ff07077210 */ /* 0x000fe20007ffe1ff */
[----:B---3--:R-:W-:-:S05]  /*01e0*/  HADD2.F32 R5, -RZ, R4.H0_H0 ;  /* 0x20000004ff057230 */ /* 0x008fca0000004100 */
        /* <DEDUP_REMOVED lines=14> */
[----:B------:R-:W-:Y:S02]  /*02d0*/  @!P2 IADD3 R4, PT, PT, R4, -R2, RZ ;  /* 0x800000020404a210 */ /* 0x000fe40007ffe0ff */
[----:B------:R-:W-:-:S03]  /*02e0*/  LOP3.LUT R6, R6, 0x7f800000, RZ, 0xc0, !PT ;  /* 0x7f80000006067812 */ /* 0x000fc600078ec0ff */
[----:B------:R-:W-:Y:S01]  /*02f0*/  @!P1 IMAD.MOV R4, RZ, RZ, -R4 ;  /* 0x000000ffff049224 */ /* 0x000fe200078e0a04 */
[----:B------:R-:W-:Y:S02]  /*0300*/  ISETP.GT.U32.AND P2, PT, R6, 0x1ffffff, PT ;  /* 0x01ffffff0600780c */ /* 0x000fe40003f44070 */
[----:B------:R-:W-:-:S11]  /*0310*/  @!P0 LOP3.LUT R4, RZ, R0, RZ, 0x33, !PT ;  /* 0x00000000ff048212 */ /* 0x000fd600078e33ff */
[----:B------:R-:W-:Y:S05]  /*0320*/  @P2 BRA `(.L_x_9) ;  /* 0x0000000000102947 */ /* 0x000fea0003800000 */
[----:B------:R-:W-:-:S07]  /*0330*/  MOV R6, 0x350 ;  /* 0x0000035000067802 */ /* 0x000fce0000000f00 */
[----:B------:R-:W-:Y:S05]  /*0340*/  CALL.REL.NOINC `($__internal_1_$__cuda_sm20_rcp_rn_f32_slowpath) ;  /* 0x0000000400207944 */ /* 0x000fea0003c00000 */
[----:B------:R-:W-:Y:S01]  /*0350*/  MOV R0, R5 ;  /* 0x0000000500007202 */ /* 0x000fe20000000f00 */
[----:B------:R-:W-:Y:S06]  /*0360*/  BRA `(.L_x_10) ;  /* 0x0000000000107947 */ /* 0x000fec0003800000 */
.L_x_9:
[----:B------:R-:W0:Y:S02]  /*0370*/  MUFU.RCP R0, R5 ;  /* 0x0000000500007308 */ /* 0x000e240000001000 */
[----:B0-----:R-:W-:-:S04]  /*0380*/  FFMA R2, R5, R0, -1 ;  /* 0xbf80000005027423 */ /* 0x001fc80000000000 */
[----:B------:R-:W-:-:S04]  /*0390*/  FADD.FTZ R7, -R2, -RZ ;  /* 0x800000ff02077221 */ /* 0x000fc80000010100 */
[----:B------:R-:W-:-:S07]  /*03a0*/  FFMA R0, R0, R7, R0 ;  /* 0x0000000700007223 */ /* 0x000fce0000000000 */
.L_x_10:
[----:B------:R-:W-:Y:S05]  /*03b0*/  BSYNC.RECONVERGENT B0 ;  /* 0x0000000000007941 */ /* 0x000fea0003800200 */
.L_x_8:
        /* <DEDUP_REMOVED lines=10> */
[----:B------:R-:W-:Y:S01]  /*0460*/  MOV R12, 0x437c0000 ;  /* 0x437c0000000c7802 */ /* 0x000fe20000000f00 */
[----:B------:R-:W-:Y:S02]  /*0470*/  IMAD.MOV.U32 R13, RZ, RZ, 0x7f800000 ;  /* 0x7f800000ff0d7424 */ /* 0x000fe400078e00ff */
[----:B---3--:R-:W-:-:S05]  /*0480*/  HADD2.F32 R2, -RZ, R6.H0_H0 ;  /* 0x20000006ff027230 */ /* 0x008fca0000004100 */
[----:B----4-:R-:W-:-:S04]  /*0490*/  FADD R2, R2, R9 ;  /* 0x0000000902027221 */ /* 0x010fc80000000000 */
[----:B------:R-:W-:-:S04]  /*04a0*/  FFMA.SAT R10, R2, R11, 0.5 ;  /* 0x3f000000020a7423 */ /* 0x000fc8000000200b */
[----:B------:R-:W-:-:S04]  /*04b0*/  FFMA.RM R10, R10, R12, 12582913 ;  /* 0x4b4000010a0a7423 */ /* 0x000fc8000000400c */
[----:B------:R-:W-:-:S04]  /*04c0*/  FADD R7, R10, -12583039 ;  /* 0xcb40007f0a077421 */ /* 0x000fc80000000000 */
[----:B------:R-:W-:-:S04]  /*04d0*/  FFMA R7, R2, 1.4426950216293334961, -R7 ;  /* 0x3fb8aa3b02077823 */ /* 0x000fc80000000807 */
[----:B------:R-:W-:-:S06]  /*04e0*/  FFMA R7, R2, 1.925963033500011079e-08, R7 ;  /* 0x32a5706002077823 */ /* 0x000fcc0000000007 */
[----:B------:R-:W1:Y:S01]  /*04f0*/  MUFU.EX2 R7, R7 ;  /* 0x0000000700077308 */ /* 0x000e620000000800 */
[----:B------:R-:W-:-:S04]  /*0500*/  IMAD.SHL.U32 R2, R10, 0x800000, RZ ;  /* 0x008000000a027824 */ /* 0x000fc800078e00ff */
[----:B-1----:R-:W-:-:S05]  /*0510*/  FFMA R2, R2, R7, 1 ;  /* 0x3f80000002027423 */ /* 0x002fca0000000007 */
[----:B------:R-:W-:Y:S01]  /*0520*/  FSETP.GEU.AND P0, PT, R2, 1.175494350822287508e-38, PT ;  /* 0x008000000200780b */ /* 0x000fe20003f0e000 */
[----:B------:R-:W-:-:S12]  /*0530*/  HFMA2 R9, -RZ, RZ, 1.5048828125, 33.21875 ;  /* 0x3e055027ff097431 */ /* 0x000fd800000001ff */
[----:B------:R-:W-:-:S05]  /*0540*/  @!P0 FMUL R2, R2, 8388608 ;  /* 0x4b00000002028820 */ /* 0x000fca0000400000 */
[----:B0-----:R-:W-:-:S04]  /*0550*/  IADD3 R5, PT, PT, R2, -0x3f2aaaab, RZ ;  /* 0xc0d5555502057810 */ /* 0x001fc80007ffe0ff */
        /* <DEDUP_REMOVED lines=28> */
[----:B------:R-:W-:-:S04]  /*0720*/  SHF.L.U32 R10, R10, 0x17, RZ ;  /* 0x000000170a0a7819 */ /* 0x000fc800000006ff */
[----:B------:R-:W-:Y:S01]  /*0730*/  FSEL R8, R8, -INF , P1 ;  /* 0xff80000008087808 */ /* 0x000fe20000800000 */
[----:B0-----:R-:W-:-:S04]  /*0740*/  FMUL R11, R10, -R11 ;  /* 0x8000000b0a0b7220 */ /* 0x001fc80000400000 */
[----:B------:R-:W-:-:S05]  /*0750*/  FMUL R11, R8, R11 ;  /* 0x0000000b080b7220 */ /* 0x000fca0000400000 */
[----:B------:R-:W-:Y:S01]  /*0760*/  F2FP.F16.F32.PACK_AB R0, R11, R0 ;  /* 0x000000000b00723e */ /* 0x000fe200000000ff */
[----:B-1----:R-:W-:-:S03]  /*0770*/  IMAD.WIDE R6, R3, 0x2, R6 ;  /* 0x0000000203067825 */ /* 0x002fc600078e0206 */
[----:B------:R-:W-:Y:S01]  /*0780*/  PRMT R2, R0, 0x7632, R2 ;  /* 0x0000763200027816 */ /* 0x000fe20000000002 */
[----:B--2---:R-:W-:Y:S01]  /*0790*/  IMAD.WIDE R4, R3, 0x2, R4 ;  /* 0x0000000203047825 */ /* 0x004fe200078e0204 */
[----:B------:R-:W-:Y:S04]  /*07a0*/  STG.E.U16 desc[UR4][R6.64], R0 ;  /* 0x0000000006007986 */ /* 0x000fe8000c101504 */
[----:B------:R-:W-:Y:S01]  /*07b0*/  STG.E.U16 desc[UR4][R4.64], R2 ;  /* 0x0000000204007986 */ /* 0x000fe2000c101504 */
[----:B------:R-:W-:Y:S05]  /*07c0*/  EXIT ;  /* 0x000000000000794d */ /* 0x000fea0003800000 */
        .weak           $__internal_1_$__cuda_sm20_rcp_rn_f32_slowpath
        .type           $__internal_1_$__cuda_sm20_rcp_rn_f32_slowpath,@function
        .size           $__internal_1_$__cuda_sm20_rcp_rn_f32_slowpath,(.L_x_151 - $__internal_1_$__cuda_sm20_rcp_rn_f32_slowpath)
$__internal_1_$__cuda_sm20_rcp_rn_f32_slowpath:
[----:B------:R-:W-:Y:S01]  /*07d0*/  SHF.L.U32 R0, R5, 0x1, RZ ;  /* 0x0000000105007819 */ /* 0x000fe200000006ff */
[----:B------:R-:W-:Y:S03]  /*07e0*/  BSSY.RECONVERGENT B1, `(.L_x_11) ;  /* 0x0000031000017945 */ /* 0x000fe60003800200 */
[----:B------:R-:W-:Y:S02]  /*07f0*/  SHF.R.U32.HI R2, RZ, 0x18, R0 ;  /* 0x00000018ff027819 */ /* 0x000fe40000011600 */
[----:B------:R-:W-:Y:S02]  /*0800*/  MOV R0, R5 ;  /* 0x0000000500007202 */ /* 0x000fe40000000f00 */
[----:B------:R-:W-:-:S13]  /*0810*/  ISETP.NE.U32.AND P0, PT, R2, RZ, PT ;  /* 0x000000ff0200720c */ /* 0x000fda0003f05070 */
[----:B------:R-:W-:Y:S05]  /*0820*/  @P0 BRA `(.L_x_12) ;  /* 0x0000000000280947 */ /* 0x000fea0003800000 */
[----:B------:R-:W-:-:S05]  /*0830*/  IMAD.SHL.U32 R2, R0, 0x2, RZ ;  /* 0x0000000200027824 */ /* 0x000fca00078e00ff */
        /* <DEDUP_REMOVED lines=9> */
.L_x_12:
[----:B------:R-:W-:-:S04]  /*08d0*/  IADD3 R5, PT, PT, R2, -0xfd, RZ ;  /* 0xffffff0302057810 */ /* 0x000fc80007ffe0ff */
        /* <DEDUP_REMOVED lines=23> */
[----:B------:R-:W-:-:S05]  /*0a50*/  SEL R5, RZ, 0x1, !P0 ;  /* 0x00000001ff057807 */ /* 0x000fca0004000000 */
[----:B------:R-:W-:-:S05]  /*0a60*/  IMAD.MOV R5, RZ, RZ, -R5 ;  /* 0x000000ffff057224 */ /* 0x000fca00078e0a05 */
[----:B------:R-:W-:Y:S02]  /*0a70*/  ISETP.GE.AND P0, PT, R5, RZ, PT ;  /* 0x000000ff0500720c */ /* 0x000fe40003f06270 */
[----:B------:R-:W-:-:S04]  /*0a80*/  IADD3 R5, PT, PT, R2, -0xfc, RZ ;  /* 0xffffff0402057810 */ /* 0x000fc80007ffe0ff */
[----:B------:R-:W-:-:S07]  /*0a90*/  SHF.R.U32.HI R5, RZ, R5, R8 ;  /* 0x00000005ff057219 */ /* 0x000fce0000011608 */
[----:B------:R-:W-:-:S04]  /*0aa0*/  @!P0 IADD3 R5, PT, PT, R5, 0x1, RZ ;  /* 0x0000000105058810 */ /* 0x000fc80007ffe0ff */
[----:B------:R-:W-:-:S04]  /*0ab0*/  @!P1 SHF.L.U32 R5, R5, 0x1, RZ ;  /* 0x0000000105059819 */ /* 0x000fc800000006ff */
[----:B------:R-:W-:Y:S01]  /*0ac0*/  LOP3.LUT R5, R5, 0x80000000, R0, 0xf8, !PT ;  /* 0x8000000005057812 */ /* 0x000fe200078ef800 */
[----:B------:R-:W-:Y:S06]  /*0ad0*/  BRA `(.L_x_13) ;  /* 0x0000000000047947 */ /* 0x000fec0003800000 */
.L_x_14:
[----:B------:R0:W1:Y:S02]  /*0ae0*/  MUFU.RCP R5, R0 ;  /* 0x0000000000057308 */ /* 0x0000640000001000 */
.L_x_13:
[----:B------:R-:W-:Y:S05]  /*0af0*/  BSYNC.RECONVERGENT B1 ;  /* 0x0000000000017941 */ /* 0x000fea0003800200 */
.L_x_11:
[----:B------:R-:W-:-:S04]  /*0b00*/  MOV R7, 0x0 ;  /* 0x0000000000077802 */ /* 0x000fc80000000f00 */
[----:B01----:R-:W-:Y:S05]  /*0b10*/  RET.REL.NODEC R6 `(_Z23fused_gdn_gating_kernelI6__halfEvPKT_S3_PKfS5_PS1_S6_ii) ;  /* 0xfffffff406387950 */ /* 0x003fea0003c3ffff */
.L_x_15:
        /* <DEDUP_REMOVED lines=14> */
.L_x_151:


//--------------------- .text._Z22save_conv_state_kernelI13__nv_bfloat16EvPKT_PS1_iiii --------------------------
	.section	.text._Z22save_conv_state_kernelI13__nv_bfloat16EvPKT_PS1_iiii,"ax",@progbits
	.align	128
        .global         _Z22save_conv_state_kernelI13__nv_bfloat16EvPKT_PS1_iiii
        .type           _Z22save_conv_state_kernelI13__nv_bfloat16EvPKT_PS1_iiii,@function
        .size           _Z22save_conv_state_kernelI13__nv_bfloat16EvPKT_PS1_iiii,(.L_x_158 - _Z22save_conv_state_kernelI13__nv_bfloat16EvPKT_PS1_iiii)
        .other          _Z22save_conv_state_kernelI13__nv_bfloat16EvPKT_PS1_iiii,@"STO_CUDA_ENTRY STV_DEFAULT"
_Z22save_conv_state_kernelI13__nv_bfloat16EvPKT_PS1_iiii:
.text._Z22save_conv_state_kernelI13__nv_bfloat16EvPKT_PS1_iiii:
[----:B------:R-:W-:Y:S01]  /*0000*/  LDC R1, c[0x0][0x37c] ;  /* 0x0000df00ff017b82 */ /* 0x000fe20000000800 */
[----:B------:R-:W0:Y:S07]  /*0010*/  S2R R3, SR_TID.X ;  /* 0x0000000000037919 */ /* 0x000e2e0000002100 */
[----:B------:R-:W0:Y:S08]  /*0020*/  S2UR UR4, SR_CTAID.X ;  /* 0x00000000000479c3 */ /* 0x000e300000002500 */
[----:B------:R-:W0:Y:S08]  /*0030*/  LDC R0, c[0x0][0x360] ;  /* 0x0000d800ff007b82 */ /* 0x000e300000000800 */
[----:B------:R-:W1:Y:S08]  /*0040*/  LDC.64 R4, c[0x0][0x390] ;  /* 0x0000e400ff047b82 */ /* 0x000e700000000a00 */
[----:B------:R-:W2:Y:S01]  /*0050*/  S2UR UR5, SR_CTAID.Y ;  /* 0x00000000000579c3 */ /* 0x000ea20000002600 */
[----:B0-----:R-:W-:-:S05]  /*0060*/  IMAD R0, R0, UR4, R3 ;  /* 0x0000000400007c24 */ /* 0x001fca000f8e0203 */
[----:B-1----:R-:W-:-:S04]  /*0070*/  ISETP.GE.AND P0, PT, R0, R5, PT ;  /* 0x000000050000720c */ /* 0x002fc80003f06270 */
[----:B--2---:R-:W-:-:S13]  /*0080*/  ISETP.LE.OR P0, PT, R4, UR5, P0 ;  /* 0x0000000504007c0c */ /* 0x004fda0008703670 */
[----:B------:R-:W-:Y:S05]  /*0090*/  @P0 EXIT ;  /* 0x000000000000094d */ /* 0x000fea0003800000 */
[----:B------:R-:W0:Y:S01]  /*00a0*/  LDC.64 R6, c[0x0][0x398] ;  /* 0x0000e600ff067b82 */ /* 0x000e220000000a00 */
[----:B------:R-:W-:Y:S01]  /*00b0*/  IMAD R0, R5, UR5, R0 ;  /* 0x0000000505007c24 */ /* 0x000fe2000f8e0200 */
[----:B------:R-:W1:Y:S01]  /*00c0*/  LDCU.64 UR8, c[0x0][0x358] ;  /* 0x00006b00ff0877ac */ /* 0x000e620008000a00 */
[----:B------:R-:W-:Y:S01]  /*00d0*/  IMAD.MOV.U32 R8, RZ, RZ, RZ ;  /* 0x000000ffff087224 */ /* 0x000fe200078e00ff */
[-C--:B0-----:R-:W-:Y:S01]  /*00e0*/  VIADDMNMX R3, R7, -R6.reuse, R7, PT ;  /* 0x8000000607037246 */ /* 0x081fe20003800107 */
[C---:B------:R-:W-:Y:S02]  /*00f0*/  IMAD R4, R0.reuse, R6, RZ ;  /* 0x0000000600047224 */ /* 0x040fe400078e02ff */
[----:B------:R-:W-:Y:S01]  /*0100*/  IMAD R2, R0, R7, RZ ;  /* 0x0000000700027224 */ /* 0x000fe200078e02ff */
[----:B------:R-:W-:Y:S02]  /*0110*/  ISETP.GE.AND P0, PT, R3, 0x1, PT ;  /* 0x000000010300780c */ /* 0x000fe40003f06270 */
[----:B------:R-:W-:-:S11]  /*0120*/  SHF.R.S32.HI R0, RZ, 0x1f, R4 ;  /* 0x0000001fff007819 */ /* 0x000fd60000011404 */
[----:B-1----:R-:W-:Y:S05]  /*0130*/  @!P0 BRA `(.L_x_16) ;  /* 0x0000000400348947 */ /* 0x002fea0003800000 */
[C---:B------:R-:W-:Y:S01]  /*0140*/  ISETP.GE.U32.AND P1, PT, R3.reuse, 0x10, PT ;  /* 0x000000100300780c */ /* 0x040fe20003f26070 */
[----:B------:R-:W-:Y:S01]  /*0150*/  IMAD.MOV.U32 R8, RZ, RZ, RZ ;  /* 0x000000ffff087224 */ /* 0x000fe200078e00ff */
[----:B------:R-:W-:-:S04]  /*0160*/  LOP3.LUT R14, R3, 0xf, RZ, 0xc0, !PT ;  /* 0x0000000f030e7812 */ /* 0x000fc800078ec0ff */
[----:B------:R-:W-:-:S07]  /*0170*/  ISETP.NE.AND P0, PT, R14, RZ, PT ;  /* 0x000000ff0e00720c */ /* 0x000fce0003f05270 */
[----:B------:R-:W-:Y:S06]  /*0180*/  @!P1 BRA `(.L_x_17) ;  /* 0x0000000000749947 */ /* 0x000fec0003800000 */
[----:B------:R-:W0:Y:S02]  /*0190*/  LDC.64 R8, c[0x0][0x388] ;  /* 0x0000e200ff087b82 */ /* 0x000e240000000a00 */
[----:B0-----:R-:W-:-:S03]  /*01a0*/  IMAD.WIDE R8, R2, 0x2, R8 ;  /* 0x0000000202087825 */ /* 0x001fc600078e0208 */
[----:B------:R-:W-:Y:S02]  /*01b0*/  IADD3 R12, P1, PT, R8, 0x10, RZ ;  /* 0x00000010080c7810 */ /* 0x000fe40007f3e0ff */
[----:B------:R-:W-:-:S03]  /*01c0*/  LOP3.LUT R8, R3, 0x7ffffff0, RZ, 0xc0, !PT ;  /* 0x7ffffff003087812 */ /* 0x000fc600078ec0ff */
[----:B------:R-:W-:Y:S02]  /*01d0*/  IMAD.X R13, RZ, RZ, R9, P1 ;  /* 0x000000ffff0d7224 */ /* 0x000fe400008e0609 */
[----:B------:R-:W-:-:S07]  /*01e0*/  IMAD.MOV R5, RZ, RZ, -R8 ;  /* 0x000000ffff057224 */ /* 0x000fce00078e0a08 */
.L_x_18:
[----:B------:R-:W-:Y:S02]  /*01f0*/  VIADD R5, R5, 0x10 ;  /* 0x0000001005057836 */ /* 0x000fe40000000000 */
[----:B0-----:R-:W-:Y:S02]  /*0200*/  IMAD.MOV.U32 R10, RZ, RZ, R12 ;  /* 0x000000ffff0a7224 */ /* 0x001fe400078e000c */
[----:B------:R-:W-:Y:S01]  /*0210*/  IMAD.MOV.U32 R11, RZ, RZ, R13 ;  /* 0x000000ffff0b7224 */ /* 0x000fe200078e000d */
[----:B------:R-:W-:Y:S02]  /*0220*/  ISETP.NE.AND P1, PT, R5, RZ, PT ;  /* 0x000000ff0500720c */ /* 0x000fe40003f25270 */
[----:B------:R-:W-:Y:S02]  /*0230*/  IADD3 R12, P2, PT, R10, 0x20, RZ ;  /* 0x000000200a0c7810 */ /* 0x000fe40007f5e0ff */
[----:B------:R0:W-:Y:S03]  /*0240*/  STG.E.U16 desc[UR8][R10.64+-0x10], RZ ;  /* 0xfffff0ff0a007986 */ /* 0x0001e6000c101508 */
[----:B------:R-:W-:Y:S01]  /*0250*/  IMAD.X R13, RZ, RZ, R11, P2 ;  /* 0x000000ffff0d7224 */ /* 0x000fe200010e060b */
[----:B------:R0:W-:Y:S04]  /*0260*/  STG.E.U16 desc[UR8][R10.64+-0xe], RZ ;  /* 0xfffff2ff0a007986 */ /* 0x0001e8000c101508 */
        /* <DEDUP_REMOVED lines=13> */
[----:B------:R0:W-:Y:S01]  /*0340*/  STG.E.U16 desc[UR8][R10.64+0xe], RZ ;  /* 0x00000eff0a007986 */ /* 0x0001e2000c101508 */
[----:B------:R-:W-:Y:S05]  /*0350*/  @P1 BRA `(.L_x_18) ;  /* 0xfffffffc00a41947 */ /* 0x000fea000383ffff */
.L_x_17:
[----:B------:R-:W-:Y:S05]  /*0360*/  @!P0 BRA `(.L_x_16) ;  /* 0x0000000000a88947 */ /* 0x000fea0003800000 */
[----:B------:R-:W1:Y:S01]  /*0370*/  LDCU.64 UR4, c[0x0][0x388] ;  /* 0x00007100ff0477ac */ /* 0x000e620008000a00 */
[----:B------:R-:W-:Y:S01]  /*0380*/  ISETP.GE.U32.AND P0, PT, R14, 0x8, PT ;  /* 0x000000080e00780c */ /* 0x000fe20003f06070 */
[----:B0-----:R-:W-:Y:S01]  /*0390*/  IMAD.WIDE R10, R2, 0x2, RZ ;  /* 0x00000002020a7825 */ /* 0x001fe200078e02ff */
[----:B------:R-:W-:-:S04]  /*03a0*/  LOP3.LUT R5, R3, 0x7, RZ, 0xc0, !PT ;  /* 0x0000000703057812 */ /* 0x000fc800078ec0ff */
[----:B------:R-:W-:Y:S02]  /*03b0*/  ISETP.NE.AND P1, PT, R5, RZ, PT ;  /* 0x000000ff0500720c */ /* 0x000fe40003f25270 */
[----:B-1----:R-:W-:-:S04]  /*03c0*/  IADD3 R12, P2, PT, R10, UR4, RZ ;  /* 0x000000040a0c7c10 */ /* 0x002fc8000ff5e0ff */
[----:B------:R-:W-:Y:S01]  /*03d0*/  IADD3.X R13, PT, PT, R11, UR5, RZ, P2, !PT ;  /* 0x000000050b0d7c10 */ /* 0x000fe200097fe4ff */
[----:B------:R-:W-:Y:S08]  /*03e0*/  @!P0 BRA `(.L_x_19) ;  /* 0x0000000000288947 */ /* 0x000ff00003800000 */
[----:B------:R-:W-:-:S04]  /*03f0*/  IMAD.WIDE.U32 R14, R8, 0x2, R12 ;  /* 0x00000002080e7825 */ /* 0x000fc800078e000c */
[----:B------:R-:W-:Y:S01]  /*0400*/  VIADD R8, R8, 0x8 ;  /* 0x0000000808087836 */ /* 0x000fe20000000000 */
[----:B------:R0:W-:Y:S04]  /*0410*/  STG.E.U16 desc[UR8][R14.64], RZ ;  /* 0x000000ff0e007986 */ /* 0x0001e8000c101508 */
[----:B------:R0:W-:Y:S04]  /*0420*/  STG.E.U16 desc[UR8][R14.64+0x2], RZ ;  /* 0x000002ff0e007986 */ /* 0x0001e8000c101508 */
[----:B------:R0:W-:Y:S04]  /*0430*/  STG.E.U16 desc[UR8][R14.64+0x4], RZ ;  /* 0x000004ff0e007986 */ /* 0x0001e8000c101508 */
[----:B------:R0:W-:Y:S04]  /*0440*/  STG.E.U16 desc[UR8][R14.64+0x6], RZ ;  /* 0x000006ff0e007986 */ /* 0x0001e8000c101508 */
[----:B------:R0:W-:Y:S04]  /*0450*/  STG.E.U16 desc[UR8][R14.64+0x8], RZ ;  /* 0x000008ff0e007986 */ /* 0x0001e8000c101508 */
[----:B------:R0:W-:Y:S04]  /*0460*/  STG.E.U16 desc[UR8][R14.64+0xa], RZ ;  /* 0x00000aff0e007986 */ /* 0x0001e8000c101508 */
[----:B------:R0:W-:Y:S04]  /*0470*/  STG.E.U16 desc[UR8][R14.64+0xc], RZ ;  /* 0x00000cff0e007986 */ /* 0x0001e8000c101508 */
[----:B------:R0:W-:Y:S02]  /*0480*/  STG.E.U16 desc[UR8][R14.64+0xe], RZ ;  /* 0x00000eff0e007986 */ /* 0x0001e4000c101508 */
.L_x_19:
[----:B------:R-:W-:Y:S05]  /*0490*/  @!P1 BRA `(.L_x_16) ;  /* 0x00000000005c9947 */ /* 0x000fea0003800000 */
[----:B------:R-:W-:Y:S02]  /*04a0*/  ISETP.GE.U32.AND P0, PT, R5, 0x4, PT ;  /* 0x000000040500780c */ /* 0x000fe40003f06070 */
[----:B------:R-:W-:-:S04]  /*04b0*/  LOP3.LUT R3, R3, 0x3, RZ, 0xc0, !PT ;  /* 0x0000000303037812 */ /* 0x000fc800078ec0ff */
[----:B------:R-:W-:-:S07]  /*04c0*/  ISETP.NE.AND P1, PT, R3, RZ, PT ;  /* 0x000000ff0300720c */ /* 0x000fce0003f25270 */
[----:B------:R-:W-:-:S04]  /*04d0*/  @P0 IMAD.WIDE.U32 R12, R8, 0x2, R12 ;  /* 0x00000002080c0825 */ /* 0x000fc800078e000c */
[----:B------:R-:W-:Y:S01]  /*04e0*/  @P0 VIADD R8, R8, 0x4 ;  /* 0x0000000408080836 */ /* 0x000fe20000000000 */
[----:B------:R1:W-:Y:S04]  /*04f0*/  @P0 STG.E.U16 desc[UR8][R12.64], RZ ;  /* 0x000000ff0c000986 */ /* 0x0003e8000c101508 */
[----:B------:R1:W-:Y:S04]  /*0500*/  @P0 STG.E.U16 desc[UR8][R12.64+0x2], RZ ;  /* 0x000002ff0c000986 */ /* 0x0003e8000c101508 */
[----:B------:R1:W-:Y:S04]  /*0510*/  @P0 STG.E.U16 desc[UR8][R12.64+0x4], RZ ;  /* 0x000004ff0c000986 */ /* 0x0003e8000c101508 */
[----:B------:R1:W-:Y:S01]  /*0520*/  @P0 STG.E.U16 desc[UR8][R12.64+0x6], RZ ;  /* 0x000006ff0c000986 */ /* 0x0003e2000c101508 */
[----:B------:R-:W-:Y:S05]  /*0530*/  @!P1 BRA `(.L_x_16) ;  /* 0x0000000000349947 */ /* 0x000fea0003800000 */
[----:B------:R-:W-:-:S04]  /*0540*/  IMAD.WIDE.U32 R10, R8, 0x2, R10 ;  /* 0x00000002080a7825 */ /* 0x000fc800078e000a */
[--C-:B------:R-:W-:Y:S01]  /*0550*/  IMAD.MOV R5, RZ, RZ, -R3.reuse ;  /* 0x000000ffff057224 */ /* 0x100fe200078e0a03 */
[----:B------:R-:W-:Y:S01]  /*0560*/  IADD3 R9, P0, PT, R10, UR4, RZ ;  /* 0x000000040a097c10 */ /* 0x000fe2000ff1e0ff */
[----:B------:R-:W-:-:S03]  /*0570*/  IMAD.IADD R8, R8, 0x1, R3 ;  /* 0x0000000108087824 */ /* 0x000fc600078e0203 */
[----:B-1----:R-:W-:-:S09]  /*0580*/  IADD3.X R12, PT, PT, R11, UR5, RZ, P0, !PT ;  /* 0x000000050b0c7c10 */ /* 0x002fd200087fe4ff */
.L_x_20:
[----:B------:R-:W-:Y:S02]  /*0590*/  VIADD R5, R5, 0x1 ;  /* 0x0000000105057836 */ /* 0x000fe40000000000 */
[----:B--2---:R-:W-:Y:S01]  /*05a0*/  IMAD.MOV.U32 R10, RZ, RZ, R9 ;  /* 0x000000ffff0a7224 */ /* 0x004fe200078e0009 */
[----:B------:R-:W-:Y:S01]  /*05b0*/  IADD3 R9, P1, PT, R9, 0x2, RZ ;  /* 0x0000000209097810 */ /* 0x000fe20007f3e0ff */
[----:B------:R-:W-:Y:S01]  /*05c0*/  IMAD.MOV.U32 R11, RZ, RZ, R12 ;  /* 0x000000ffff0b7224 */ /* 0x000fe200078e000c */
[----:B------:R-:W-:-:S03]  /*05d0*/  ISETP.NE.AND P0, PT, R5, RZ, PT ;  /* 0x000000ff0500720c */ /* 0x000fc60003f05270 */
[----:B------:R-:W-:Y:S01]  /*05e0*/  IMAD.X R12, RZ, RZ, R12, P1 ;  /* 0x000000ffff0c7224 */ /* 0x000fe200008e060c */
[----:B------:R2:W-:Y:S09]  /*05f0*/  STG.E.U16 desc[UR8][R10.64], RZ ;  /* 0x000000ff0a007986 */ /* 0x0005f2000c101508 */
[----:B------:R-:W-:Y:S05]  /*0600*/  @P0 BRA `(.L_x_20) ;  /* 0xfffffffc00e00947 */ /* 0x000fea000383ffff */
.L_x_16:
[----:B------:R-:W-:-:S13]  /*0610*/  ISETP.GE.AND P0, PT, R8, R7, PT ;  /* 0x000000070800720c */ /* 0x000fda0003f06270 */
[----:B------:R-:W-:Y:S05]  /*0620*/  @P0 EXIT ;  /* 0x000000000000094d */ /* 0x000fea0003800000 */
[--C-:B------:R-:W-:Y:S02]  /*0630*/  IMAD.IADD R3, R7, 0x1, -R8.reuse ;  /* 0x0000000107037824 */ /* 0x100fe400078e0a08 */
[----:B------:R-:W-:Y:S02]  /*0640*/  IMAD.IADD R5, R8, 0x1, -R7 ;  /* 0x0000000108057824 */ /* 0x000fe400078e0a07 */
[----:B0-2---:R-:W-:Y:S01]  /*0650*/  IMAD.MOV.U32 R10, RZ, RZ, R8 ;  /* 0x000000ffff0a7224 */ /* 0x005fe200078e0008 */
[----:B------:R-:W-:Y:S02]  /*0660*/  LOP3.LUT P1, R3, R3, 0x3, RZ, 0xc0, !PT ;  /* 0x0000000303037812 */ /* 0x000fe4000782c0ff */
[----:B------:R-:W-:-:S11]  /*0670*/  ISETP.GT.U32.AND P0, PT, R5, -0x4, PT ;  /* 0xfffffffc0500780c */ /* 0x000fd60003f04070 */
[----:B------:R-:W-:Y:S05]  /*0680*/  @!P1 BRA `(.L_x_21) ;  /* 0x00000000005c9947 */ /* 0x000fea0003800000 */
[----:B------:R-:W1:Y:S01]  /*0690*/  LDCU.64 UR6, c[0x0][0x388] ;  /* 0x00007100ff0677ac */ /* 0x000e620008000a00 */
[----:B------:R-:W-:Y:S01]  /*06a0*/  IMAD.WIDE.U32 R10, R8, 0x2, RZ ;  /* 0x00000002080a7825 */ /* 0x000fe200078e00ff */
[----:B------:R-:W0:Y:S03]  /*06b0*/  LDCU.64 UR4, c[0x0][0x380] ;  /* 0x00007000ff0477ac */ /* 0x000e260008000a00 */
[----:B------:R-:W-:Y:S02]  /*06c0*/  IMAD.MOV R5, RZ, RZ, -R3 ;  /* 0x000000ffff057224 */ /* 0x000fe400078e0a03 */
[----:B------:R-:W-:-:S03]  /*06d0*/  IMAD.WIDE R10, R2, 0x2, R10 ;  /* 0x00000002020a7825 */ /* 0x000fc600078e020a */
[----:B-1----:R-:W-:Y:S01]  /*06e0*/  IADD3 R13, P1, PT, R10, UR6, RZ ;  /* 0x000000060a0d7c10 */ /* 0x002fe2000ff3e0ff */
[----:B------:R-:W-:Y:S01]  /*06f0*/  IMAD.IADD R10, R3, 0x1, R8 ;  /* 0x00000001030a7824 */ /* 0x000fe200078e0208 */
[----:B------:R-:W-:Y:S02]  /*0700*/  IADD3 R3, PT, PT, -R7, R8, R6 ;  /* 0x0000000807037210 */ /* 0x000fe40007ffe106 */
[----:B0-----:R-:W-:-:S09]  /*0710*/  IADD3.X R14, PT, PT, R11, UR7, RZ, P1, !PT ;  /* 0x000000070b0e7c10 */ /* 0x001fd20008ffe4ff */
.L_x_22:
[----:B0-----:R-:W-:-:S04]  /*0720*/  IADD3 R9, P1, PT, R4, R3, RZ ;  /* 0x0000000304097210 */ /* 0x001fc80007f3e0ff */
[----:B------:R-:W-:Y:S02]  /*0730*/  LEA.HI.X.SX32 R12, R3, R0, 0x1, P1 ;  /* 0x00000000030c7211 */ /* 0x000fe400008f0eff */
[----:B------:R-:W-:-:S04]  /*0740*/  LEA R8, P1, R9, UR4, 0x1 ;  /* 0x0000000409087c11 */ /* 0x000fc8000f8208ff */
[----:B------:R-:W-:-:S05]  /*0750*/  LEA.HI.X R9, R9, UR5, R12, 0x1, P1 ;  /* 0x0000000509097c11 */ /* 0x000fca00088f0c0c */
[----:B------:R0:W2:Y:S01]  /*0760*/  LDG.E.U16.CONSTANT R11, desc[UR8][R8.64] ;  /* 0x00000008080b7981 */ /* 0x0000a2000c1e9500 */
[----:B------:R-:W-:Y:S02]  /*0770*/  VIADD R5, R5, 0x1 ;  /* 0x0000000105057836 */ /* 0x000fe40000000000 */
[----:B------:R-:W-:-:S03]  /*0780*/  VIADD R3, R3, 0x1 ;  /* 0x0000000103037836 */ /* 0x000fc60000000000 */
[----:B------:R-:W-:Y:S01]  /*0790*/  ISETP.NE.AND P1, PT, R5, RZ, PT ;  /* 0x000000ff0500720c */ /* 0x000fe20003f25270 */
[----:B0-----:R-:W-:Y:S01]  /*07a0*/  IMAD.MOV.U32 R8, RZ, RZ, R13 ;  /* 0x000000ffff087224 */ /* 0x001fe200078e000d */
[----:B------:R-:W-:Y:S01]  /*07b0*/  IADD3 R13, P2, PT, R13, 0x2, RZ ;  /* 0x000000020d0d7810 */ /* 0x000fe20007f5e0ff */
[----:B------:R-:W-:-:S04]  /*07c0*/  IMAD.MOV.U32 R9, RZ, RZ, R14 ;  /* 0x000000ffff097224 */ /* 0x000fc800078e000e */
[----:B------:R-:W-:Y:S01]  /*07d0*/  IMAD.X R14, RZ, RZ, R14, P2 ;  /* 0x000000ffff0e7224 */ /* 0x000fe200010e060e */
[----:B--2---:R0:W-:Y:S05]  /*07e0*/  STG.E.U16 desc[UR8][R8.64], R11 ;  /* 0x0000000b08007986 */ /* 0x0041ea000c101508 */
[----:B------:R-:W-:Y:S05]  /*07f0*/  @P1 BRA `(.L_x_22) ;  /* 0xfffffffc00c81947 */ /* 0x000fea000383ffff */
.L_x_21:
[----:B------:R-:W-:Y:S05]  /*0800*/  @P0 EXIT ;  /* 0x000000000000094d */ /* 0x000fea0003800000 */
[----:B------:R-:W2:Y:S01]  /*0810*/  LDCU.128 UR4, c[0x0][0x380] ;  /* 0x00007000ff0477ac */ /* 0x000ea20008000c00 */
[----:B0-----:R-:W-:-:S04]  /*0820*/  IMAD.WIDE.U32 R8, R10, 0x2, RZ ;  /* 0x000000020a087825 */ /* 0x001fc800078e00ff */
[----:B------:R-:W-:Y:S02]  /*0830*/  IMAD.IADD R5, R10, 0x1, -R7 ;  /* 0x000000010a057824 */ /* 0x000fe400078e0a07 */
[----:B------:R-:W-:-:S03]  /*0840*/  IMAD.WIDE R8, R2, 0x2, R8 ;  /* 0x0000000202087825 */ /* 0x000fc600078e0208 */
[----:B------:R-:W-:Y:S02]  /*0850*/  ISETP.GE.AND P0, PT, R5, RZ, PT ;  /* 0x000000ff0500720c */ /* 0x000fe40003f06270 */
[----:B--2---:R-:W-:Y:S01]  /*0860*/  IADD3 R2, P1, PT, R8, UR6, RZ ;  /* 0x0000000608027c10 */ /* 0x004fe2000ff3e0ff */
[----:B------:R-:W-:-:S03]  /*0870*/  UIADD3 UR4, UP0, UPT, UR4, 0x4, URZ ;  /* 0x0000000404047890 */ /* 0x000fc6000ff1e0ff */
[----:B------:R-:W-:Y:S01]  /*0880*/  IADD3 R2, P2, PT, R2, 0x4, RZ ;  /* 0x0000000402027810 */ /* 0x000fe20007f5e0ff */
[----:B------:R-:W-:-:S03]  /*0890*/  UIADD3.X UR5, UPT, UPT, URZ, UR5, URZ, UP0, !UPT ;  /* 0x00000005ff057290 */ /* 0x000fc600087fe4ff */
[----:B------:R-:W-:Y:S02]  /*08a0*/  IADD3.X R3, PT, PT, RZ, UR7, R9, P2, P1 ;  /* 0x00000007ff037c10 */ /* 0x000fe400097e2409 */
[----:B------:R-:W-:Y:S01]  /*08b0*/  IADD3 R9, PT, PT, -R7, R10, R6 ;  /* 0x0000000a07097210 */ /* 0x000fe20007ffe106 */
[----:B------:R-:W-:Y:S06]  /*08c0*/  @P0 BRA `(.L_x_23) ;  /* 0x0000000400940947 */ /* 0x000fec0003800000 */
[----:B------:R-:W-:Y:S01]  /*08d0*/  IMAD.MOV R6, RZ, RZ, -R5 ;  /* 0x000000ffff067224 */ /* 0x000fe200078e0a05 */
[----:B------:R-:W-:-:S04]  /*08e0*/  PLOP3.LUT P0, PT, PT, PT, PT, 0x80, 0x8 ;  /* 0x000000000008781c */ /* 0x000fc80003f0f070 */
[----:B------:R-:W-:-:S13]  /*08f0*/  ISETP.GT.AND P1, PT, R6, 0xc, PT ;  /* 0x0000000c0600780c */ /* 0x000fda0003f24270 */
[----:B------:R-:W-:Y:S05]  /*0900*/  @!P1 BRA `(.L_x_24) ;  /* 0x0000000000f09947 */ /* 0x000fea0003800000 */
[----:B------:R-:W-:-:S13]  /*0910*/  PLOP3.LUT P0, PT, PT, PT, PT, 0x8, 0x80 ;  /* 0x000000000080781c */ /* 0x000fda0003f0e170 */
.L_x_25:
[C---:B------:R-:W-:Y:S01]  /*0920*/  VIADD R7, R9.reuse, 0x4 ;  /* 0x0000000409077836 */ /* 0x040fe20000000000 */
[----:B------:R-:W-:Y:S01]  /*0930*/  IADD3 R15, P3, PT, R4, R9, RZ ;  /* 0x00000009040f7210 */ /* 0x000fe20007f7e0ff */
[----:B------:R-:W-:-:S03]  /*0940*/  VIADD R11, R9, 0xc ;  /* 0x0000000c090b7836 */ /* 0x000fc60000000000 */
[----:B------:R-:W-:Y:S02]  /*0950*/  IADD3 R6, P1, PT, R4, R7, RZ ;  /* 0x0000000704067210 */ /* 0x000fe40007f3e0ff */
[-C--:B------:R-:W-:Y:S02]  /*0960*/  LEA.HI.X.SX32 R16, R9, R0.reuse, 0x1, P3 ;  /* 0x0000000009107211 */ /* 0x080fe400018f0eff */
[----:B-1----:R-:W-:Y:S01]  /*0970*/  LEA.HI.X.SX32 R13, R7, R0, 0x1, P1 ;  /* 0x00000000070d7211 */ /* 0x002fe200008f0eff */
[----:B------:R-:W-:Y:S01]  /*0980*/  VIADD R7, R9, 0x8 ;  /* 0x0000000809077836 */ /* 0x000fe20000000000 */
[----:B------:R-:W-:-:S04]  /*0990*/  LEA R20, P1, R6, UR4, 0x1 ;  /* 0x0000000406147c11 */ /* 0x000fc8000f8208ff */
[----:B------:R-:W-:Y:S02]  /*09a0*/  LEA.HI.X R21, R6, UR5, R13, 0x1, P1 ;  /* 0x0000000506157c11 */ /* 0x000fe400088f0c0d */
[C---:B------:R-:W-:Y:S02]  /*09b0*/  IADD3 R13, P2, PT, R4.reuse, R7, RZ ;  /* 0x00000007040d7210 */ /* 0x040fe40007f5e0ff */
[----:B------:R-:W-:Y:S01]  /*09c0*/  IADD3 R8, P1, PT, R4, R11, RZ ;  /* 0x0000000b04087210 */ /* 0x000fe20007f3e0ff */
[----:B------:R-:W2:Y:S01]  /*09d0*/  LDG.E.U16.CONSTANT R17, desc[UR8][R20.64+-0x2] ;  /* 0xfffffe0814117981 */ /* 0x000ea2000c1e9500 */
[-C--:B------:R-:W-:Y:S02]  /*09e0*/  LEA.HI.X.SX32 R14, R7, R0.reuse, 0x1, P2 ;  /* 0x00000000070e7211 */ /* 0x080fe400010f0eff */
[----:B------:R-:W-:Y:S01]  /*09f0*/  LEA.HI.X.SX32 R11, R11, R0, 0x1, P1 ;  /* 0x000000000b0b7211 */ /* 0x000fe200008f0eff */
[----:B------:R-:W3:Y:S01]  /*0a00*/  LDG.E.U16.CONSTANT R19, desc[UR8][R20.64] ;  /* 0x0000000814137981 */ /* 0x000ee2000c1e9500 */
[----:B------:R-:W-:-:S02]  /*0a10*/  LEA R6, P3, R15, UR4, 0x1 ;  /* 0x000000040f067c11 */ /* 0x000fc4000f8608ff */
[----:B------:R-:W-:Y:S01]  /*0a20*/  LEA R12, P1, R13, UR4, 0x1 ;  /* 0x000000040d0c7c11 */ /* 0x000fe2000f8208ff */
[----:B------:R-:W4:Y:S01]  /*0a30*/  LDG.E.U16.CONSTANT R29, desc[UR8][R20.64+0x2] ;  /* 0x00000208141d7981 */ /* 0x000f22000c1e9500 */
[C---:B------:R-:W-:Y:S02]  /*0a40*/  LEA R10, P2, R8.reuse, UR4, 0x1 ;  /* 0x00000004080a7c11 */ /* 0x040fe4000f8408ff */
[----:B------:R-:W-:Y:S02]  /*0a50*/  LEA.HI.X R7, R15, UR5, R16, 0x1, P3 ;  /* 0x000000050f077c11 */ /* 0x000fe400098f0c10 */
[----:B------:R-:W-:Y:S01]  /*0a60*/  LEA.HI.X R13, R13, UR5, R14, 0x1, P1 ;  /* 0x000000050d0d7c11 */ /* 0x000fe200088f0c0e */
[----:B------:R-:W5:Y:S01]  /*0a70*/  LDG.E.U16.CONSTANT R15, desc[UR8][R20.64+-0x4] ;  /* 0xfffffc08140f7981 */ /* 0x000f62000c1e9500 */
[----:B------:R-:W-:-:S03]  /*0a80*/  LEA.HI.X R11, R8, UR5, R11, 0x1, P2 ;  /* 0x00000005080b7c11 */ /* 0x000fc600090f0c0b */
[----:B------:R-:W5:Y:S04]  /*0a90*/  LDG.E.U16.CONSTANT R8, desc[UR8][R12.64+-0x4] ;  /* 0xfffffc080c087981 */ /* 0x000f68000c1e9500 */
        /* <DEDUP_REMOVED lines=10> */
[----:B------:R0:W5:Y:S01]  /*0b40*/  LDG.E.U16.CONSTANT R27, desc[UR8][R6.64+0x2] ;  /* 0x00000208061b7981 */ /* 0x000162000c1e9500 */
[----:B------:R-:W-:-:S05]  /*0b50*/  VIADD R5, R5, 0x10 ;  /* 0x0000001005057836 */ /* 0x000fca0000000000 */
[----:B------:R-:W-:Y:S02]  /*0b60*/  ISETP.GE.AND P1, PT, R5, -0xc, PT ;  /* 0xfffffff40500780c */ /* 0x000fe40003f26270 */
[----:B0-----:R-:W-:Y:S01]  /*0b70*/  IADD3 R6, P2, PT, R2, 0x20, RZ ;  /* 0x0000002002067810 */ /* 0x001fe20007f5e0ff */
[----:B------:R-:W-:-:S04]  /*0b80*/  VIADD R9, R9, 0x10 ;  /* 0x0000001009097836 */ /* 0x000fc80000000000 */
[----:B------:R-:W-:Y:S01]  /*0b90*/  IMAD.X R7, RZ, RZ, R3, P2 ;  /* 0x000000ffff077224 */ /* 0x000fe200010e0603 */
[----:B--2---:R-:W-:Y:S04]  /*0ba0*/  STG.E.U16 desc[UR8][R2.64+0x6], R17 ;  /* 0x0000061102007986 */ /* 0x004fe8000c101508 */
[----:B---3--:R-:W-:Y:S04]  /*0bb0*/  STG.E.U16 desc[UR8][R2.64+0x8], R19 ;  /* 0x0000081302007986 */ /* 0x008fe8000c101508 */
[----:B----4-:R-:W-:Y:S04]  /*0bc0*/  STG.E.U16 desc[UR8][R2.64+0xa], R29 ;  /* 0x00000a1d02007986 */ /* 0x010fe8000c101508 */
[----:B-----5:R-:W-:Y:S04]  /*0bd0*/  STG.E.U16 desc[UR8][R2.64+0x4], R15 ;  /* 0x0000040f02007986 */ /* 0x020fe8000c101508 */
[----:B------:R-:W-:Y:S04]  /*0be0*/  STG.E.U16 desc[UR8][R2.64+0xc], R8 ;  /* 0x00000c0802007986 */ /* 0x000fe8000c101508 */
        /* <DEDUP_REMOVED lines=10> */
[----:B------:R0:W-:Y:S02]  /*0c90*/  STG.E.U16 desc[UR8][R2.64+0x2], R27 ;  /* 0x0000021b02007986 */ /* 0x0001e4000c101508 */
[----:B0-----:R-:W-:-:S02]  /*0ca0*/  IMAD.MOV.U32 R2, RZ, RZ, R6 ;  /* 0x000000ffff027224 */ /* 0x001fc400078e0006 */
[----:B------:R-:W-:Y:S01]  /*0cb0*/  IMAD.MOV.U32 R3, RZ, RZ, R7 ;  /* 0x000000ffff037224 */ /* 0x000fe200078e0007 */
[----:B------:R-:W-:Y:S06]  /*0cc0*/  @!P1 BRA `(.L_x_25) ;  /* 0xfffffffc00149947 */ /* 0x000fec000383ffff */
.L_x_24:
[----:B------:R-:W-:-:S05]  /*0cd0*/  IMAD.MOV R6, RZ, RZ, -R5 ;  /* 0x000000ffff067224 */ /* 0x000fca00078e0a05 */
[----:B------:R-:W-:-:S13]  /*0ce0*/  ISETP.GT.AND P1, PT, R6, 0x4, PT ;  /* 0x000000040600780c */ /* 0x000fda0003f24270 */
[----:B------:R-:W-:Y:S05]  /*0cf0*/  @!P1 BRA `(.L_x_26) ;  /* 0x0000000000809947 */ /* 0x000fea0003800000 */
[----:B------:R-:W-:Y:S01]  /*0d00*/  IADD3 R6, P0, PT, R4, R9, RZ ;  /* 0x0000000904067210 */ /* 0x000fe20007f1e0ff */
[----:B------:R-:W-:-:S03]  /*0d10*/  VIADD R7, R9, 0x4 ;  /* 0x0000000409077836 */ /* 0x000fc60000000000 */
[-C--:B------:R-:W-:Y:S02]  /*0d20*/  LEA.HI.X.SX32 R11, R9, R0.reuse, 0x1, P0 ;  /* 0x00000000090b7211 */ /* 0x080fe400000f0eff */
[----:B------:R-:W-:Y:S02]  /*0d30*/  LEA R10, P0, R6, UR4, 0x1 ;  /* 0x00000004060a7c11 */ /* 0x000fe4000f8008ff */
[----:B------:R-:W-:Y:S02]  /*0d40*/  IADD3 R8, P1, PT, R4, R7, RZ ;  /* 0x0000000704087210 */ /* 0x000fe40007f3e0ff */
[----:B------:R-:W-:Y:S02]  /*0d50*/  LEA.HI.X R11, R6, UR5, R11, 0x1, P0 ;  /* 0x00000005060b7c11 */ /* 0x000fe400080f0c0b */
[----:B------:R-:W-:Y:S02]  /*0d60*/  LEA.HI.X.SX32 R7, R7, R0, 0x1, P1 ;  /* 0x0000000007077211 */ /* 0x000fe400008f0eff */
[C---:B------:R-:W-:Y:S01]  /*0d70*/  LEA R6, P0, R8.reuse, UR4, 0x1 ;  /* 0x0000000408067c11 */ /* 0x040fe2000f8008ff */
[----:B-1----:R-:W2:Y:S03]  /*0d80*/  LDG.E.U16.CONSTANT R13, desc[UR8][R10.64+-0x4] ;  /* 0xfffffc080a0d7981 */ /* 0x002ea6000c1e9500 */
[----:B------:R-:W-:Y:S01]  /*0d90*/  LEA.HI.X R7, R8, UR5, R7, 0x1, P0 ;  /* 0x0000000508077c11 */ /* 0x000fe200080f0c07 */
[----:B------:R-:W3:Y:S04]  /*0da0*/  LDG.E.U16.CONSTANT R15, desc[UR8][R10.64+-0x2] ;  /* 0xfffffe080a0f7981 */ /* 0x000ee8000c1e9500 */
[----:B------:R-:W4:Y:S04]  /*0db0*/  LDG.E.U16.CONSTANT R17, desc[UR8][R10.64] ;  /* 0x000000080a117981 */ /* 0x000f28000c1e9500 */
[----:B------:R-:W5:Y:S04]  /*0dc0*/  LDG.E.U16.CONSTANT R19, desc[UR8][R10.64+0x2] ;  /* 0x000002080a137981 */ /* 0x000f68000c1e9500 */
[----:B------:R-:W5:Y:S04]  /*0dd0*/  LDG.E.U16.CONSTANT R21, desc[UR8][R6.64+-0x4] ;  /* 0xfffffc0806157981 */ /* 0x000f68000c1e9500 */
[----:B------:R-:W5:Y:S04]  /*0de0*/  LDG.E.U16.CONSTANT R23, desc[UR8][R6.64+-0x2] ;  /* 0xfffffe0806177981 */ /* 0x000f68000c1e9500 */
[----:B------:R-:W5:Y:S04]  /*0df0*/  LDG.E.U16.CONSTANT R25, desc[UR8][R6.64] ;  /* 0x0000000806197981 */ /* 0x000f68000c1e9500 */
[----:B------:R0:W5:Y:S01]  /*0e00*/  LDG.E.U16.CONSTANT R27, desc[UR8][R6.64+0x2] ;  /* 0x00000208061b7981 */ /* 0x000162000c1e9500 */
[----:B------:R-:W-:Y:S01]  /*0e10*/  IADD3 R8, P1, PT, R2, 0x10, RZ ;  /* 0x0000001002087810 */ /* 0x000fe20007f3e0ff */
[----:B------:R-:W-:Y:S01]  /*0e20*/  VIADD R5, R5, 0x8 ;  /* 0x0000000805057836 */ /* 0x000fe20000000000 */
[----:B------:R-:W-:Y:S01]  /*0e30*/  PLOP3.LUT P0, PT, PT, PT, PT, 0x8, 0x80 ;  /* 0x000000000080781c */ /* 0x000fe20003f0e170 */
[----:B------:R-:W-:-:S02]  /*0e40*/  VIADD R9, R9, 0x8 ;  /* 0x0000000809097836 */ /* 0x000fc40000000000 */
[----:B0-----:R-:W-:Y:S01]  /*0e50*/  IMAD.X R7, RZ, RZ, R3, P1 ;  /* 0x000000ffff077224 */ /* 0x001fe200008e0603 */
[----:B--2---:R-:W-:Y:S04]  /*0e60*/  STG.E.U16 desc[UR8][R2.64+-0x4], R13 ;  /* 0xfffffc0d02007986 */ /* 0x004fe8000c101508 */
[----:B---3--:R-:W-:Y:S04]  /*0e70*/  STG.E.U16 desc[UR8][R2.64+-0x2], R15 ;  /* 0xfffffe0f02007986 */ /* 0x008fe8000c101508 */
[----:B----4-:R-:W-:Y:S04]  /*0e80*/  STG.E.U16 desc[UR8][R2.64], R17 ;  /* 0x0000001102007986 */ /* 0x010fe8000c101508 */
[----:B-----5:R-:W-:Y:S04]  /*0e90*/  STG.E.U16 desc[UR8][R2.64+0x2], R19 ;  /* 0x0000021302007986 */ /* 0x020fe8000c101508 */
[----:B------:R-:W-:Y:S04]  /*0ea0*/  STG.E.U16 desc[UR8][R2.64+0x4], R21 ;  /* 0x0000041502007986 */ /* 0x000fe8000c101508 */
[----:B------:R-:W-:Y:S04]  /*0eb0*/  STG.E.U16 desc[UR8][R2.64+0x6], R23 ;  /* 0x0000061702007986 */ /* 0x000fe8000c101508 */
[----:B------:R-:W-:Y:S04]  /*0ec0*/  STG.E.U16 desc[UR8][R2.64+0x8], R25 ;  /* 0x0000081902007986 */ /* 0x000fe8000c101508 */
[----:B------:R0:W-:Y:S02]  /*0ed0*/  STG.E.U16 desc[UR8][R2.64+0xa], R27 ;  /* 0x00000a1b02007986 */ /* 0x0001e4000c101508 */
[----:B0-----:R-:W-:-:S02]  /*0ee0*/  IMAD.MOV.U32 R2, RZ, RZ, R8 ;  /* 0x000000ffff027224 */ /* 0x001fc400078e0008 */
[----:B------:R-:W-:-:S07]  /*0ef0*/  IMAD.MOV.U32 R3, RZ, RZ, R7 ;  /* 0x000000ffff037224 */ /* 0x000fce00078e0007 */
.L_x_26:
[----:B------:R-:W-:-:S13]  /*0f00*/  ISETP.NE.OR P0, PT, R5, RZ, P0 ;  /* 0x000000ff0500720c */ /* 0x000fda0000705670 */
[----:B------:R-:W-:Y:S05]  /*0f10*/  @!P0 EXIT ;  /* 0x000000000000894d */ /* 0x000fea0003800000 */
.L_x_23:
[----:B------:R-:W-:-:S04]  /*0f20*/  IADD3 R7, P0, PT, R4, R9, RZ ;  /* 0x0000000904077210 */ /* 0x000fc80007f1e0ff */
[----:B------:R-:W-:Y:S02]  /*0f30*/  LEA.HI.X.SX32 R8, R9, R0, 0x1, P0 ;  /* 0x0000000009087211 */ /* 0x000fe400000f0eff */
[----:B------:R-:W-:-:S04]  /*0f40*/  LEA R6, P0, R7, UR4, 0x1 ;  /* 0x0000000407067c11 */ /* 0x000fc8000f8008ff */
[----:B------:R-:W-:-:S05]  /*0f50*/  LEA.HI.X R7, R7, UR5, R8, 0x1, P0 ;  /* 0x0000000507077c11 */ /* 0x000fca00080f0c08 */
[----:B-1----:R-:W2:Y:S04]  /*0f60*/  LDG.E.U16.CONSTANT R13, desc[UR8][R6.64+-0x4] ;  /* 0xfffffc08060d7981 */ /* 0x002ea8000c1e9500 */
[----:B------:R-:W3:Y:S04]  /*0f70*/  LDG.E.U16.CONSTANT R15, desc[UR8][R6.64+-0x2] ;  /* 0xfffffe08060f7981 */ /* 0x000ee8000c1e9500 */
[----:B------:R-:W4:Y:S04]  /*0f80*/  LDG.E.U16.CONSTANT R17, desc[UR8][R6.64] ;  /* 0x0000000806117981 */ /* 0x000f28000c1e9500 */
[----:B------:R-:W5:Y:S01]  /*0f90*/  LDG.E.U16.CONSTANT R19, desc[UR8][R6.64+0x2] ;  /* 0x0000020806137981 */ /* 0x000f62000c1e9500 */
[----:B------:R-:W-:Y:S01]  /*0fa0*/  VIADD R5, R5, 0x4 ;  /* 0x0000000405057836 */ /* 0x000fe20000000000 */
[----:B------:R-:W-:Y:S01]  /*0fb0*/  IADD3 R8, P1, PT, R2, 0x8, RZ ;  /* 0x0000000802087810 */ /* 0x000fe20007f3e0ff */
[----:B------:R-:W-:-:S03]  /*0fc0*/  VIADD R9, R9, 0x4 ;  /* 0x0000000409097836 */ /* 0x000fc60000000000 */
[----:B------:R-:W-:Y:S01]  /*0fd0*/  ISETP.NE.AND P0, PT, R5, RZ, PT ;  /* 0x000000ff0500720c */ /* 0x000fe20003f05270 */
[----:B------:R-:W-:Y:S01]  /*0fe0*/  IMAD.X R11, RZ, RZ, R3, P1 ;  /* 0x000000ffff0b7224 */ /* 0x000fe200008e0603 */
[----:B--2---:R-:W-:Y:S04]  /*0ff0*/  STG.E.U16 desc[UR8][R2.64+-0x4], R13 ;  /* 0xfffffc0d02007986 */ /* 0x004fe8000c101508 */
[----:B---3--:R-:W-:Y:S04]  /*1000*/  STG.E.U16 desc[UR8][R2.64+-0x2], R15 ;  /* 0xfffffe0f02007986 */ /* 0x008fe8000c101508 */
[----:B----4-:R-:W-:Y:S04]  /*1010*/  STG.E.U16 desc[UR8][R2.64], R17 ;  /* 0x0000001102007986 */ /* 0x010fe8000c101508 */
[----:B-----5:R0:W-:Y:S02]  /*1020*/  STG.E.U16 desc[UR8][R2.64+0x2], R19 ;  /* 0x0000021302007986 */ /* 0x0201e4000c101508 */
[----:B0-----:R-:W-:-:S02]  /*1030*/  IMAD.MOV.U32 R2, RZ, RZ, R8 ;  /* 0x000000ffff027224 */ /* 0x001fc400078e0008 */
[----:B------:R-:W-:Y:S01]  /*1040*/  IMAD.MOV.U32 R3, RZ, RZ, R11 ;  /* 0x000000ffff037224 */ /* 0x000fe200078e000b */
[----:B------:R-:W-:Y:S06]  /*1050*/  @P0 BRA `(.L_x_23) ;  /* 0xfffffffc00b00947 */ /* 0x000fec000383ffff */
[----:B------:R-:W-:Y:S05]  /*1060*/  EXIT ;  /* 0x000000000000794d */ /* 0x000fea0003800000 */
.L_x_27:
        /* <DEDUP_REMOVED lines=9> */
.L_x_158:


//--------------------- .text._Z25causal_conv1d_full_kernelI13__nv_bfloat16EvPKT_S3_PS1_iiii --------------------------
	.section	.text._Z25causal_conv1d_full_kernelI13__nv_bfloat16EvPKT_S3_PS1_iiii,"ax",@progbits
	.align	128
        .global         _Z25causal_conv1d_full_kernelI13__nv_bfloat16EvPKT_S3_PS1_iiii
        .type           _Z25causal_conv1d_full_kernelI13__nv_bfloat16EvPKT_S3_PS1_iiii,@function
        .size           _Z25causal_conv1d_full_kernelI13__nv_bfloat16EvPKT_S3_PS1_iiii,(.L_x_152 - _Z25causal_conv1d_full_kernelI13__nv_bfloat16EvPKT_S3_PS1_iiii)
        .other          _Z25causal_conv1d_full_kernelI13__nv_bfloat16EvPKT_S3_PS1_iiii,@"STO_CUDA_ENTRY STV_DEFAULT"
_Z25causal_conv1d_full_kernelI13__nv_bfloat16EvPKT_S3_PS1_iiii:
.text._Z25causal_conv1d_full_kernelI13__nv_bfloat16EvPKT_S3_PS1_iiii:
[----:B------:R-:W-:Y:S01]  /*0000*/  LDC R1, c[0x0][0x37c] ;  /* 0x0000df00ff017b82 */ /* 0x000fe20000000800 */
[----:B------:R-:W0:Y:S07]  /*0010*/  S2R R3, SR_TID.X ;  /* 0x0000000000037919 */ /* 0x000e2e0000002100 */
[----:B------:R-:W0:Y:S08]  /*0020*/  S2UR UR4, SR_CTAID.X ;  /* 0x00000000000479c3 */ /* 0x000e300000002500 */
[----:B------:R-:W0:Y:S08]  /*0030*/  LDC R2, c[0x0][0x360] ;  /* 0x0000d800ff027b82 */ /* 0x000e300000000800 */
[----:B------:R-:W1:Y:S08]  /*0040*/  S2UR UR9, SR_CTAID.Y ;  /* 0x00000000000979c3 */ /* 0x000e700000002600 */
[----:B------:R-:W1:Y:S08]  /*0050*/  LDC R5, c[0x0][0x3a0] ;  /* 0x0000e800ff057b82 */ /* 0x000e700000000800 */
[----:B------:R-:W2:Y:S01]  /*0060*/  LDC.64 R6, c[0x0][0x398] ;  /* 0x0000e600ff067b82 */ /* 0x000ea20000000a00 */
[----:B0-----:R-:W-:-:S07]  /*0070*/  IMAD R2, R2, UR4, R3 ;  /* 0x0000000402027c24 */ /* 0x001fce000f8e0203 */
[----:B------:R-:W0:Y:S01]  /*0080*/  S2UR UR6, SR_CTAID.Z ;  /* 0x00000000000679c3 */ /* 0x000e220000002700 */
[----:B-1----:R-:W-:-:S04]  /*0090*/  ISETP.LE.AND P0, PT, R5, UR9, PT ;  /* 0x0000000905007c0c */ /* 0x002fc8000bf03270 */
[----:B--2---:R-:W-:-:S04]  /*00a0*/  ISETP.GE.OR P0, PT, R2, R7, P0 ;  /* 0x000000070200720c */ /* 0x004fc80000706670 */
[----:B0-----:R-:W-:-:S13]  /*00b0*/  ISETP.LE.OR P0, PT, R6, UR6, P0 ;  /* 0x0000000606007c0c */ /* 0x001fda0008703670 */
[----:B------:R-:W-:Y:S05]  /*00c0*/  @P0 EXIT ;  /* 0x000000000000094d */ /* 0x000fea0003800000 */
[----:B------:R-:W0:Y:S01]  /*00d0*/  LDCU UR5, c[0x0][0x3a4] ;  /* 0x00007480ff0577ac */ /* 0x000e220008000800 */
[----:B------:R-:W-:Y:S02]  /*00e0*/  IMAD R0, R7, UR6, R2 ;  /* 0x0000000607007c24 */ /* 0x000fe4000f8e0202 */
[----:B------:R-:W-:Y:S01]  /*00f0*/  IMAD.MOV.U32 R6, RZ, RZ, RZ ;  /* 0x000000ffff067224 */ /* 0x000fe200078e00ff */
[----:B------:R-:W1:Y:S01]  /*0100*/  LDCU.64 UR10, c[0x0][0x358] ;  /* 0x00006b00ff0a77ac */ /* 0x000e620008000a00 */
[----:B------:R-:W-:Y:S01]  /*0110*/  IMAD R0, R0, R5, RZ ;  /* 0x0000000500007224 */ /* 0x000fe200078e02ff */
[----:B0-----:R-:W-:-:S09]  /*0120*/  UISETP.GE.AND UP0, UPT, UR5, 0x1, UPT ;  /* 0x000000010500788c */ /* 0x001fd2000bf06270 */
[----:B-1----:R-:W-:Y:S05]  /*0130*/  BRA.U !UP0, `(.L_x_28) ;  /* 0x0000000d08d87547 */ /* 0x002fea000b800000 */
[----:B------:R-:W-:Y:S02]  /*0140*/  UISETP.GE.U32.AND UP1, UPT, UR5, 0x8, UPT ;  /* 0x000000080500788c */ /* 0x000fe4000bf26070 */
[----:B------:R-:W-:Y:S01]  /*0150*/  IMAD R3, R2, UR5, RZ ;  /* 0x0000000502037c24 */ /* 0x000fe2000f8e02ff */
[----:B------:R-:W-:Y:S01]  /*0160*/  ULOP3.LUT UR8, UR5, 0x7, URZ, 0xc0, !UPT ;  /* 0x0000000705087892 */ /* 0x000fe2000f8ec0ff */
[----:B------:R-:W-:Y:S01]  /*0170*/  SHF.R.S32.HI R4, RZ, 0x1f, R0 ;  /* 0x0000001fff047819 */ /* 0x000fe20000011400 */
[----:B------:R-:W-:Y:S01]  /*0180*/  IMAD.MOV.U32 R6, RZ, RZ, RZ ;  /* 0x000000ffff067224 */ /* 0x000fe200078e00ff */
[----:B------:R-:W-:Y:S01]  /*0190*/  UIADD3 UR6, UPT, UPT, UR9, 0x1, -UR5 ;  /* 0x0000000109067890 */ /* 0x000fe2000fffe805 */
[----:B------:R-:W-:Y:S01]  /*01a0*/  SHF.R.S32.HI R2, RZ, 0x1f, R3 ;  /* 0x0000001fff027819 */ /* 0x000fe20000011403 */
[----:B------:R-:W-:Y:S01]  /*01b0*/  UISETP.NE.AND UP0, UPT, UR8, URZ, UPT ;  /* 0x000000ff0800728c */ /* 0x000fe2000bf05270 */
[----:B------:R-:W-:Y:S01]  /*01c0*/  UMOV UR4, URZ ;  /* 0x000000ff00047c82 */ /* 0x000fe20008000000 */
[----:B------:R-:W-:Y:S09]  /*01d0*/  BRA.U !UP1, `(.L_x_29) ;  /* 0x0000000509d07547 */ /* 0x000ff2000b800000 */
[----:B------:R-:W-:Y:S01]  /*01e0*/  IMAD.MOV.U32 R6, RZ, RZ, RZ ;  /* 0x000000ffff067224 */ /* 0x000fe200078e00ff */
[----:B------:R-:W-:Y:S01]  /*01f0*/  ULOP3.LUT UR4, UR5, 0x7ffffff8, URZ, 0xc0, !UPT ;  /* 0x7ffffff805047892 */ /* 0x000fe2000f8ec0ff */
[----:B------:R-:W0:Y:S02]  /*0200*/  LDCU.64 UR12, c[0x0][0x388] ;  /* 0x00007100ff0c77ac */ /* 0x000e240008000a00 */
[----:B------:R-:W-:-:S09]  /*0210*/  UMOV UR5, URZ ;  /* 0x000000ff00057c82 */ /* 0x000fd20008000000 */
.L_x_30:
[----:B------:R-:W-:-:S06]  /*0220*/  UIADD3 UR7, UPT, UPT, UR6, UR5, URZ ;  /* 0x0000000506077290 */ /* 0x000fcc000fffe0ff */
[----:B------:R-:W-:-:S13]  /*0230*/  ISETP.LE.AND P0, PT, RZ, UR7, PT ;  /* 0x00000007ff007c0c */ /* 0x000fda000bf03270 */
[----:B------:R-:W1:Y:S01]  /*0240*/  @P0 LDC.64 R8, c[0x0][0x380] ;  /* 0x0000e000ff080b82 */ /* 0x000e620000000a00 */
[----:B------:R-:W-:-:S05]  /*0250*/  @P0 IADD3 R5, P1, PT, R0, UR7, RZ ;  /* 0x0000000700050c10 */ /* 0x000fca000ff3e0ff */
[----:B------:R-:W-:Y:S01]  /*0260*/  @P0 IMAD.X R10, RZ, RZ, R4, P1 ;  /* 0x000000ffff0a0224 */ /* 0x000fe200008e0604 */
[----:B-1----:R-:W-:-:S04]  /*0270*/  @P0 LEA R8, P1, R5, R8, 0x1 ;  /* 0x0000000805080211 */ /* 0x002fc800078208ff */
[----:B------:R-:W-:-:S05]  /*0280*/  @P0 LEA.HI.X R9, R5, R9, R10, 0x1, P1 ;  /* 0x0000000905090211 */ /* 0x000fca00008f0c0a */
[----:B------:R-:W2:Y:S01]  /*0290*/  @P0 LDG.E.U16.CONSTANT R8, desc[UR10][R8.64] ;  /* 0x0000000a08080981 */ /* 0x000ea2000c1e9500 */
[----:B------:R-:W-:Y:S01]  /*02a0*/  UIADD3 UR14, UPT, UPT, UR7, 0x1, URZ ;  /* 0x00000001070e7890 */ /* 0x000fe2000fffe0ff */
[----:B------:R-:W-:Y:S01]  /*02b0*/  IMAD.MOV.U32 R5, RZ, RZ, RZ ;  /* 0x000000ffff057224 */ /* 0x000fe200078e00ff */
[----:B------:R-:W-:Y:S02]  /*02c0*/  UIADD3 UR15, UPT, UPT, UR7, 0x2, URZ ;  /* 0x00000002070f7890 */ /* 0x000fe4000fffe0ff */
[----:B------:R-:W-:Y:S02]  /*02d0*/  UIADD3 UR16, UPT, UPT, UR7, 0x3, URZ ;  /* 0x0000000307107890 */ /* 0x000fe4000fffe0ff */
[----:B------:R-:W-:Y:S01]  /*02e0*/  ISETP.LE.AND P6, PT, RZ, UR14, PT ;  /* 0x0000000eff007c0c */ /* 0x000fe2000bfc3270 */
[----:B------:R-:W-:Y:S01]  /*02f0*/  UIADD3 UR17, UPT, UPT, UR7, 0x4, URZ ;  /* 0x0000000407117890 */ /* 0x000fe2000fffe0ff */
[----:B------:R-:W-:Y:S02]  /*0300*/  ISETP.LE.AND P5, PT, RZ, UR15, PT ;  /* 0x0000000fff007c0c */ /* 0x000fe4000bfa3270 */
[----:B------:R-:W-:-:S03]  /*0310*/  ISETP.LE.AND P4, PT, RZ, UR16, PT ;  /* 0x00000010ff007c0c */ /* 0x000fc6000bf83270 */
[----:B------:R-:W-:-:S06]  /*0320*/  ISETP.LE.AND P3, PT, RZ, UR17, PT ;  /* 0x00000011ff007c0c */ /* 0x000fcc000bf63270 */
[----:B------:R-:W1:Y:S08]  /*0330*/  @P6 LDC.64 R12, c[0x0][0x380] ;  /* 0x0000e000ff0c6b82 */ /* 0x000e700000000a00 */
[----:B------:R-:W3:Y:S08]  /*0340*/  @P5 LDC.64 R18, c[0x0][0x380] ;  /* 0x0000e000ff125b82 */ /* 0x000ef00000000a00 */
[----:B------:R-:W4:Y:S08]  /*0350*/  @P4 LDC.64 R10, c[0x0][0x380] ;  /* 0x0000e000ff0a4b82 */ /* 0x000f300000000a00 */
[----:B------:R-:W5:Y:S01]  /*0360*/  @P3 LDC.64 R16, c[0x0][0x380] ;  /* 0x0000e000ff103b82 */ /* 0x000f620000000a00 */
[----:B--2---:R-:W-:Y:S01]  /*0370*/  @P0 IMAD.U32 R5, R8, 0x10000, RZ ;  /* 0x0001000008050824 */ /* 0x004fe200078e00ff */
[----:B------:R-:W-:Y:S01]  /*0380*/  @P6 IADD3 R7, P0, PT, R0, UR14, RZ ;  /* 0x0000000e00076c10 */ /* 0x000fe2000ff1e0ff */
[----:B------:R-:W-:-:S03]  /*0390*/  UIADD3 UR14, UPT, UPT, UR7, 0x5, URZ ;  /* 0x00000005070e7890 */ /* 0x000fc6000fffe0ff */
[----:B-1----:R-:W-:Y:S01]  /*03a0*/  @P6 LEA R12, P1, R7, R12, 0x1 ;  /* 0x0000000c070c6211 */ /* 0x002fe200078208ff */
[----:B------:R-:W-:Y:S01]  /*03b0*/  @P6 IMAD.X R8, RZ, RZ, R4, P0 ;  /* 0x000000ffff086224 */ /* 0x000fe200000e0604 */
[----:B------:R-:W-:Y:S02]  /*03c0*/  IADD3 R9, P0, PT, R3, UR5, RZ ;  /* 0x0000000503097c10 */ /* 0x000fe4000ff1e0ff */
[----:B------:R-:W-:Y:S02]  /*03d0*/  ISETP.LE.AND P2, PT, RZ, UR14, PT ;  /* 0x0000000eff007c0c */ /* 0x000fe4000bf43270 */
[----:B------:R-:W-:Y:S01]  /*03e0*/  @P6 LEA.HI.X R13, R7, R13, R8, 0x1, P1 ;  /* 0x0000000d070d6211 */ /* 0x000fe200008f0c08 */
[----:B------:R-:W-:Y:S01]  /*03f0*/  IMAD.X R20, RZ, RZ, R2, P0 ;  /* 0x000000ffff147224 */ /* 0x000fe200000e0602 */
[----:B------:R-:W-:Y:S01]  /*0400*/  @P5 IADD3 R14, P1, PT, R0, UR15, RZ ;  /* 0x0000000f000e5c10 */ /* 0x000fe2000ff3e0ff */
[----:B------:R-:W-:Y:S01]  /*0410*/  UIADD3 UR15, UPT, UPT, UR7, 0x6, URZ ;  /* 0x00000006070f7890 */ /* 0x000fe2000fffe0ff */
[C---:B0-----:R-:W-:Y:S01]  /*0420*/  LEA R8, P0, R9.reuse, UR12, 0x1 ;  /* 0x0000000c09087c11 */ /* 0x041fe2000f8008ff */
[----:B------:R-:W-:Y:S01]  /*0430*/  UIADD3 UR7, UPT, UPT, UR7, 0x7, URZ ;  /* 0x0000000707077890 */ /* 0x000fe2000fffe0ff */
[----:B------:R-:W-:Y:S01]  /*0440*/  P2R R7, PR, RZ, 0x40 ;  /* 0x00000040ff077803 */ /* 0x000fe20000000000 */
[----:B------:R-:W-:Y:S01]  /*0450*/  @P5 IMAD.X R15, RZ, RZ, R4, P1 ;  /* 0x000000ffff0f5224 */ /* 0x000fe200008e0604 */
[----:B------:R-:W-:-:S02]  /*0460*/  LEA.HI.X R9, R9, UR13, R20, 0x1, P0 ;  /* 0x0000000d09097c11 */ /* 0x000fc400080f0c14 */
[C---:B---3--:R-:W-:Y:S02]  /*0470*/  @P5 LEA R18, P0, R14.reuse, R18, 0x1 ;  /* 0x000000120e125211 */ /* 0x048fe400078008ff */
[----:B------:R-:W-:Y:S01]  /*0480*/  ISETP.LE.AND P1, PT, RZ, UR15, PT ;  /* 0x0000000fff007c0c */ /* 0x000fe2000bf23270 */
[----:B------:R-:W2:Y:S01]  /*0490*/  LDG.E.U16.CONSTANT R26, desc[UR10][R8.64+0x6] ;  /* 0x0000060a081a7981 */ /* 0x000ea2000c1e9500 */
[----:B------:R-:W-:Y:S02]  /*04a0*/  @P5 LEA.HI.X R19, R14, R19, R15, 0x1, P0 ;  /* 0x000000130e135211 */ /* 0x000fe400000f0c0f */
[----:B------:R-:W-:Y:S01]  /*04b0*/  @P4 IADD3 R20, P0, PT, R0, UR16, RZ ;  /* 0x0000001000144c10 */ /* 0x000fe2000ff1e0ff */
[----:B------:R-:W0:Y:S01]  /*04c0*/  @P2 LDC.64 R14, c[0x0][0x380] ;  /* 0x0000e000ff0e2b82 */ /* 0x000e220000000a00 */
[----:B------:R-:W3:Y:S02]  /*04d0*/  LDG.E.U16.CONSTANT R27, desc[UR10][R8.64+0x8] ;  /* 0x0000080a081b7981 */ /* 0x000ee4000c1e9500 */
[----:B------:R-:W-:-:S02]  /*04e0*/  @P4 IADD3.X R21, PT, PT, RZ, R4, RZ, P0, !PT ;  /* 0x00000004ff154210 */ /* 0x000fc400007fe4ff */
[C---:B----4-:R-:W-:Y:S01]  /*04f0*/  @P4 LEA R10, P0, R20.reuse, R10, 0x1 ;  /* 0x0000000a140a4211 */ /* 0x050fe200078008ff */
[----:B------:R-:W4:Y:S03]  /*0500*/  @P5 LDG.E.U16.CONSTANT R18, desc[UR10][R18.64] ;  /* 0x0000000a12125981 */ /* 0x000f26000c1e9500 */
[----:B------:R-:W-:Y:S01]  /*0510*/  @P4 LEA.HI.X R11, R20, R11, R21, 0x1, P0 ;  /* 0x0000000b140b4211 */ /* 0x000fe200000f0c15 */
[----:B------:R-:W3:Y:S01]  /*0520*/  LDG.E.U16.CONSTANT R28, desc[UR10][R8.64+0xa] ;  /* 0x00000a0a081c7981 */ /* 0x000ee2000c1e9500 */
[----:B------:R-:W-:Y:S01]  /*0530*/  @P3 IADD3 R22, P0, PT, R0, UR17, RZ ;  /* 0x0000001100163c10 */ /* 0x000fe2000ff1e0ff */
[----:B------:R-:W1:Y:S02]  /*0540*/  @P1 LDC.64 R20, c[0x0][0x380] ;  /* 0x0000e000ff141b82 */ /* 0x000e640000000a00 */
[----:B------:R1:W3:Y:S02]  /*0550*/  @P4 LDG.E.U16.CONSTANT R10, desc[UR10][R10.64] ;  /* 0x0000000a0a0a4981 */ /* 0x0002e4000c1e9500 */
[----:B------:R-:W-:Y:S01]  /*0560*/  @P3 IMAD.X R23, RZ, RZ, R4, P0 ;  /* 0x000000ffff173224 */ /* 0x000fe200000e0604 */
[C---:B-----5:R-:W-:Y:S01]  /*0570*/  @P3 LEA R16, P0, R22.reuse, R16, 0x1 ;  /* 0x0000001016103211 */ /* 0x060fe200078008ff */
[----:B------:R-:W5:Y:S03]  /*0580*/  LDG.E.U16.CONSTANT R19, desc[UR10][R8.64+0xe] ;  /* 0x00000e0a08137981 */ /* 0x000f66000c1e9500 */
[----:B------:R-:W-:-:S02]  /*0590*/  @P3 LEA.HI.X R17, R22, R17, R23, 0x1, P0 ;  /* 0x0000001116113211 */ /* 0x000fc400000f0c17 */
[----:B------:R-:W-:-:S03]  /*05a0*/  @P2 IADD3 R22, P0, PT, R0, UR14, RZ ;  /* 0x0000000e00162c10 */ /* 0x000fc6000ff1e0ff */
[----:B------:R-:W5:Y:S02]  /*05b0*/  @P3 LDG.E.U16.CONSTANT R16, desc[UR10][R16.64] ;  /* 0x0000000a10103981 */ /* 0x000f64000c1e9500 */
[----:B------:R-:W-:Y:S01]  /*05c0*/  @P2 IMAD.X R23, RZ, RZ, R4, P0 ;  /* 0x000000ffff172224 */ /* 0x000fe200000e0604 */
[----:B0-----:R-:W-:-:S04]  /*05d0*/  @P2 LEA R14, P0, R22, R14, 0x1 ;  /* 0x0000000e160e2211 */ /* 0x001fc800078008ff */
[----:B------:R-:W-:Y:S02]  /*05e0*/  @P2 LEA.HI.X R15, R22, R15, R23, 0x1, P0 ;  /* 0x0000000f160f2211 */ /* 0x000fe400000f0c17 */
[----:B------:R-:W-:-:S03]  /*05f0*/  @P1 IADD3 R22, P0, PT, R0, UR15, RZ ;  /* 0x0000000f00161c10 */ /* 0x000fc6000ff1e0ff */
[----:B------:R-:W3:Y:S02]  /*0600*/  @P2 LDG.E.U16.CONSTANT R14, desc[UR10][R14.64] ;  /* 0x0000000a0e0e2981 */ /* 0x000ee4000c1e9500 */
[----:B------:R-:W-:Y:S01]  /*0610*/  @P1 IMAD.X R23, RZ, RZ, R4, P0 ;  /* 0x000000ffff171224 */ /* 0x000fe200000e0604 */
[----:B-1----:R-:W-:-:S04]  /*0620*/  @P1 LEA R20, P0, R22, R20, 0x1 ;  /* 0x0000001416141211 */ /* 0x002fc800078008ff */
[----:B------:R-:W-:Y:S02]  /*0630*/  @P1 LEA.HI.X R21, R22, R21, R23, 0x1, P0 ;  /* 0x0000001516151211 */ /* 0x000fe400000f0c17 */
[----:B------:R-:W-:-:S03]  /*0640*/  ISETP.LE.AND P0, PT, RZ, UR7, PT ;  /* 0x00000007ff007c0c */ /* 0x000fc6000bf03270 */
[----:B------:R-:W5:Y:S10]  /*0650*/  @P1 LDG.E.U16.CONSTANT R20, desc[UR10][R20.64] ;  /* 0x0000000a14141981 */ /* 0x000f74000c1e9500 */
[----:B------:R-:W0:Y:S01]  /*0660*/  @P0 LDC.64 R22, c[0x0][0x380] ;  /* 0x0000e000ff160b82 */ /* 0x000e220000000a00 */
[----:B------:R-:W-:-:S05]  /*0670*/  @P0 IADD3 R24, P6, PT, R0, UR7, RZ ;  /* 0x0000000700180c10 */ /* 0x000fca000ffde0ff */
[----:B------:R-:W-:Y:S01]  /*0680*/  @P0 IMAD.X R25, RZ, RZ, R4, P6 ;  /* 0x000000ffff190224 */ /* 0x000fe200030e0604 */
[----:B0-----:R-:W-:-:S04]  /*0690*/  @P0 LEA R22, P6, R24, R22, 0x1 ;  /* 0x0000001618160211 */ /* 0x001fc800078c08ff */
[----:B------:R-:W-:Y:S02]  /*06a0*/  @P0 LEA.HI.X R23, R24, R23, R25, 0x1, P6 ;  /* 0x0000001718170211 */ /* 0x000fe400030f0c19 */
[----:B------:R-:W-:Y:S01]  /*06b0*/  ISETP.NE.AND P6, PT, R7, RZ, PT ;  /* 0x000000ff0700720c */ /* 0x000fe20003fc5270 */
[----:B------:R-:W5:Y:S04]  /*06c0*/  LDG.E.U16.CONSTANT R24, desc[UR10][R8.64+0x2] ;  /* 0x0000020a08187981 */ /* 0x000f68000c1e9500 */
[----:B------:R-:W5:Y:S04]  /*06d0*/  LDG.E.U16.CONSTANT R7, desc[UR10][R8.64] ;  /* 0x0000000a08077981 */ /* 0x000f68000c1e9500 */
[----:B------:R-:W5:Y:S04]  /*06e0*/  LDG.E.U16.CONSTANT R25, desc[UR10][R8.64+0x4] ;  /* 0x0000040a08197981 */ /* 0x000f68000c1e9500 */
[----:B------:R-:W5:Y:S04]  /*06f0*/  @P6 LDG.E.U16.CONSTANT R12, desc[UR10][R12.64] ;  /* 0x0000000a0c0c6981 */ /* 0x000f68000c1e9500 */
[----:B------:R-:W5:Y:S04]  /*0700*/  @P0 LDG.E.U16.CONSTANT R22, desc[UR10][R22.64] ;  /* 0x0000000a16160981 */ /* 0x000f68000c1e9500 */
[----:B------:R0:W5:Y:S01]  /*0710*/  LDG.E.U16.CONSTANT R13, desc[UR10][R8.64+0xc] ;  /* 0x00000c0a080d7981 */ /* 0x000162000c1e9500 */
[----:B------:R-:W-:-:S02]  /*0720*/  IMAD.MOV.U32 R29, RZ, RZ, RZ ;  /* 0x000000ffff1d7224 */ /* 0x000fc400078e00ff */
[----:B------:R-:W-:Y:S01]  /*0730*/  IMAD.MOV.U32 R11, RZ, RZ, RZ ;  /* 0x000000ffff0b7224 */ /* 0x000fe200078e00ff */
[----:B------:R-:W-:Y:S01]  /*0740*/  UIADD3 UR5, UPT, UPT, UR5, 0x8, URZ ;  /* 0x0000000805057890 */ /* 0x000fe2000fffe0ff */
[----:B0-----:R-:W-:-:S03]  /*0750*/  CS2R R8, SRZ ;  /* 0x0000000000087805 */ /* 0x001fc6000001ff00 */
[----:B------:R-:W-:Y:S01]  /*0760*/  UISETP.NE.AND UP1, UPT, UR5, UR4, UPT ;  /* 0x000000040500728c */ /* 0x000fe2000bf25270 */
[----:B--2---:R-:W-:Y:S02]  /*0770*/  IMAD.U32 R26, R26, 0x10000, RZ ;  /* 0x000100001a1a7824 */ /* 0x004fe400078e00ff */
[----:B----4-:R-:W-:Y:S01]  /*0780*/  @P5 IMAD.U32 R11, R18, 0x10000, RZ ;  /* 0x00010000120b5824 */ /* 0x010fe200078e00ff */
[----:B---3--:R-:W-:Y:S01]  /*0790*/  @P2 SHF.L.U32 R8, R14, 0x10, RZ ;  /* 0x000000100e082819 */ /* 0x008fe200000006ff */
[----:B-----5:R-:W-:Y:S01]  /*07a0*/  @P1 IMAD.U32 R9, R20, 0x10000, RZ ;  /* 0x0001000014091824 */ /* 0x020fe200078e00ff */
[----:B------:R-:W-:Y:S01]  /*07b0*/  SHF.L.U32 R24, R24, 0x10, RZ ;  /* 0x0000001018187819 */ /* 0x000fe200000006ff */
[----:B------:R-:W-:-:S04]  /*07c0*/  IMAD.U32 R7, R7, 0x10000, RZ ;  /* 0x0001000007077824 */ /* 0x000fc800078e00ff */
[----:B------:R-:W-:Y:S01]  /*07d0*/  FFMA R7, R7, R5, R6 ;  /* 0x0000000507077223 */ /* 0x000fe20000000006 */
[----:B------:R-:W-:Y:S02]  /*07e0*/  @P6 IMAD.U32 R29, R12, 0x10000, RZ ;  /* 0x000100000c1d6824 */ /* 0x000fe400078e00ff */
[----:B------:R-:W-:Y:S02]  /*07f0*/  IMAD.U32 R6, R25, 0x10000, RZ ;  /* 0x0001000019067824 */ /* 0x000fe400078e00ff */
[----:B------:R-:W-:Y:S01]  /*0800*/  FFMA R29, R24, R29, R7 ;  /* 0x0000001d181d7223 */ /* 0x000fe20000000007 */
[----:B------:R-:W-:Y:S02]  /*0810*/  IMAD.MOV.U32 R5, RZ, RZ, RZ ;  /* 0x000000ffff057224 */ /* 0x000fe400078e00ff */
[----:B------:R-:W-:Y:S02]  /*0820*/  @P4 IMAD.U32 R5, R10, 0x10000, RZ ;  /* 0x000100000a054824 */ /* 0x000fe400078e00ff */
[----:B------:R-:W-:Y:S01]  /*0830*/  FFMA R11, R6, R11, R29 ;  /* 0x0000000b060b7223 */ /* 0x000fe2000000001d */
[----:B------:R-:W-:-:S02]  /*0840*/  IMAD.MOV.U32 R7, RZ, RZ, RZ ;  /* 0x000000ffff077224 */ /* 0x000fc400078e00ff */
[----:B------:R-:W-:Y:S02]  /*0850*/  @P3 IMAD.U32 R7, R16, 0x10000, RZ ;  /* 0x0001000010073824 */ /* 0x000fe400078e00ff */
[----:B------:R-:W-:Y:S01]  /*0860*/  FFMA R11, R26, R5, R11 ;  /* 0x000000051a0b7223 */ /* 0x000fe2000000000b */
[----:B------:R-:W-:Y:S02]  /*0870*/  IMAD.U32 R6, R27, 0x10000, RZ ;  /* 0x000100001b067824 */ /* 0x000fe400078e00ff */
[----:B------:R-:W-:Y:S02]  /*0880*/  IMAD.U32 R5, R28, 0x10000, RZ ;  /* 0x000100001c057824 */ /* 0x000fe400078e00ff */
[----:B------:R-:W-:Y:S01]  /*0890*/  FFMA R10, R6, R7, R11 ;  /* 0x00000007060a7223 */ /* 0x000fe2000000000b */
[----:B------:R-:W-:-:S03]  /*08a0*/  IMAD.U32 R6, R13, 0x10000, RZ ;  /* 0x000100000d067824 */ /* 0x000fc600078e00ff */
[----:B------:R-:W-:Y:S01]  /*08b0*/  FFMA R7, R5, R8, R10 ;  /* 0x0000000805077223 */ /* 0x000fe2000000000a */
[----:B------:R-:W-:Y:S02]  /*08c0*/  IMAD.MOV.U32 R5, RZ, RZ, RZ ;  /* 0x000000ffff057224 */ /* 0x000fe400078e00ff */
[----:B------:R-:W-:Y:S02]  /*08d0*/  @P0 IMAD.U32 R5, R22, 0x10000, RZ ;  /* 0x0001000016050824 */ /* 0x000fe400078e00ff */
[----:B------:R-:W-:Y:S01]  /*08e0*/  FFMA R7, R6, R9, R7 ;  /* 0x0000000906077223 */ /* 0x000fe20000000007 */
[----:B------:R-:W-:-:S04]  /*08f0*/  IMAD.U32 R6, R19, 0x10000, RZ ;  /* 0x0001000013067824 */ /* 0x000fc800078e00ff */
[----:B------:R-:W-:Y:S01]  /*0900*/  FFMA R6, R6, R5, R7 ;  /* 0x0000000506067223 */ /* 0x000fe20000000007 */
[----:B------:R-:W-:Y:S06]  /*0910*/  BRA.U UP1, `(.L_x_30) ;  /* 0xfffffff901407547 */ /* 0x000fec000b83ffff */
.L_x_29:
[----:B------:R-:W-:Y:S05]  /*0920*/  BRA.U !UP0, `(.L_x_28) ;  /* 0x0000000508dc7547 */ /* 0x000fea000b800000 */
[----:B------:R-:W0:Y:S01]  /*0930*/  LDCU UR5, c[0x0][0x3a4] ;  /* 0x00007480ff0577ac */ /* 0x000e220008000800 */
[----:B------:R-:W-:Y:S02]  /*0940*/  UISETP.GE.U32.AND UP0, UPT, UR8, 0x4, UPT ;  /* 0x000000040800788c */ /* 0x000fe4000bf06070 */
[----:B0-----:R-:W-:-:S04]  /*0950*/  ULOP3.LUT UR7, UR5, 0x3, URZ, 0xc0, !UPT ;  /* 0x0000000305077892 */ /* 0x001fc8000f8ec0ff */
[----:B------:R-:W-:-:S03]  /*0960*/  UISETP.NE.AND UP1, UPT, UR7, URZ, UPT ;  /* 0x000000ff0700728c */ /* 0x000fc6000bf25270 */
[----:B------:R-:W-:Y:S08]  /*0970*/  BRA.U !UP0, `(.L_x_31) ;  /* 0x0000000108e87547 */ /* 0x000ff0000b800000 */
[----:B------:R-:W-:Y:S02]  /*0980*/  UIADD3 UR8, UPT, UPT, UR6, UR4, URZ ;  /* 0x0000000406087290 */ /* 0x000fe4000fffe0ff */
[----:B------:R-:W-:Y:S01]  /*0990*/  IADD3 R9, P6, PT, R3, UR4, RZ ;  /* 0x0000000403097c10 */ /* 0x000fe2000ffde0ff */
[----:B------:R-:W0:Y:S01]  /*09a0*/  LDCU.64 UR16, c[0x0][0x388] ;  /* 0x00007100ff1077ac */ /* 0x000e220008000a00 */
[----:B------:R-:W-:Y:S02]  /*09b0*/  UIADD3 UR12, UPT, UPT, UR8, 0x1, URZ ;  /* 0x00000001080c7890 */ /* 0x000fe4000fffe0ff */
[----:B------:R-:W-:Y:S01]  /*09c0*/  ISETP.LE.AND P3, PT, RZ, UR8, PT ;  /* 0x00000008ff007c0c */ /* 0x000fe2000bf63270 */
[----:B------:R-:W-:Y:S01]  /*09d0*/  UIADD3 UR13, UPT, UPT, UR8, 0x2, URZ ;  /* 0x00000002080d7890 */ /* 0x000fe2000fffe0ff */
[----:B------:R-:W-:Y:S01]  /*09e0*/  IMAD.X R20, RZ, RZ, R2, P6 ;  /* 0x000000ffff147224 */ /* 0x000fe200030e0602 */
[----:B------:R-:W-:Y:S01]  /*09f0*/  UIADD3 UR14, UPT, UPT, UR8, 0x3, URZ ;  /* 0x00000003080e7890 */ /* 0x000fe2000fffe0ff */
[----:B------:R-:W-:-:S03]  /*0a00*/  ISETP.LE.AND P2, PT, RZ, UR12, PT ;  /* 0x0000000cff007c0c */ /* 0x000fc6000bf43270 */
[----:B------:R-:W-:Y:S02]  /*0a10*/  ISETP.LE.AND P1, PT, RZ, UR13, PT ;  /* 0x0000000dff007c0c */ /* 0x000fe4000bf23270 */
[----:B------:R-:W-:-:S04]  /*0a20*/  ISETP.LE.AND P0, PT, RZ, UR14, PT ;  /* 0x0000000eff007c0c */ /* 0x000fc8000bf03270 */
[----:B------:R-:W1:Y:S01]  /*0a30*/  @P3 LDC.64 R16, c[0x0][0x380] ;  /* 0x0000e000ff103b82 */ /* 0x000e620000000a00 */
[----:B------:R-:W-:-:S05]  /*0a40*/  @P3 IADD3 R7, P4, PT, R0, UR8, RZ ;  /* 0x0000000800073c10 */ /* 0x000fca000ff9e0ff */
[----:B------:R-:W-:Y:S01]  /*0a50*/  @P3 IMAD.X R8, RZ, RZ, R4, P4 ;  /* 0x000000ffff083224 */ /* 0x000fe200020e0604 */
[----:B------:R-:W-:Y:S01]  /*0a60*/  @P2 IADD3 R5, P4, PT, R0, UR12, RZ ;  /* 0x0000000c00052c10 */ /* 0x000fe2000ff9e0ff */
[----:B------:R-:W2:Y:S03]  /*0a70*/  @P2 LDC.64 R12, c[0x0][0x380] ;  /* 0x0000e000ff0c2b82 */ /* 0x000ea60000000a00 */
[----:B------:R-:W-:-:S05]  /*0a80*/  @P2 IADD3.X R18, PT, PT, RZ, R4, RZ, P4, !PT ;  /* 0x00000004ff122210 */ /* 0x000fca00027fe4ff */
[----:B------:R-:W3:Y:S08]  /*0a90*/  @P1 LDC.64 R14, c[0x0][0x380] ;  /* 0x0000e000ff0e1b82 */ /* 0x000ef00000000a00 */
[----:B------:R-:W4:Y:S01]  /*0aa0*/  @P0 LDC.64 R10, c[0x0][0x380] ;  /* 0x0000e000ff0a0b82 */ /* 0x000f220000000a00 */
[----:B-1----:R-:W-:-:S04]  /*0ab0*/  @P3 LEA R16, P5, R7, R16, 0x1 ;  /* 0x0000001007103211 */ /* 0x002fc800078a08ff */
[----:B------:R-:W-:Y:S02]  /*0ac0*/  @P3 LEA.HI.X R17, R7, R17, R8, 0x1, P5 ;  /* 0x0000001107113211 */ /* 0x000fe400028f0c08 */
[----:B------:R-:W-:Y:S02]  /*0ad0*/  @P1 IADD3 R7, P6, PT, R0, UR13, RZ ;  /* 0x0000000d00071c10 */ /* 0x000fe4000ffde0ff */
[----:B--2---:R-:W-:Y:S01]  /*0ae0*/  @P2 LEA R12, P4, R5, R12, 0x1 ;  /* 0x0000000c050c2211 */ /* 0x004fe200078808ff */
[----:B------:R1:W2:Y:S01]  /*0af0*/  @P3 LDG.E.U16.CONSTANT R16, desc[UR10][R16.64] ;  /* 0x0000000a10103981 */ /* 0x0002a2000c1e9500 */
[----:B0-----:R-:W-:Y:S02]  /*0b00*/  LEA R8, P5, R9, UR16, 0x1 ;  /* 0x0000001009087c11 */ /* 0x001fe4000f8a08ff */
[----:B------:R-:W-:Y:S01]  /*0b10*/  @P2 LEA.HI.X R13, R5, R13, R18, 0x1, P4 ;  /* 0x0000000d050d2211 */ /* 0x000fe200020f0c12 */
[----:B------:R-:W-:Y:S01]  /*0b20*/  @P1 IMAD.X R18, RZ, RZ, R4, P6 ;  /* 0x000000ffff121224 */ /* 0x000fe200030e0604 */
[----:B------:R-:W-:-:S02]  /*0b30*/  LEA.HI.X R9, R9, UR17, R20, 0x1, P5 ;  /* 0x0000001109097c11 */ /* 0x000fc4000a8f0c14 */
[C---:B---3--:R-:W-:Y:S01]  /*0b40*/  @P1 LEA R14, P4, R7.reuse, R14, 0x1 ;  /* 0x0000000e070e1211 */ /* 0x048fe200078808ff */
[----:B------:R-:W3:Y:S01]  /*0b50*/  @P2 LDG.E.U16.CONSTANT R12, desc[UR10][R12.64] ;  /* 0x0000000a0c0c2981 */ /* 0x000ee2000c1e9500 */
[----:B------:R-:W-:Y:S02]  /*0b60*/  @P0 IADD3 R5, P5, PT, R0, UR14, RZ ;  /* 0x0000000e00050c10 */ /* 0x000fe4000ffbe0ff */
[----:B------:R-:W-:Y:S01]  /*0b70*/  @P1 LEA.HI.X R15, R7, R15, R18, 0x1, P4 ;  /* 0x0000000f070f1211 */ /* 0x000fe200020f0c12 */
[----:B------:R-:W5:Y:S02]  /*0b80*/  LDG.E.U16.CONSTANT R19, desc[UR10][R8.64+0x4] ;  /* 0x0000040a08137981 */ /* 0x000f64000c1e9500 */
[----:B------:R-:W-:Y:S01]  /*0b90*/  @P0 IMAD.X R18, RZ, RZ, R4, P5 ;  /* 0x000000ffff120224 */ /* 0x000fe200028e0604 */
[C---:B----4-:R-:W-:Y:S01]  /*0ba0*/  @P0 LEA R10, P4, R5.reuse, R10, 0x1 ;  /* 0x0000000a050a0211 */ /* 0x050fe200078808ff */
[----:B------:R-:W4:Y:S03]  /*0bb0*/  LDG.E.U16.CONSTANT R7, desc[UR10][R8.64] ;  /* 0x0000000a08077981 */ /* 0x000f26000c1e9500 */
[----:B------:R-:W-:Y:S01]  /*0bc0*/  @P0 LEA.HI.X R11, R5, R11, R18, 0x1, P4 ;  /* 0x0000000b050b0211 */ /* 0x000fe200020f0c12 */
[----:B------:R-:W5:Y:S04]  /*0bd0*/  @P1 LDG.E.U16.CONSTANT R14, desc[UR10][R14.64] ;  /* 0x0000000a0e0e1981 */ /* 0x000f68000c1e9500 */
[----:B------:R-:W5:Y:S04]  /*0be0*/  LDG.E.U16.CONSTANT R18, desc[UR10][R8.64+0x2] ;  /* 0x0000020a08127981 */ /* 0x000f68000c1e9500 */
[----:B------:R-:W5:Y:S04]  /*0bf0*/  @P0 LDG.E.U16.CONSTANT R10, desc[UR10][R10.64] ;  /* 0x0000000a0a0a0981 */ /* 0x000f68000c1e9500 */
[----:B------:R-:W5:Y:S01]  /*0c00*/  LDG.E.U16.CONSTANT R20, desc[UR10][R8.64+0x6] ;  /* 0x0000060a08147981 */ /* 0x000f62000c1e9500 */
[----:B------:R-:W-:-:S02]  /*0c10*/  IMAD.MOV.U32 R5, RZ, RZ, RZ ;  /* 0x000000ffff057224 */ /* 0x000fc400078e00ff */
[----:B-1----:R-:W-:Y:S01]  /*0c20*/  IMAD.MOV.U32 R17, RZ, RZ, RZ ;  /* 0x000000ffff117224 */ /* 0x002fe200078e00ff */
[----:B------:R-:W-:Y:S01]  /*0c30*/  UIADD3 UR4, UPT, UPT, UR4, 0x4, URZ ;  /* 0x0000000404047890 */ /* 0x000fe2000fffe0ff */
[----:B--2---:R-:W-:Y:S02]  /*0c40*/  @P3 IMAD.U32 R5, R16, 0x10000, RZ ;  /* 0x0001000010053824 */ /* 0x004fe400078e00ff */
[----:B---3--:R-:W-:Y:S02]  /*0c50*/  @P2 IMAD.U32 R17, R12, 0x10000, RZ ;  /* 0x000100000c112824 */ /* 0x008fe400078e00ff */
[----:B------:R-:W-:Y:S02]  /*0c60*/  HFMA2 R12, -RZ, RZ, 0, 0 ;  /* 0x00000000ff0c7431 */ /* 0x000fe400000001ff */
[----:B----4-:R-:W-:-:S04]  /*0c70*/  IMAD.U32 R7, R7, 0x10000, RZ ;  /* 0x0001000007077824 */ /* 0x010fc800078e00ff */
[----:B------:R-:W-:Y:S01]  /*0c80*/  FFMA R5, R7, R5, R6 ;  /* 0x0000000507057223 */ /* 0x000fe20000000006 */
[----:B-----5:R-:W-:Y:S02]  /*0c90*/  IMAD.U32 R18, R18, 0x10000, RZ ;  /* 0x0001000012127824 */ /* 0x020fe400078e00ff */
[----:B------:R-:W-:Y:S02]  /*0ca0*/  @P1 IMAD.U32 R12, R14, 0x10000, RZ ;  /* 0x000100000e0c1824 */ /* 0x000fe400078e00ff */
[----:B------:R-:W-:Y:S02]  /*0cb0*/  IMAD.U32 R19, R19, 0x10000, RZ ;  /* 0x0001000013137824 */ /* 0x000fe400078e00ff */
[----:B------:R-:W-:Y:S01]  /*0cc0*/  FFMA R18, R18, R17, R5 ;  /* 0x0000001112127223 */ /* 0x000fe20000000005 */
[----:B------:R-:W-:Y:S02]  /*0cd0*/  IMAD.MOV.U32 R6, RZ, RZ, RZ ;  /* 0x000000ffff067224 */ /* 0x000fe400078e00ff */
[----:B------:R-:W-:-:S02]  /*0ce0*/  @P0 IMAD.U32 R6, R10, 0x10000, RZ ;  /* 0x000100000a060824 */ /* 0x000fc400078e00ff */
[----:B------:R-:W-:Y:S01]  /*0cf0*/  FFMA R12, R19, R12, R18 ;  /* 0x0000000c130c7223 */ /* 0x000fe20000000012 */
[----:B------:R-:W-:-:S04]  /*0d00*/  IMAD.U32 R5, R20, 0x10000, RZ ;  /* 0x0001000014057824 */ /* 0x000fc800078e00ff */
[----:B------:R-:W-:-:S07]  /*0d10*/  FFMA R6, R5, R6, R12 ;  /* 0x0000000605067223 */ /* 0x000fce000000000c */
.L_x_31:
[----:B------:R-:W-:Y:S05]  /*0d20*/  BRA.U !UP1, `(.L_x_28) ;  /* 0x0000000109dc7547 */ /* 0x000fea000b800000 */
[----:B------:R-:W-:Y:S02]  /*0d30*/  UISETP.NE.AND UP0, UPT, UR7, 0x1, UPT ;  /* 0x000000010700788c */ /* 0x000fe4000bf05270 */
[----:B------:R-:W-:-:S04]  /*0d40*/  ULOP3.LUT UR5, UR5, 0x1, URZ, 0xc0, !UPT ;  /* 0x0000000105057892 */ /* 0x000fc8000f8ec0ff */
[----:B------:R-:W-:-:S03]  /*0d50*/  UISETP.NE.U32.AND UP1, UPT, UR5, 0x1, UPT ;  /* 0x000000010500788c */ /* 0x000fc6000bf25070 */
[----:B------:R-:W-:Y:S08]  /*0d60*/  BRA.U !UP0, `(.L_x_32) ;  /* 0x0000000108807547 */ /* 0x000ff0000b800000 */
[----:B------:R-:W-:Y:S02]  /*0d70*/  UIADD3 UR7, UPT, UPT, UR6, UR4, URZ ;  /* 0x0000000406077290 */ /* 0x000fe4000fffe0ff */
[----:B------:R-:W-:Y:S01]  /*0d80*/  IADD3 R9, P3, PT, R3, UR4, RZ ;  /* 0x0000000403097c10 */ /* 0x000fe2000ff7e0ff */
[----:B------:R-:W0:Y:S01]  /*0d90*/  LDCU.64 UR12, c[0x0][0x388] ;  /* 0x00007100ff0c77ac */ /* 0x000e220008000a00 */
[----:B------:R-:W-:Y:S02]  /*0da0*/  UIADD3 UR5, UPT, UPT, UR7, 0x1, URZ ;  /* 0x0000000107057890 */ /* 0x000fe4000fffe0ff */
[----:B------:R-:W-:Y:S01]  /*0db0*/  ISETP.LE.AND P1, PT, RZ, UR7, PT ;  /* 0x00000007ff007c0c */ /* 0x000fe2000bf23270 */
[----:B------:R-:W-:-:S03]  /*0dc0*/  IMAD.X R16, RZ, RZ, R2, P3 ;  /* 0x000000ffff107224 */ /* 0x000fc600018e0602 */
[----:B------:R-:W-:-:S09]  /*0dd0*/  ISETP.LE.AND P0, PT, RZ, UR5, PT ;  /* 0x00000005ff007c0c */ /* 0x000fd2000bf03270 */
[----:B------:R-:W1:Y:S01]  /*0de0*/  @P1 LDC.64 R10, c[0x0][0x380] ;  /* 0x0000e000ff0a1b82 */ /* 0x000e620000000a00 */
[C---:B------:R-:W-:Y:S02]  /*0df0*/  @P1 IADD3 R7, P2, PT, R0.reuse, UR7, RZ ;  /* 0x0000000700071c10 */ /* 0x040fe4000ff5e0ff */
[C---:B0-----:R-:W-:Y:S02]  /*0e00*/  LEA R8, P4, R9.reuse, UR12, 0x1 ;  /* 0x0000000c09087c11 */ /* 0x041fe4000f8808ff */
[----:B------:R-:W-:Y:S02]  /*0e10*/  @P0 IADD3 R5, P3, PT, R0, UR5, RZ ;  /* 0x0000000500050c10 */ /* 0x000fe4000ff7e0ff */
[----:B------:R-:W-:Y:S01]  /*0e20*/  @P1 IADD3.X R18, PT, PT, RZ, R4, RZ, P2, !PT ;  /* 0x00000004ff121210 */ /* 0x000fe200017fe4ff */
[----:B------:R-:W0:Y:S01]  /*0e30*/  @P0 LDC.64 R12, c[0x0][0x380] ;  /* 0x0000e000ff0c0b82 */ /* 0x000e220000000a00 */
[----:B------:R-:W-:Y:S01]  /*0e40*/  LEA.HI.X R9, R9, UR13, R16, 0x1, P4 ;  /* 0x0000000d09097c11 */ /* 0x000fe2000a0f0c10 */
[----:B------:R-:W-:Y:S01]  /*0e50*/  @P0 IMAD.X R16, RZ, RZ, R4, P3 ;  /* 0x000000ffff100224 */ /* 0x000fe200018e0604 */
[----:B-1----:R-:W-:-:S04]  /*0e60*/  @P1 LEA R14, P2, R7, R10, 0x1 ;  /* 0x0000000a070e1211 */ /* 0x002fc800078408ff */
[----:B------:R-:W-:Y:S02]  /*0e70*/  @P1 LEA.HI.X R15, R7, R11, R18, 0x1, P2 ;  /* 0x0000000b070f1211 */ /* 0x000fe400010f0c12 */
[----:B------:R-:W2:Y:S01]  /*0e80*/  LDG.E.U16.CONSTANT R7, desc[UR10][R8.64] ;  /* 0x0000000a08077981 */ /* 0x000ea2000c1e9500 */
[----:B0-----:R-:W-:-:S03]  /*0e90*/  @P0 LEA R10, P3, R5, R12, 0x1 ;  /* 0x0000000c050a0211 */ /* 0x001fc600078608ff */
[----:B------:R-:W3:Y:S01]  /*0ea0*/  @P1 LDG.E.U16.CONSTANT R14, desc[UR10][R14.64] ;  /* 0x0000000a0e0e1981 */ /* 0x000ee2000c1e9500 */
[----:B------:R-:W-:-:S03]  /*0eb0*/  @P0 LEA.HI.X R11, R5, R13, R16, 0x1, P3 ;  /* 0x0000000d050b0211 */ /* 0x000fc600018f0c10 */
[----:B------:R-:W4:Y:S04]  /*0ec0*/  LDG.E.U16.CONSTANT R13, desc[UR10][R8.64+0x2] ;  /* 0x0000020a080d7981 */ /* 0x000f28000c1e9500 */
[----:B------:R-:W5:Y:S01]  /*0ed0*/  @P0 LDG.E.U16.CONSTANT R10, desc[UR10][R10.64] ;  /* 0x0000000a0a0a0981 */ /* 0x000f62000c1e9500 */
[----:B------:R-:W-:Y:S02]  /*0ee0*/  IMAD.MOV.U32 R5, RZ, RZ, RZ ;  /* 0x000000ffff057224 */ /* 0x000fe400078e00ff */
[----:B------:R-:W-:Y:S01]  /*0ef0*/  IMAD.MOV.U32 R12, RZ, RZ, RZ ;  /* 0x000000ffff0c7224 */ /* 0x000fe200078e00ff */
[----:B------:R-:W-:Y:S01]  /*0f00*/  UIADD3 UR4, UPT, UPT, UR4, 0x2, URZ ;  /* 0x0000000204047890 */ /* 0x000fe2000fffe0ff */
[----:B--2---:R-:W-:Y:S02]  /*0f10*/  IMAD.U32 R7, R7, 0x10000, RZ ;  /* 0x0001000007077824 */ /* 0x004fe400078e00ff */
[----:B---3--:R-:W-:-:S02]  /*0f20*/  @P1 IMAD.U32 R5, R14, 0x10000, RZ ;  /* 0x000100000e051824 */ /* 0x008fc400078e00ff */
[----:B----4-:R-:W-:Y:S02]  /*0f30*/  IMAD.U32 R13, R13, 0x10000, RZ ;  /* 0x000100000d0d7824 */ /* 0x010fe400078e00ff */
[----:B------:R-:W-:Y:S01]  /*0f40*/  FFMA R6, R7, R5, R6 ;  /* 0x0000000507067223 */ /* 0x000fe20000000006 */
[----:B-----5:R-:W-:-:S04]  /*0f50*/  @P0 IMAD.U32 R12, R10, 0x10000, RZ ;  /* 0x000100000a0c0824 */ /* 0x020fc800078e00ff */
[----:B------:R-:W-:-:S07]  /*0f60*/  FFMA R6, R13, R12, R6 ;  /* 0x0000000c0d067223 */ /* 0x000fce0000000006 */
.L_x_32:
[----:B------:R-:W-:Y:S05]  /*0f70*/  BRA.U UP1, `(.L_x_28) ;  /* 0x0000000101487547 */ /* 0x000fea000b800000 */
[----:B------:R-:W-:Y:S02]  /*0f80*/  UIADD3 UR6, UPT, UPT, UR6, UR4, URZ ;  /* 0x0000000406067290 */ /* 0x000fe4000fffe0ff */
[----:B------:R-:W-:Y:S01]  /*0f90*/  IADD3 R3, P2, PT, R3, UR4, RZ ;  /* 0x0000000403037c10 */ /* 0x000fe2000ff5e0ff */
[----:B------:R-:W0:Y:S03]  /*0fa0*/  LDCU.64 UR12, c[0x0][0x388] ;  /* 0x00007100ff0c77ac */ /* 0x000e260008000a00 */
[----:B------:R-:W-:Y:S02]  /*0fb0*/  IADD3.X R10, PT, PT, RZ, R2, RZ, P2, !PT ;  /* 0x00000002ff0a7210 */ /* 0x000fe400017fe4ff */
[----:B------:R-:W-:-:S13]  /*0fc0*/  ISETP.LE.AND P0, PT, RZ, UR6, PT ;  /* 0x00000006ff007c0c */ /* 0x000fda000bf03270 */
[----:B------:R-:W1:Y:S01]  /*0fd0*/  @P0 LDC.64 R12, c[0x0][0x380] ;  /* 0x0000e000ff0c0b82 */ /* 0x000e620000000a00 */
[----:B------:R-:W-:Y:S02]  /*0fe0*/  @P0 IADD3 R5, P1, PT, R0, UR6, RZ ;  /* 0x0000000600050c10 */ /* 0x000fe4000ff3e0ff */
[----:B0-----:R-:W-:-:S03]  /*0ff0*/  LEA R8, P2, R3, UR12, 0x1 ;  /* 0x0000000c03087c11 */ /* 0x001fc6000f8408ff */
[----:B------:R-:W-:Y:S01]  /*1000*/  @P0 IMAD.X R4, RZ, RZ, R4, P1 ;  /* 0x000000ffff040224 */ /* 0x000fe200008e0604 */
[----:B------:R-:W-:-:S05]  /*1010*/  LEA.HI.X R9, R3, UR13, R10, 0x1, P2 ;  /* 0x0000000d03097c11 */ /* 0x000fca00090f0c0a */
[----:B------:R-:W2:Y:S01]  /*1020*/  LDG.E.U16.CONSTANT R8, desc[UR10][R8.64] ;  /* 0x0000000a08087981 */ /* 0x000ea2000c1e9500 */
[----:B-1----:R-:W-:-:S04]  /*1030*/  @P0 LEA R2, P1, R5, R12, 0x1 ;  /* 0x0000000c05020211 */ /* 0x002fc800078208ff */
[----:B------:R-:W-:-:S05]  /*1040*/  @P0 LEA.HI.X R3, R5, R13, R4, 0x1, P1 ;  /* 0x0000000d05030211 */ /* 0x000fca00008f0c04 */
[----:B------:R-:W3:Y:S01]  /*1050*/  @P0 LDG.E.U16.CONSTANT R2, desc[UR10][R2.64] ;  /* 0x0000000a02020981 */ /* 0x000ee2000c1e9500 */
[----:B------:R-:W-:Y:S02]  /*1060*/  IMAD.MOV.U32 R5, RZ, RZ, RZ ;  /* 0x000000ffff057224 */ /* 0x000fe400078e00ff */
[----:B--2---:R-:W-:Y:S02]  /*1070*/  IMAD.U32 R7, R8, 0x10000, RZ ;  /* 0x0001000008077824 */ /* 0x004fe400078e00ff */
[----:B---3--:R-:W-:-:S04]  /*1080*/  @P0 IMAD.U32 R5, R2, 0x10000, RZ ;  /* 0x0001000002050824 */ /* 0x008fc800078e00ff */
[----:B------:R-:W-:-:S07]  /*1090*/  FFMA R6, R7, R5, R6 ;  /* 0x0000000507067223 */ /* 0x000fce0000000006 */
.L_x_28:
[----:B------:R-:W-:Y:S01]  /*10a0*/  IMAD.MOV.U32 R3, RZ, RZ, 0x3bbb989d ;  /* 0x3bbb989dff037424 */ /* 0x000fe200078e00ff */
[----:B------:R-:W-:Y:S01]  /*10b0*/  BSSY.RECONVERGENT B0, `(.L_x_33) ;  /* 0x0000016000007945 */ /* 0x000fe20003800200 */
[----:B------:R-:W-:Y:S02]  /*10c0*/  IMAD.MOV.U32 R5, RZ, RZ, 0x437c0000 ;  /* 0x437c0000ff057424 */ /* 0x000fe400078e00ff */
[----:B------:R-:W-:-:S04]  /*10d0*/  FFMA.SAT R2, R6, -R3, 0.5 ;  /* 0x3f00000006027423 */ /* 0x000fc80000002803 */
[----:B------:R-:W-:-:S04]  /*10e0*/  FFMA.RM R2, R2, R5, 12582913 ;  /* 0x4b40000102027423 */ /* 0x000fc80000004005 */
[C---:B------:R-:W-:Y:S01]  /*10f0*/  FADD R3, R2.reuse, -12583039 ;  /* 0xcb40007f02037421 */ /* 0x040fe20000000000 */
[----:B------:R-:W-:-:S03]  /*1100*/  IMAD.SHL.U32 R2, R2, 0x800000, RZ ;  /* 0x0080000002027824 */ /* 0x000fc600078e00ff */
[----:B------:R-:W-:-:S04]  /*1110*/  FFMA R3, R6, -1.4426950216293334961, -R3 ;  /* 0xbfb8aa3b06037823 */ /* 0x000fc80000000803 */
[----:B------:R-:W-:-:S06]  /*1120*/  FFMA R3, R6, -1.925963033500011079e-08, R3 ;  /* 0xb2a5706006037823 */ /* 0x000fcc0000000003 */
[----:B------:R-:W0:Y:S02]  /*1130*/  MUFU.EX2 R3, R3 ;  /* 0x0000000300037308 */ /* 0x000e240000000800 */
[----:B0-----:R-:W-:-:S05]  /*1140*/  FFMA R8, R2, R3, 1 ;  /* 0x3f80000002087423 */ /* 0x001fca0000000003 */
[----:B------:R-:W-:-:S04]  /*1150*/  IADD3 R2, PT, PT, R8, 0x1800000, RZ ;  /* 0x0180000008027810 */ /* 0x000fc80007ffe0ff */
[----:B------:R-:W-:-:S04]  /*1160*/  LOP3.LUT R2, R2, 0x7f800000, RZ, 0xc0, !PT ;  /* 0x7f80000002027812 */ /* 0x000fc800078ec0ff */
[----:B------:R-:W-:-:S13]  /*1170*/  ISETP.GT.U32.AND P0, PT, R2, 0x1ffffff, PT ;  /* 0x01ffffff0200780c */ /* 0x000fda0003f04070 */
[----:B------:R-:W-:Y:S05]  /*1180*/  @P0 BRA `(.L_x_34) ;  /* 0x0000000000100947 */ /* 0x000fea0003800000 */
[----:B------:R-:W-:-:S07]  /*1190*/  MOV R4, 0x11b0 ;  /* 0x000011b000047802 */ /* 0x000fce0000000f00 */
[----:B------:R-:W-:Y:S05]  /*11a0*/  CALL.REL.NOINC `($__internal_2_$__cuda_sm20_rcp_rn_f32_slowpath) ;  /* 0x0000000000387944 */ /* 0x000fea0003c00000 */
[----:B------:R-:W-:Y:S01]  /*11b0*/  IMAD.MOV.U32 R5, RZ, RZ, R2 ;  /* 0x000000ffff057224 */ /* 0x000fe200078e0002 */
[----:B------:R-:W-:Y:S06]  /*11c0*/  BRA `(.L_x_35) ;  /* 0x0000000000107947 */ /* 0x000fec0003800000 */
.L_x_34:
[----:B------:R-:W0:Y:S02]  /*11d0*/  MUFU.RCP R5, R8 ;  /* 0x0000000800057308 */ /* 0x000e240000001000 */
[----:B0-----:R-:W-:-:S04]  /*11e0*/  FFMA R2, R8, R5, -1 ;  /* 0xbf80000008027423 */ /* 0x001fc80000000005 */
[----:B------:R-:W-:-:S04]  /*11f0*/  FADD.FTZ R2, -R2, -RZ ;  /* 0x800000ff02027221 */ /* 0x000fc80000010100 */
[----:B------:R-:W-:-:S07]  /*1200*/  FFMA R5, R5, R2, R5 ;  /* 0x0000000205057223 */ /* 0x000fce0000000005 */
.L_x_35:
[----:B------:R-:W-:Y:S05]  /*1210*/  BSYNC.RECONVERGENT B0 ;  /* 0x0000000000007941 */ /* 0x000fea0003800200 */
.L_x_33:
[----:B------:R-:W0:Y:S01]  /*1220*/  LDC.64 R2, c[0x0][0x390] ;  /* 0x0000e400ff027b82 */ /* 0x000e220000000a00 */
[----:B------:R-:W-:Y:S01]  /*1230*/  FMUL R5, R5, R6 ;  /* 0x0000000605057220 */ /* 0x000fe20000400000 */
[----:B------:R-:W-:-:S04]  /*1240*/  VIADD R7, R0, UR9 ;  /* 0x0000000900077c36 */ /* 0x000fc80008000000 */
[----:B------:R-:W-:Y:S01]  /*1250*/  F2FP.BF16.F32.PACK_AB R5, RZ, R5 ;  /* 0x00000005ff05723e */ /* 0x000fe200000010ff */
[----:B0-----:R-:W-:-:S05]  /*1260*/  IMAD.WIDE R2, R7, 0x2, R2 ;  /* 0x0000000207027825 */ /* 0x001fca00078e0202 */
[----:B------:R-:W-:Y:S01]  /*1270*/  STG.E.U16 desc[UR10][R2.64], R5 ;  /* 0x0000000502007986 */ /* 0x000fe2000c10150a */
[----:B------:R-:W-:Y:S05]  /*1280*/  EXIT ;  /* 0x000000000000794d */ /* 0x000fea0003800000 */
        .weak           $__internal_2_$__cuda_sm20_rcp_rn_f32_slowpath
        .type           $__internal_2_$__cuda_sm20_rcp_rn_f32_slowpath,@function
        .size           $__internal_2_$__cuda_sm20_rcp_rn_f32_slowpath,(.L_x_152 - $__internal_2_$__cuda_sm20_rcp_rn_f32_slowpath)
$__internal_2_$__cuda_sm20_rcp_rn_f32_slowpath:
[----:B------:R-:W-:Y:S01]  /*1290*/  IMAD.SHL.U32 R2, R8, 0x2, RZ ;  /* 0x0000000208027824 */ /* 0x000fe200078e00ff */
[----:B------:R-:W-:Y:S04]  /*12a0*/  BSSY.RECONVERGENT B1, `(.L_x_36) ;  /* 0x0000031000017945 */ /* 0x000fe80003800200 */
[----:B------:R-:W-:Y:S01]  /*12b0*/  SHF.R.U32.HI R9, RZ, 0x18, R2 ;  /* 0x00000018ff097819 */ /* 0x000fe20000011602 */
[----:B------:R-:W-:-:S03]  /*12c0*/  IMAD.MOV.U32 R2, RZ, RZ, R8 ;  /* 0x000000ffff027224 */ /* 0x000fc600078e0008 */
        /* <DEDUP_REMOVED lines=12> */
.L_x_37:
[----:B------:R-:W-:-:S05]  /*1390*/  VIADD R11, R9, 0xffffff03 ;  /* 0xffffff03090b7836 */ /* 0x000fca0000000000 */
[----:B------:R-:W-:-:S13]  /*13a0*/  ISETP.GT.U32.AND P0, PT, R11, 0x1, PT ;  /* 0x000000010b00780c */ /* 0x000fda0003f04070 */
[----:B------:R-:W-:Y:S05]  /*13b0*/  @P0 BRA `(.L_x_39) ;  /* 0x0000000000780947 */ /* 0x000fea0003800000 */
[----:B------:R-:W-:Y:S01]  /*13c0*/  LOP3.LUT R3, R2, 0x7fffff, RZ, 0xc0, !PT ;  /* 0x007fffff02037812 */ /* 0x000fe200078ec0ff */
[----:B------:R-:W-:-:S03]  /*13d0*/  IMAD.MOV.U32 R10, RZ, RZ, 0x3 ;  /* 0x00000003ff0a7424 */ /* 0x000fc600078e00ff */
[----:B------:R-:W-:Y:S02]  /*13e0*/  LOP3.LUT R3, R3, 0x3f800000, RZ, 0xfc, !PT ;  /* 0x3f80000003037812 */ /* 0x000fe400078efcff */
[----:B------:R-:W-:Y:S02]  /*13f0*/  SHF.L.U32 R10, R10, R11, RZ ;  /* 0x0000000b0a0a7219 */ /* 0x000fe400000006ff */
[----:B------:R-:W0:Y:S02]  /*1400*/  MUFU.RCP R8, R3 ;  /* 0x0000000300087308 */ /* 0x000e240000001000 */
        /* <DEDUP_REMOVED lines=11> */
[--C-:B------:R-:W-:Y:S01]  /*14c0*/  LOP3.LUT P1, RZ, R8, R11, R5.reuse, 0xf8, !PT ;  /* 0x0000000b08ff7212 */ /* 0x100fe2000782f805 */
[----:B------:R-:W-:Y:S01]  /*14d0*/  VIADD R8, R9, 0xffffff04 ;  /* 0xffffff0409087836 */ /* 0x000fe20000000000 */
[C---:B------:R-:W-:Y:S02]  /*14e0*/  LOP3.LUT P0, RZ, R10.reuse, 0x1, RZ, 0xc0, !PT ;  /* 0x000000010aff7812 */ /* 0x040fe4000780c0ff */
[----:B------:R-:W-:Y:S02]  /*14f0*/  LOP3.LUT P2, RZ, R10, 0x2, RZ, 0xc0, !PT ;  /* 0x000000020aff7812 */ /* 0x000fe4000784c0ff */
[----:B------:R-:W-:Y:S02]  /*1500*/  SHF.R.U32.HI R5, RZ, R8, R5 ;  /* 0x00000008ff057219 */ /* 0x000fe40000011605 */
[----:B------:R-:W-:-:S02]  /*1510*/  PLOP3.LUT P0, PT, P0, P1, P2, 0xe0, 0x0 ;  /* 0x000000000000781c */ /* 0x000fc40000703c20 */
[----:B------:R-:W-:Y:S02]  /*1520*/  LOP3.LUT P1, RZ, R2, 0x7fffff, RZ, 0xc0, !PT ;  /* 0x007fffff02ff7812 */ /* 0x000fe4000782c0ff */
[----:B------:R-:W-:-:S05]  /*1530*/  SEL R3, RZ, 0x1, !P0 ;  /* 0x00000001ff037807 */ /* 0x000fca0004000000 */
[----:B------:R-:W-:-:S05]  /*1540*/  IMAD.MOV R3, RZ, RZ, -R3 ;  /* 0x000000ffff037224 */ /* 0x000fca00078e0a03 */
[----:B------:R-:W-:-:S13]  /*1550*/  ISETP.GE.AND P0, PT, R3, RZ, PT ;  /* 0x000000ff0300720c */ /* 0x000fda0003f06270 */
[----:B------:R-:W-:-:S04]  /*1560*/  @!P0 VIADD R5, R5, 0x1 ;  /* 0x0000000105058836 */ /* 0x000fc80000000000 */
[----:B------:R-:W-:-:S05]  /*1570*/  @!P1 IMAD.SHL.U32 R5, R5, 0x2, RZ ;  /* 0x0000000205059824 */ /* 0x000fca00078e00ff */
[----:B------:R-:W-:Y:S01]  /*1580*/  LOP3.LUT R5, R5, 0x80000000, R2, 0xf8, !PT ;  /* 0x8000000005057812 */ /* 0x000fe200078ef802 */
[----:B------:R-:W-:Y:S06]  /*1590*/  BRA `(.L_x_38) ;  /* 0x0000000000047947 */ /* 0x000fec0003800000 */
.L_x_39:
[----:B------:R0:W1:Y:S02]  /*15a0*/  MUFU.RCP R5, R2 ;  /* 0x0000000200057308 */ /* 0x0000640000001000 */
.L_x_38:
[----:B------:R-:W-:Y:S05]  /*15b0*/  BSYNC.RECONVERGENT B1 ;  /* 0x0000000000017941 */ /* 0x000fea0003800200 */
.L_x_36:
[----:B01----:R-:W-:Y:S02]  /*15c0*/  IMAD.MOV.U32 R2, RZ, RZ, R5 ;  /* 0x000000ffff027224 */ /* 0x003fe400078e0005 */
[----:B------:R-:W-:-:S04]  /*15d0*/  IMAD.MOV.U32 R5, RZ, RZ, 0x0 ;  /* 0x00000000ff057424 */ /* 0x000fc800078e00ff */
[----:B------:R-:W-:Y:S05]  /*15e0*/  RET.REL.NODEC R4 `(_Z25causal_conv1d_full_kernelI13__nv_bfloat16EvPKT_S3_PS1_iiii) ;  /* 0xffffffe804847950 */ /* 0x000fea0003c3ffff */
.L_x_40:
        /* <DEDUP_REMOVED lines=9> */
.L_x_152:


//--------------------- .text._Z22save_conv_state_kernelI6__halfEvPKT_PS1_iiii --------------------------
	.section	.text._Z22save_conv_state_kernelI6__halfEvPKT_PS1_iiii,"ax",@progbits
	.align	128
        .global         _Z22save_conv_state_kernelI6__halfEvPKT_PS1_iiii
        .type           _Z22save_conv_state_kernelI6__halfEvPKT_PS1_iiii,@function
        .size           _Z22save_conv_state_kernelI6__halfEvPKT_PS1_iiii,(.L_x_160 - _Z22save_conv_state_kernelI6__halfEvPKT_PS1_iiii)
        .other          _Z22save_conv_state_kernelI6__halfEvPKT_PS1_iiii,@"STO_CUDA_ENTRY STV_DEFAULT"
_Z22save_conv_state_kernelI6__halfEvPKT_PS1_iiii:
.text._Z22save_conv_state_kernelI6__halfEvPKT_PS1_iiii:
        /* <DEDUP_REMOVED lines=31> */
.L_x_43:
        /* <DEDUP_REMOVED lines=23> */
.L_x_42:
        /* <DEDUP_REMOVED lines=19> */
.L_x_44:
        /* <DEDUP_REMOVED lines=16> */
.L_x_45:
        /* <DEDUP_REMOVED lines=8> */
.L_x_41:
        /* <DEDUP_REMOVED lines=17> */
.L_x_47:
        /* <DEDUP_REMOVED lines=14> */
.L_x_46:
        /* <DEDUP_REMOVED lines=18> */
.L_x_50:
        /* <DEDUP_REMOVED lines=59> */
.L_x_49:
        /* <DEDUP_REMOVED lines=35> */
.L_x_51:
[----:B------:R-:W-:-:S13]  /*0f00*/  ISETP.NE.OR P0, PT, R5, RZ, P0 ;  /* 0x000000ff0500720c */ /* 0x000fda0000705670 */
[----:B------:R-:W-:Y:S05]  /*0f10*/  @!P0 EXIT ;  /* 0x000000000000894d */ /* 0x000fea0003800000 */
.L_x_48:
        /* <DEDUP_REMOVED lines=21> */
.L_x_52:
        /* <DEDUP_REMOVED lines=9> */
.L_x_160:


//--------------------- .text._Z25causal_conv1d_full_kernelI6__halfEvPKT_S3_PS1_iiii --------------------------
	.section	.text._Z25causal_conv1d_full_kernelI6__halfEvPKT_S3_PS1_iiii,"ax",@progbits
	.align	128
        .global         _Z25causal_conv1d_full_kernelI6__halfEvPKT_S3_PS1_iiii
        .type           _Z25causal_conv1d_full_kernelI6__halfEvPKT_S3_PS1_iiii,@function
        .size           _Z25causal_conv1d_full_kernelI6__halfEvPKT_S3_PS1_iiii,(.L_x_153 - _Z25causal_conv1d_full_kernelI6__halfEvPKT_S3_PS1_iiii)
        .other          _Z25causal_conv1d_full_kernelI6__halfEvPKT_S3_PS1_iiii,@"STO_CUDA_ENTRY STV_DEFAULT"
_Z25causal_conv1d_full_kernelI6__halfEvPKT_S3_PS1_iiii:
.text._Z25causal_conv1d_full_kernelI6__halfEvPKT_S3_PS1_iiii:
        /* <DEDUP_REMOVED lines=34> */
.L_x_55:
        /* <DEDUP_REMOVED lines=21> */
[----:B--2---:R-:W-:Y:S01]  /*0370*/  @P0 HADD2.F32 R5, -RZ, R8.H0_H0 ;  /* 0x20000008ff050230 */ /* 0x004fe20000004100 */
[----:B------:R-:W-:Y:S01]  /*0380*/  @P6 IADD3 R7, P0, PT, R0, UR14, RZ ;  /* 0x0000000e00076c10 */ /* 0x000fe2000ff1e0ff */
[----:B------:R-:W-:-:S03]  /*0390*/  UIADD3 UR14, UPT, UPT, UR7, 0x5, URZ ;  /* 0x00000005070e7890 */ /* 0x000fc6000fffe0ff */
[----:B------:R-:W-:Y:S02]  /*03a0*/  @P6 IADD3.X R8, PT, PT, RZ, R4, RZ, P0, !PT ;  /* 0x00000004ff086210 */ /* 0x000fe400007fe4ff */
[----:B-1----:R-:W-:Y:S02]  /*03b0*/  @P6 LEA R12, P1, R7, R12, 0x1 ;  /* 0x0000000c070c6211 */ /* 0x002fe400078208ff */
[----:B------:R-:W-:Y:S02]  /*03c0*/  IADD3 R9, P0, PT, R3, UR5, RZ ;  /* 0x0000000503097c10 */ /* 0x000fe4000ff1e0ff */
[----:B------:R-:W-:Y:S02]  /*03d0*/  @P6 LEA.HI.X R13, R7, R13, R8, 0x1, P1 ;  /* 0x0000000d070d6211 */ /* 0x000fe400008f0c08 */
[----:B------:R-:W-:Y:S01]  /*03e0*/  @P5 IADD3 R16, P1, PT, R0, UR15, RZ ;  /* 0x0000000f00105c10 */ /* 0x000fe2000ff3e0ff */
[----:B------:R-:W-:Y:S01]  /*03f0*/  IMAD.X R20, RZ, RZ, R2, P0 ;  /* 0x000000ffff147224 */ /* 0x000fe200000e0602 */
[C---:B0-----:R-:W-:Y:S01]  /*0400*/  LEA R8, P0, R9.reuse, UR12, 0x1 ;  /* 0x0000000c09087c11 */ /* 0x041fe2000f8008ff */
[----:B------:R-:W-:Y:S01]  /*0410*/  UIADD3 UR15, UPT, UPT, UR7, 0x6, URZ ;  /* 0x00000006070f7890 */ /* 0x000fe2000fffe0ff */
[----:B------:R-:W-:Y:S01]  /*0420*/  ISETP.LE.AND P2, PT, RZ, UR14, PT ;  /* 0x0000000eff007c0c */ /* 0x000fe2000bf43270 */
[----:B------:R-:W-:Y:S01]  /*0430*/  @P5 IMAD.X R17, RZ, RZ, R4, P1 ;  /* 0x000000ffff115224 */ /* 0x000fe200008e0604 */
[----:B------:R-:W-:Y:S01]  /*0440*/  LEA.HI.X R9, R9, UR13, R20, 0x1, P0 ;  /* 0x0000000d09097c11 */ /* 0x000fe200080f0c14 */
[----:B------:R-:W-:Y:S01]  /*0450*/  UIADD3 UR7, UPT, UPT, UR7, 0x7, URZ ;  /* 0x0000000707077890 */ /* 0x000fe2000fffe0ff */
[----:B---3--:R-:W-:-:S02]  /*0460*/  @P5 LEA R18, P0, R16, R18, 0x1 ;  /* 0x0000001210125211 */ /* 0x008fc400078008ff */
[----:B------:R-:W-:Y:S01]  /*0470*/  ISETP.LE.AND P1, PT, RZ, UR15, PT ;  /* 0x0000000fff007c0c */ /* 0x000fe2000bf23270 */
[----:B------:R-:W2:Y:S01]  /*0480*/  LDG.E.U16.CONSTANT R26, desc[UR10][R8.64+0x6] ;  /* 0x0000060a081a7981 */ /* 0x000ea2000c1e9500 */
[----:B------:R-:W-:Y:S02]  /*0490*/  @P5 LEA.HI.X R19, R16, R19, R17, 0x1, P0 ;  /* 0x0000001310135211 */ /* 0x000fe400000f0c11 */
[----:B------:R-:W-:Y:S01]  /*04a0*/  @P4 IADD3 R20, P0, PT, R0, UR16, RZ ;  /* 0x0000001000144c10 */ /* 0x000fe2000ff1e0ff */
[----:B------:R-:W3:Y:S01]  /*04b0*/  LDG.E.U16.CONSTANT R27, desc[UR10][R8.64+0x8] ;  /* 0x0000080a081b7981 */ /* 0x000ee2000c1e9500 */
[----:B------:R-:W-:Y:S01]  /*04c0*/  P2R R7, PR, RZ, 0x40 ;  /* 0x00000040ff077803 */ /* 0x000fe20000000000 */
[----:B------:R-:W0:Y:S02]  /*04d0*/  @P2 LDC.64 R16, c[0x0][0x380] ;  /* 0x0000e000ff102b82 */ /* 0x000e240000000a00 */
[--C-:B------:R-:W-:Y:S01]  /*04e0*/  @P4 IMAD.X R21, RZ, RZ, R4.reuse, P0 ;  /* 0x000000ffff154224 */ /* 0x100fe200000e0604 */
[C---:B----4-:R-:W-:Y:S01]  /*04f0*/  @P4 LEA R14, P0, R20.reuse, R14, 0x1 ;  /* 0x0000000e140e4211 */ /* 0x050fe200078008ff */
[----:B------:R-:W4:Y:S03]  /*0500*/  @P5 LDG.E.U16.CONSTANT R18, desc[UR10][R18.64] ;  /* 0x0000000a12125981 */ /* 0x000f26000c1e9500 */
[----:B------:R-:W-:Y:S01]  /*0510*/  @P4 LEA.HI.X R15, R20, R15, R21, 0x1, P0 ;  /* 0x0000000f140f4211 */ /* 0x000fe200000f0c15 */
[----:B------:R-:W3:Y:S01]  /*0520*/  LDG.E.U16.CONSTANT R28, desc[UR10][R8.64+0xa] ;  /* 0x00000a0a081c7981 */ /* 0x000ee2000c1e9500 */
[----:B------:R-:W-:Y:S01]  /*0530*/  @P3 IADD3 R22, P0, PT, R0, UR17, RZ ;  /* 0x0000001100163c10 */ /* 0x000fe2000ff1e0ff */
[----:B------:R-:W1:Y:S02]  /*0540*/  @P1 LDC.64 R20, c[0x0][0x380] ;  /* 0x0000e000ff141b82 */ /* 0x000e640000000a00 */
[----:B------:R-:W4:Y:S02]  /*0550*/  @P4 LDG.E.U16.CONSTANT R14, desc[UR10][R14.64] ;  /* 0x0000000a0e0e4981 */ /* 0x000f24000c1e9500 */
        /* <DEDUP_REMOVED lines=10> */
[----:B------:R-:W5:Y:S01]  /*0600*/  @P2 LDG.E.U16.CONSTANT R16, desc[UR10][R16.64] ;  /* 0x0000000a10102981 */ /* 0x000f62000c1e9500 */
[----:B------:R-:W-:Y:S02]  /*0610*/  @P1 IADD3.X R23, PT, PT, RZ, R4, RZ, P0, !PT ;  /* 0x00000004ff171210 */ /* 0x000fe400007fe4ff */
        /* <DEDUP_REMOVED lines=10> */
[----:B------:R-:W4:Y:S04]  /*06c0*/  LDG.E.U16.CONSTANT R24, desc[UR10][R8.64+0x2] ;  /* 0x0000020a08187981 */ /* 0x000f28000c1e9500 */
[----:B------:R-:W5:Y:S04]  /*06d0*/  LDG.E.U16.CONSTANT R7, desc[UR10][R8.64] ;  /* 0x0000000a08077981 */ /* 0x000f68000c1e9500 */
[----:B------:R-:W5:Y:S04]  /*06e0*/  LDG.E.U16.CONSTANT R25, desc[UR10][R8.64+0x4] ;  /* 0x0000040a08197981 */ /* 0x000f68000c1e9500 */
[----:B------:R-:W5:Y:S04]  /*06f0*/  @P6 LDG.E.U16.CONSTANT R12, desc[UR10][R12.64] ;  /* 0x0000000a0c0c6981 */ /* 0x000f68000c1e9500 */
[----:B------:R-:W5:Y:S04]  /*0700*/  @P0 LDG.E.U16.CONSTANT R22, desc[UR10][R22.64] ;  /* 0x0000000a16160981 */ /* 0x000f68000c1e9500 */
[----:B------:R-:W5:Y:S01]  /*0710*/  LDG.E.U16.CONSTANT R13, desc[UR10][R8.64+0xc] ;  /* 0x00000c0a080d7981 */ /* 0x000f62000c1e9500 */
[----:B------:R-:W-:Y:S01]  /*0720*/  IMAD.MOV.U32 R29, RZ, RZ, RZ ;  /* 0x000000ffff1d7224 */ /* 0x000fe200078e00ff */
[----:B------:R-:W-:-:S04]  /*0730*/  UIADD3 UR5, UPT, UPT, UR5, 0x8, URZ ;  /* 0x0000000805057890 */ /* 0x000fc8000fffe0ff */
[----:B------:R-:W-:Y:S01]  /*0740*/  UISETP.NE.AND UP1, UPT, UR5, UR4, UPT ;  /* 0x000000040500728c */ /* 0x000fe2000bf25270 */
[----:B--2---:R-:W-:Y:S02]  /*0750*/  HADD2.F32 R26, -RZ, R26.H0_H0 ;  /* 0x2000001aff1a7230 */ /* 0x004fe40000004100 */
[----:B---3--:R-:W-:Y:S02]  /*0760*/  HADD2.F32 R28, -RZ, R28.H0_H0 ;  /* 0x2000001cff1c7230 */ /* 0x008fe40000004100 */
[----:B----4-:R-:W-:Y:S02]  /*0770*/  HADD2.F32 R24, -RZ, R24.H0_H0 ;  /* 0x20000018ff187230 */ /* 0x010fe40000004100 */
[----:B-----5:R-:W-:-:S05]  /*0780*/  HADD2.F32 R7, -RZ, R7.H0_H0 ;  /* 0x20000007ff077230 */ /* 0x020fca0000004100 */
[----:B------:R-:W-:Y:S01]  /*0790*/  FFMA R7, R7, R5, R6 ;  /* 0x0000000507077223 */ /* 0x000fe20000000006 */
[----:B------:R-:W-:Y:S02]  /*07a0*/  @P6 HADD2.F32 R29, -RZ, R12.H0_H0 ;  /* 0x2000000cff1d6230 */ /* 0x000fe40000004100 */
[----:B------:R-:W-:Y:S02]  /*07b0*/  IMAD.MOV.U32 R5, RZ, RZ, RZ ;  /* 0x000000ffff057224 */ /* 0x000fe400078e00ff */
[----:B------:R-:W-:Y:S02]  /*07c0*/  @P5 HADD2.F32 R5, -RZ, R18.H0_H0 ;  /* 0x20000012ff055230 */ /* 0x000fe40000004100 */
[----:B------:R-:W-:Y:S01]  /*07d0*/  FFMA R29, R24, R29, R7 ;  /* 0x0000001d181d7223 */ /* 0x000fe20000000007 */
[----:B------:R-:W-:Y:S02]  /*07e0*/  HADD2.F32 R6, -RZ, R25.H0_H0 ;  /* 0x20000019ff067230 */ /* 0x000fe40000004100 */
[----:B------:R-:W-:-:S02]  /*07f0*/  IMAD.MOV.U32 R7, RZ, RZ, RZ ;  /* 0x000000ffff077224 */ /* 0x000fc400078e00ff */
[----:B------:R-:W-:Y:S02]  /*0800*/  @P4 HADD2.F32 R7, -RZ, R14.H0_H0 ;  /* 0x2000000eff074230 */ /* 0x000fe40000004100 */
[----:B------:R-:W-:Y:S01]  /*0810*/  FFMA R29, R6, R5, R29 ;  /* 0x00000005061d7223 */ /* 0x000fe2000000001d */
[----:B------:R-:W-:-:S03]  /*0820*/  IMAD.MOV.U32 R5, RZ, RZ, RZ ;  /* 0x000000ffff057224 */ /* 0x000fc600078e00ff */
[----:B------:R-:W-:Y:S01]  /*0830*/  FFMA R29, R26, R7, R29 ;  /* 0x000000071a1d7223 */ /* 0x000fe2000000001d */
[----:B------:R-:W-:Y:S02]  /*0840*/  HFMA2 R7, -RZ, RZ, 0, 0 ;  /* 0x00000000ff077431 */ /* 0x000fe400000001ff */
[----:B------:R-:W-:Y:S02]  /*0850*/  @P3 HADD2.F32 R5, -RZ, R10.H0_H0 ;  /* 0x2000000aff053230 */ /* 0x000fe40000004100 */
[----:B------:R-:W-:Y:S02]  /*0860*/  HADD2.F32 R6, -RZ, R27.H0_H0 ;  /* 0x2000001bff067230 */ /* 0x000fe40000004100 */
[----:B------:R-:W-:-:S03]  /*0870*/  @P2 HADD2.F32 R7, -RZ, R16.H0_H0 ;  /* 0x20000010ff072230 */ /* 0x000fc60000004100 */
[----:B------:R-:W-:Y:S01]  /*0880*/  FFMA R29, R6, R5, R29 ;  /* 0x00000005061d7223 */ /* 0x000fe2000000001d */
[----:B------:R-:W-:Y:S02]  /*0890*/  IMAD.MOV.U32 R5, RZ, RZ, RZ ;  /* 0x000000ffff057224 */ /* 0x000fe400078e00ff */
[----:B------:R-:W-:Y:S02]  /*08a0*/  @P1 HADD2.F32 R5, -RZ, R20.H0_H0 ;  /* 0x20000014ff051230 */ /* 0x000fe40000004100 */
[----:B------:R-:W-:Y:S01]  /*08b0*/  FFMA R29, R28, R7, R29 ;  /* 0x000000071c1d7223 */ /* 0x000fe2000000001d */
[----:B------:R-:W-:Y:S02]  /*08c0*/  HADD2.F32 R6, -RZ, R13.H0_H0 ;  /* 0x2000000dff067230 */ /* 0x000fe40000004100 */
[----:B------:R-:W-:Y:S02]  /*08d0*/  IMAD.MOV.U32 R7, RZ, RZ, RZ ;  /* 0x000000ffff077224 */ /* 0x000fe400078e00ff */
[----:B------:R-:W-:-:S02]  /*08e0*/  @P0 HADD2.F32 R7, -RZ, R22.H0_H0 ;  /* 0x20000016ff070230 */ /* 0x000fc40000004100 */
[----:B------:R-:W-:Y:S01]  /*08f0*/  FFMA R5, R6, R5, R29 ;  /* 0x0000000506057223 */ /* 0x000fe2000000001d */
[----:B------:R-:W-:-:S05]  /*0900*/  HADD2.F32 R6, -RZ, R19.H0_H0 ;  /* 0x20000013ff067230 */ /* 0x000fca0000004100 */
[----:B------:R-:W-:Y:S01]  /*0910*/  FFMA R6, R6, R7, R5 ;  /* 0x0000000706067223 */ /* 0x000fe20000000005 */
[----:B------:R-:W-:Y:S06]  /*0920*/  BRA.U UP1, `(.L_x_55) ;  /* 0xfffffff9013c7547 */ /* 0x000fec000b83ffff */
.L_x_54:
        /* <DEDUP_REMOVED lines=8> */
[----:B------:R-:W0:Y:S03]  /*09b0*/  LDCU.64 UR16, c[0x0][0x388] ;  /* 0x00007100ff1077ac */ /* 0x000e260008000a00 */
[----:B------:R-:W-:Y:S01]  /*09c0*/  ISETP.LE.AND P3, PT, RZ, UR8, PT ;  /* 0x00000008ff007c0c */ /* 0x000fe2000bf63270 */
[----:B------:R-:W-:Y:S01]  /*09d0*/  UIADD3 UR12, UPT, UPT, UR8, 0x1, URZ ;  /* 0x00000001080c7890 */ /* 0x000fe2000fffe0ff */
[----:B------:R-:W-:Y:S01]  /*09e0*/  IMAD.X R20, RZ, RZ, R2, P5 ;  /* 0x000000ffff147224 */ /* 0x000fe200028e0602 */
[----:B------:R-:W-:Y:S02]  /*09f0*/  UIADD3 UR13, UPT, UPT, UR8, 0x2, URZ ;  /* 0x00000002080d7890 */ /* 0x000fe4000fffe0ff */
[----:B------:R-:W-:-:S02]  /*0a00*/  UIADD3 UR14, UPT, UPT, UR8, 0x3, URZ ;  /* 0x00000003080e7890 */ /* 0x000fc4000fffe0ff */
[----:B------:R-:W-:Y:S02]  /*0a10*/  ISETP.LE.AND P2, PT, RZ, UR12, PT ;  /* 0x0000000cff007c0c */ /* 0x000fe4000bf43270 */
[----:B------:R-:W-:Y:S02]  /*0a20*/  ISETP.LE.AND P1, PT, RZ, UR13, PT ;  /* 0x0000000dff007c0c */ /* 0x000fe4000bf23270 */
[----:B------:R-:W-:Y:S02]  /*0a30*/  ISETP.LE.AND P0, PT, RZ, UR14, PT ;  /* 0x0000000eff007c0c */ /* 0x000fe4000bf03270 */
[----:B------:R-:W1:Y:S01]  /*0a40*/  @P3 LDC.64 R16, c[0x0][0x380] ;  /* 0x0000e000ff103b82 */ /* 0x000e620000000a00 */
[----:B------:R-:W-:-:S05]  /*0a50*/  @P3 IADD3 R7, P4, PT, R0, UR8, RZ ;  /* 0x0000000800073c10 */ /* 0x000fca000ff9e0ff */
[----:B------:R-:W-:Y:S02]  /*0a60*/  @P3 IMAD.X R12, RZ, RZ, R4, P4 ;  /* 0x000000ffff0c3224 */ /* 0x000fe400020e0604 */
[----:B------:R-:W2:Y:S08]  /*0a70*/  @P2 LDC.64 R14, c[0x0][0x380] ;  /* 0x0000e000ff0e2b82 */ /* 0x000eb00000000a00 */
[----:B------:R-:W3:Y:S08]  /*0a80*/  @P1 LDC.64 R10, c[0x0][0x380] ;  /* 0x0000e000ff0a1b82 */ /* 0x000ef00000000a00 */
[----:B------:R-:W4:Y:S01]  /*0a90*/  @P0 LDC.64 R8, c[0x0][0x380] ;  /* 0x0000e000ff080b82 */ /* 0x000f220000000a00 */
[----:B-1----:R-:W-:-:S04]  /*0aa0*/  @P3 LEA R16, P4, R7, R16, 0x1 ;  /* 0x0000001007103211 */ /* 0x002fc800078808ff */
[----:B------:R-:W-:Y:S02]  /*0ab0*/  @P3 LEA.HI.X R17, R7, R17, R12, 0x1, P4 ;  /* 0x0000001107113211 */ /* 0x000fe400020f0c0c */
[C---:B------:R-:W-:Y:S02]  /*0ac0*/  @P2 IADD3 R7, P6, PT, R0.reuse, UR12, RZ ;  /* 0x0000000c00072c10 */ /* 0x040fe4000ffde0ff */
[----:B0-----:R-:W-:Y:S02]  /*0ad0*/  LEA R12, P4, R5, UR16, 0x1 ;  /* 0x00000010050c7c11 */ /* 0x001fe4000f8808ff */
[----:B--2---:R-:W-:Y:S01]  /*0ae0*/  @P2 LEA R14, P5, R7, R14, 0x1 ;  /* 0x0000000e070e2211 */ /* 0x004fe200078a08ff */
[----:B------:R-:W-:Y:S01]  /*0af0*/  @P2 IMAD.X R18, RZ, RZ, R4, P6 ;  /* 0x000000ffff122224 */ /* 0x000fe200030e0604 */
[----:B------:R-:W-:Y:S02]  /*0b00*/  LEA.HI.X R13, R5, UR17, R20, 0x1, P4 ;  /* 0x00000011050d7c11 */ /* 0x000fe4000a0f0c14 */
[----:B------:R-:W-:Y:S01]  /*0b10*/  @P1 IADD3 R20, P4, PT, R0, UR13, RZ ;  /* 0x0000000d00141c10 */ /* 0x000fe2000ff9e0ff */
[----:B------:R0:W2:Y:S01]  /*0b20*/  @P3 LDG.E.U16.CONSTANT R5, desc[UR10][R16.64] ;  /* 0x0000000a10053981 */ /* 0x0000a2000c1e9500 */
[----:B------:R-:W-:-:S02]  /*0b30*/  @P2 LEA.HI.X R15, R7, R15, R18, 0x1, P5 ;  /* 0x0000000f070f2211 */ /* 0x000fc400028f0c12 */
[----:B------:R-:W-:Y:S01]  /*0b40*/  @P0 IADD3 R18, P5, PT, R0, UR14, RZ ;  /* 0x0000000e00120c10 */ /* 0x000fe2000ffbe0ff */
[----:B------:R-:W5:Y:S01]  /*0b50*/  LDG.E.U16.CONSTANT R7, desc[UR10][R12.64] ;  /* 0x0000000a0c077981 */ /* 0x000f62000c1e9500 */
[----:B------:R-:W-:Y:S02]  /*0b60*/  @P1 IADD3.X R21, PT, PT, RZ, R4, RZ, P4, !PT ;  /* 0x00000004ff151210 */ /* 0x000fe400027fe4ff */
[----:B---3--:R-:W-:Y:S01]  /*0b70*/  @P1 LEA R10, P4, R20, R10, 0x1 ;  /* 0x0000000a140a1211 */ /* 0x008fe200078808ff */
[----:B------:R-:W-:Y:S01]  /*0b80*/  @P0 IMAD.X R19, RZ, RZ, R4, P5 ;  /* 0x000000ffff130224 */ /* 0x000fe200028e0604 */
[----:B----4-:R-:W-:Y:S01]  /*0b90*/  @P0 LEA R8, P5, R18, R8, 0x1 ;  /* 0x0000000812080211 */ /* 0x010fe200078a08ff */
[----:B------:R-:W3:Y:S01]  /*0ba0*/  @P2 LDG.E.U16.CONSTANT R14, desc[UR10][R14.64] ;  /* 0x0000000a0e0e2981 */ /* 0x000ee2000c1e9500 */
[----:B------:R-:W-:Y:S02]  /*0bb0*/  @P1 LEA.HI.X R11, R20, R11, R21, 0x1, P4 ;  /* 0x0000000b140b1211 */ /* 0x000fe400020f0c15 */
[----:B------:R-:W-:Y:S01]  /*0bc0*/  @P0 LEA.HI.X R9, R18, R9, R19, 0x1, P5 ;  /* 0x0000000912090211 */ /* 0x000fe200028f0c13 */
[----:B------:R-:W4:Y:S04]  /*0bd0*/  LDG.E.U16.CONSTANT R20, desc[UR10][R12.64+0x6] ;  /* 0x0000060a0c147981 */ /* 0x000f28000c1e9500 */
[----:B------:R-:W4:Y:S04]  /*0be0*/  LDG.E.U16.CONSTANT R18, desc[UR10][R12.64+0x2] ;  /* 0x0000020a0c127981 */ /* 0x000f28000c1e9500 */
[----:B------:R-:W4:Y:S04]  /*0bf0*/  @P1 LDG.E.U16.CONSTANT R10, desc[UR10][R10.64] ;  /* 0x0000000a0a0a1981 */ /* 0x000f28000c1e9500 */
[----:B------:R-:W4:Y:S04]  /*0c00*/  LDG.E.U16.CONSTANT R19, desc[UR10][R12.64+0x4] ;  /* 0x0000040a0c137981 */ /* 0x000f28000c1e9500 */
[----:B------:R-:W4:Y:S01]  /*0c10*/  @P0 LDG.E.U16.CONSTANT R8, desc[UR10][R8.64] ;  /* 0x0000000a08080981 */ /* 0x000f22000c1e9500 */
[----:B0-----:R-:W-:Y:S01]  /*0c20*/  CS2R R16, SRZ ;  /* 0x0000000000107805 */ /* 0x001fe2000001ff00 */
[----:B------:R-:W-:Y:S01]  /*0c30*/  UIADD3 UR4, UPT, UPT, UR4, 0x4, URZ ;  /* 0x0000000404047890 */ /* 0x000fe2000fffe0ff */
[----:B--2---:R-:W-:-:S02]  /*0c40*/  @P3 HADD2.F32 R17, -RZ, R5.H0_H0 ;  /* 0x20000005ff113230 */ /* 0x004fc40000004100 */
[----:B-----5:R-:W-:-:S05]  /*0c50*/  HADD2.F32 R7, -RZ, R7.H0_H0 ;  /* 0x20000007ff077230 */ /* 0x020fca0000004100 */
[----:B------:R-:W-:Y:S01]  /*0c60*/  FFMA R22, R7, R17, R6 ;  /* 0x0000001107167223 */ /* 0x000fe20000000006 */
[----:B---3--:R-:W-:Y:S02]  /*0c70*/  @P2 HADD2.F32 R16, -RZ, R14.H0_H0 ;  /* 0x2000000eff102230 */ /* 0x008fe40000004100 */
[----:B------:R-:W-:Y:S02]  /*0c80*/  IMAD.MOV.U32 R14, RZ, RZ, RZ ;  /* 0x000000ffff0e7224 */ /* 0x000fe400078e00ff */
[----:B----4-:R-:W-:Y:S02]  /*0c90*/  HADD2.F32 R5, -RZ, R18.H0_H0 ;  /* 0x20000012ff057230 */ /* 0x010fe40000004100 */
[----:B------:R-:W-:-:S03]  /*0ca0*/  @P1 HADD2.F32 R14, -RZ, R10.H0_H0 ;  /* 0x2000000aff0e1230 */ /* 0x000fc60000004100 */
[----:B------:R-:W-:Y:S01]  /*0cb0*/  FFMA R16, R5, R16, R22 ;  /* 0x0000001005107223 */ /* 0x000fe20000000016 */
[----:B------:R-:W-:Y:S02]  /*0cc0*/  HADD2.F32 R19, -RZ, R19.H0_H0 ;  /* 0x20000013ff137230 */ /* 0x000fe40000004100 */
[----:B------:R-:W-:Y:S02]  /*0cd0*/  IMAD.MOV.U32 R6, RZ, RZ, RZ ;  /* 0x000000ffff067224 */ /* 0x000fe400078e00ff */
[----:B------:R-:W-:Y:S02]  /*0ce0*/  @P0 HADD2.F32 R6, -RZ, R8.H0_H0 ;  /* 0x20000008ff060230 */ /* 0x000fe40000004100 */
[----:B------:R-:W-:Y:S01]  /*0cf0*/  FFMA R14, R19, R14, R16 ;  /* 0x0000000e130e7223 */ /* 0x000fe20000000010 */
[----:B------:R-:W-:-:S05]  /*0d00*/  HADD2.F32 R5, -RZ, R20.H0_H0 ;  /* 0x20000014ff057230 */ /* 0x000fca0000004100 */
[----:B------:R-:W-:-:S07]  /*0d10*/  FFMA R6, R5, R6, R14 ;  /* 0x0000000605067223 */ /* 0x000fce000000000e */
.L_x_56:
        /* <DEDUP_REMOVED lines=15> */
[----:B------:R-:W-:Y:S01]  /*0e10*/  @P0 IADD3 R5, P3, PT, R0, UR5, RZ ;  /* 0x0000000500050c10 */ /* 0x000fe2000ff7e0ff */
[----:B------:R-:W-:Y:S01]  /*0e20*/  @P1 IMAD.X R18, RZ, RZ, R4, P2 ;  /* 0x000000ffff121224 */ /* 0x000fe200010e0604 */
[----:B------:R-:W-:Y:S01]  /*0e30*/  LEA.HI.X R9, R9, UR13, R16, 0x1, P4 ;  /* 0x0000000d09097c11 */ /* 0x000fe2000a0f0c10 */
[----:B------:R-:W0:Y:S01]  /*0e40*/  @P0 LDC.64 R12, c[0x0][0x380] ;  /* 0x0000e000ff0c0b82 */ /* 0x000e220000000a00 */
[----:B------:R-:W-:Y:S02]  /*0e50*/  @P0 IADD3.X R16, PT, PT, RZ, R4, RZ, P3, !PT ;  /* 0x00000004ff100210 */ /* 0x000fe40001ffe4ff */
        /* <DEDUP_REMOVED lines=11> */
[----:B--2---:R-:W-:Y:S02]  /*0f10*/  HADD2.F32 R7, -RZ, R7.H0_H0 ;  /* 0x20000007ff077230 */ /* 0x004fe40000004100 */
[----:B---3--:R-:W-:-:S02]  /*0f20*/  @P1 HADD2.F32 R5, -RZ, R14.H0_H0 ;  /* 0x2000000eff051230 */ /* 0x008fc40000004100 */
[----:B----4-:R-:W-:-:S03]  /*0f30*/  HADD2.F32 R13, -RZ, R13.H0_H0 ;  /* 0x2000000dff0d7230 */ /* 0x010fc60000004100 */
[----:B------:R-:W-:Y:S01]  /*0f40*/  FFMA R6, R7, R5, R6 ;  /* 0x0000000507067223 */ /* 0x000fe20000000006 */
[----:B-----5:R-:W-:-:S05]  /*0f50*/  @P0 HADD2.F32 R12, -RZ, R10.H0_H0 ;  /* 0x2000000aff0c0230 */ /* 0x020fca0000004100 */
[----:B------:R-:W-:-:S07]  /*0f60*/  FFMA R6, R13, R12, R6 ;  /* 0x0000000c0d067223 */ /* 0x000fce0000000006 */
.L_x_57:
[----:B------:R-:W-:Y:S05]  /*0f70*/  BRA.U UP1, `(.L_x_53) ;  /* 0x0000000101487547 */ /* 0x000fea000b800000 */
[----:B------:R-:W-:Y:S02]  /*0f80*/  UIADD3 UR6, UPT, UPT, UR6, UR4, URZ ;  /* 0x0000000406067290 */ /* 0x000fe4000fffe0ff */
[----:B------:R-:W-:Y:S01]  /*0f90*/  IADD3 R3, P2, PT, R3, UR4, RZ ;  /* 0x0000000403037c10 */ /* 0x000fe2000ff5e0ff */
[----:B------:R-:W0:Y:S03]  /*0fa0*/  LDCU.64 UR12, c[0x0][0x388] ;  /* 0x00007100ff0c77ac */ /* 0x000e260008000a00 */
[----:B------:R-:W-:Y:S01]  /*0fb0*/  ISETP.LE.AND P0, PT, RZ, UR6, PT ;  /* 0x00000006ff007c0c */ /* 0x000fe2000bf03270 */
[----:B------:R-:W-:-:S12]  /*0fc0*/  IMAD.X R10, RZ, RZ, R2, P2 ;  /* 0x000000ffff0a7224 */ /* 0x000fd800010e0602 */
        /* <DEDUP_REMOVED lines=9> */
[----:B------:R-:W-:Y:S01]  /*1060*/  MOV R5, RZ ;  /* 0x000000ff00057202 */ /* 0x000fe20000000f00 */
[----:B--2---:R-:W-:Y:S02]  /*1070*/  HADD2.F32 R7, -RZ, R8.H0_H0 ;  /* 0x20000008ff077230 */ /* 0x004fe40000004100 */
[----:B---3--:R-:W-:-:S05]  /*1080*/  @P0 HADD2.F32 R5, -RZ, R2.H0_H0 ;  /* 0x20000002ff050230 */ /* 0x008fca0000004100 */
[----:B------:R-:W-:-:S07]  /*1090*/  FFMA R6, R7, R5, R6 ;  /* 0x0000000507067223 */ /* 0x000fce0000000006 */
.L_x_53:
        /* <DEDUP_REMOVED lines=10> */
[----:B0-----:R-:W-:-:S04]  /*1140*/  FFMA R8, R2, R3, 1 ;  /* 0x3f80000002087423 */ /* 0x001fc80000000003 */
[----:B------:R-:W-:-:S05]  /*1150*/  VIADD R2, R8, 0x1800000 ;  /* 0x0180000008027836 */ /* 0x000fca0000000000 */
[----:B------:R-:W-:-:S04]  /*1160*/  LOP3.LUT R2, R2, 0x7f800000, RZ, 0xc0, !PT ;  /* 0x7f80000002027812 */ /* 0x000fc800078ec0ff */
[----:B------:R-:W-:-:S13]  /*1170*/  ISETP.GT.U32.AND P0, PT, R2, 0x1ffffff, PT ;  /* 0x01ffffff0200780c */ /* 0x000fda0003f04070 */
[----:B------:R-:W-:Y:S05]  /*1180*/  @P0 BRA `(.L_x_59) ;  /* 0x0000000000100947 */ /* 0x000fea0003800000 */
[----:B------:R-:W-:-:S07]  /*1190*/  MOV R4, 0x11b0 ;  /* 0x000011b000047802 */ /* 0x000fce0000000f00 */
[----:B------:R-:W-:Y:S05]  /*11a0*/  CALL.REL.NOINC `($__internal_3_$__cuda_sm20_rcp_rn_f32_slowpath) ;  /* 0x0000000000387944 */ /* 0x000fea0003c00000 */
[----:B------:R-:W-:Y:S01]  /*11b0*/  MOV R5, R2 ;  /* 0x0000000200057202 */ /* 0x000fe20000000f00 */
[----:B------:R-:W-:Y:S06]  /*11c0*/  BRA `(.L_x_60) ;  /* 0x0000000000107947 */ /* 0x000fec0003800000 */
.L_x_59:
[----:B------:R-:W0:Y:S02]  /*11d0*/  MUFU.RCP R5, R8 ;  /* 0x0000000800057308 */ /* 0x000e240000001000 */
[----:B0-----:R-:W-:-:S04]  /*11e0*/  FFMA R2, R8, R5, -1 ;  /* 0xbf80000008027423 */ /* 0x001fc80000000005 */
[----:B------:R-:W-:-:S04]  /*11f0*/  FADD.FTZ R2, -R2, -RZ ;  /* 0x800000ff02027221 */ /* 0x000fc80000010100 */
[----:B------:R-:W-:-:S07]  /*1200*/  FFMA R5, R5, R2, R5 ;  /* 0x0000000205057223 */ /* 0x000fce0000000005 */
.L_x_60:
[----:B------:R-:W-:Y:S05]  /*1210*/  BSYNC.RECONVERGENT B0 ;  /* 0x0000000000007941 */ /* 0x000fea0003800200 */
.L_x_58:
[----:B------:R-:W0:Y:S01]  /*1220*/  LDC.64 R2, c[0x0][0x390] ;  /* 0x0000e400ff027b82 */ /* 0x000e220000000a00 */
[----:B------:R-:W-:Y:S01]  /*1230*/  FMUL R5, R5, R6 ;  /* 0x0000000605057220 */ /* 0x000fe20000400000 */
[----:B------:R-:W-:-:S04]  /*1240*/  VIADD R7, R0, UR9 ;  /* 0x0000000900077c36 */ /* 0x000fc80008000000 */
[----:B------:R-:W-:Y:S01]  /*1250*/  F2FP.F16.F32.PACK_AB R5, RZ, R5 ;  /* 0x00000005ff05723e */ /* 0x000fe200000000ff */
[----:B0-----:R-:W-:-:S05]  /*1260*/  IMAD.WIDE R2, R7, 0x2, R2 ;  /* 0x0000000207027825 */ /* 0x001fca00078e0202 */
[----:B------:R-:W-:Y:S01]  /*1270*/  STG.E.U16 desc[UR10][R2.64], R5 ;  /* 0x0000000502007986 */ /* 0x000fe2000c10150a */
[----:B------:R-:W-:Y:S05]  /*1280*/  EXIT ;  /* 0x000000000000794d */ /* 0x000fea0003800000 */
        .weak           $__internal_3_$__cuda_sm20_rcp_rn_f32_slowpath
        .type           $__internal_3_$__cuda_sm20_rcp_rn_f32_slowpath,@function
        .size           $__internal_3_$__cuda_sm20_rcp_rn_f32_slowpath,(.L_x_153 - $__internal_3_$__cuda_sm20_rcp_rn_f32_slowpath)
$__internal_3_$__cuda_sm20_rcp_rn_f32_slowpath:
        /* <DEDUP_REMOVED lines=16> */
.L_x_62:
[----:B------:R-:W-:-:S04]  /*1390*/  IADD3 R11, PT, PT, R9, -0xfd, RZ ;  /* 0xffffff03090b7810 */ /* 0x000fc80007ffe0ff */
        /* <DEDUP_REMOVED lines=15> */
[----:B------:R-:W-:-:S03]  /*1490*/  LOP3.LUT R10, R10, R5, RZ, 0xc0, !PT ;  /* 0x000000050a0a7212 */ /* 0x000fc600078ec0ff */
[----:B------:R-:W-:Y:S01]  /*14a0*/  IMAD.MOV R8, RZ, RZ, -R7 ;  /* 0x000000ffff087224 */ /* 0x000fe200078e0a07 */
[----:B------:R-:W-:-:S04]  /*14b0*/  SHF.R.U32.HI R10, RZ, R11, R10 ;  /* 0x0000000bff0a7219 */ /* 0x000fc8000001160a */
[--C-:B------:R-:W-:Y:S01]  /*14c0*/  LOP3.LUT P1, RZ, R8, R11, R5.reuse, 0xf8, !PT ;  /* 0x0000000b08ff7212 */ /* 0x100fe2000782f805 */
[----:B------:R-:W-:Y:S01]  /*14d0*/  VIADD R8, R9, 0xffffff04 ;  /* 0xffffff0409087836 */ /* 0x000fe20000000000 */
[C---:B------:R-:W-:Y:S02]  /*14e0*/  LOP3.LUT P0, RZ, R10.reuse, 0x1, RZ, 0xc0, !PT ;  /* 0x000000010aff7812 */ /* 0x040fe4000780c0ff */
[----:B------:R-:W-:Y:S02]  /*14f0*/  LOP3.LUT P2, RZ, R10, 0x2, RZ, 0xc0, !PT ;  /* 0x000000020aff7812 */ /* 0x000fe4000784c0ff */
[----:B------:R-:W-:Y:S02]  /*1500*/  SHF.R.U32.HI R5, RZ, R8, R5 ;  /* 0x00000008ff057219 */ /* 0x000fe40000011605 */
[----:B------:R-:W-:Y:S02]  /*1510*/  PLOP3.LUT P0, PT, P0, P1, P2, 0xe0, 0x0 ;  /* 0x000000000000781c */ /* 0x000fe40000703c20 */
[----:B------:R-:W-:-:S02]  /*1520*/  LOP3.LUT P1, RZ, R2, 0x7fffff, RZ, 0xc0, !PT ;  /* 0x007fffff02ff7812 */ /* 0x000fc4000782c0ff */
[----:B------:R-:W-:-:S05]  /*1530*/  SEL R3, RZ, 0x1, !P0 ;  /* 0x00000001ff037807 */ /* 0x000fca0004000000 */
[----:B------:R-:W-:-:S05]  /*1540*/  IMAD.MOV R3, RZ, RZ, -R3 ;  /* 0x000000ffff037224 */ /* 0x000fca00078e0a03 */
[----:B------:R-:W-:-:S13]  /*1550*/  ISETP.GE.AND P0, PT, R3, RZ, PT ;  /* 0x000000ff0300720c */ /* 0x000fda0003f06270 */
[----:B------:R-:W-:-:S05]  /*1560*/  @!P0 IADD3 R5, PT, PT, R5, 0x1, RZ ;  /* 0x0000000105058810 */ /* 0x000fca0007ffe0ff */
[----:B------:R-:W-:-:S05]  /*1570*/  @!P1 IMAD.SHL.U32 R5, R5, 0x2, RZ ;  /* 0x0000000205059824 */ /* 0x000fca00078e00ff */
[----:B------:R-:W-:Y:S01]  /*1580*/  LOP3.LUT R5, R5, 0x80000000, R2, 0xf8, !PT ;  /* 0x8000000005057812 */ /* 0x000fe200078ef802 */
[----:B------:R-:W-:Y:S06]  /*1590*/  BRA `(.L_x_63) ;  /* 0x0000000000047947 */ /* 0x000fec0003800000 */
.L_x_64:
[----:B------:R0:W1:Y:S02]  /*15a0*/  MUFU.RCP R5, R2 ;  /* 0x0000000200057308 */ /* 0x0000640000001000 */
.L_x_63:
[----:B------:R-:W-:Y:S05]  /*15b0*/  BSYNC.RECONVERGENT B1 ;  /* 0x0000000000017941 */ /* 0x000fea0003800200 */
.L_x_61:
[----:B01----:R-:W-:Y:S02]  /*15c0*/  IMAD.MOV.U32 R2, RZ, RZ, R5 ;  /* 0x000000ffff027224 */ /* 0x003fe400078e0005 */
[----:B------:R-:W-:-:S04]  /*15d0*/  IMAD.MOV.U32 R5, RZ, RZ, 0x0 ;  /* 0x00000000ff057424 */ /* 0x000fc800078e00ff */
[----:B------:R-:W-:Y:S05]  /*15e0*/  RET.REL.NODEC R4 `(_Z25causal_conv1d_full_kernelI6__halfEvPKT_S3_PS1_iiii) ;  /* 0xffffffe804847950 */ /* 0x000fea0003c3ffff */
.L_x_65:
        /* <DEDUP_REMOVED lines=9> */
.L_x_153:


//--------------------- .text._Z27causal_conv1d_update_kernelI13__nv_bfloat16EvPKT_S3_PS1_S4_iii --------------------------
	.section	.text._Z27causal_conv1d_update_kernelI13__nv_bfloat16EvPKT_S3_PS1_S4_iii,"ax",@progbits
	.align	128
        .global         _Z27causal_conv1d_update_kernelI13__nv_bfloat16EvPKT_S3_PS1_S4_iii
        .type           _Z27causal_conv1d_update_kernelI13__nv_bfloat16EvPKT_S3_PS1_S4_iii,@function
        .size           _Z27causal_conv1d_update_kernelI13__nv_bfloat16EvPKT_S3_PS1_S4_iii,(.L_x_154 - _Z27causal_conv1d_update_kernelI13__nv_bfloat16EvPKT_S3_PS1_S4_iii)
        .other          _Z27causal_conv1d_update_kernelI13__nv_bfloat16EvPKT_S3_PS1_S4_iii,@"STO_CUDA_ENTRY STV_DEFAULT"
_Z27causal_conv1d_update_kernelI13__nv_bfloat16EvPKT_S3_PS1_S4_iii:
.text._Z27causal_conv1d_update_kernelI13__nv_bfloat16EvPKT_S3_PS1_S4_iii:
        /* <DEDUP_REMOVED lines=10> */
[----:B------:R-:W0:Y:S01]  /*00a0*/  LDC R11, c[0x0][0x3a8] ;  /* 0x0000ea00ff0b7b82 */ /* 0x000e220000000800 */
[----:B------:R-:W1:Y:S01]  /*00b0*/  LDCU.64 UR6, c[0x0][0x390] ;  /* 0x00007200ff0677ac */ /* 0x000e620008000a00 */
[----:B------:R-:W-:Y:S01]  /*00c0*/  IMAD R10, R5, UR5, R0 ;  /* 0x00000005050a7c24 */ /* 0x000fe2000f8e0200 */
[----:B------:R-:W2:Y:S03]  /*00d0*/  LDCU.64 UR4, c[0x0][0x358] ;  /* 0x00006b00ff0477ac */ /* 0x000ea60008000a00 */
[-C--:B0-----:R-:W-:Y:S01]  /*00e0*/  IMAD R2, R10, R11.reuse, RZ ;  /* 0x0000000b0a027224 */ /* 0x081fe200078e02ff */
[----:B------:R-:W-:Y:S01]  /*00f0*/  ISETP.GE.AND P0, PT, R11, 0x2, PT ;  /* 0x000000020b00780c */ /* 0x000fe20003f06270 */
[----:B------:R-:W-:Y:S02]  /*0100*/  IMAD R0, R0, R11, RZ ;  /* 0x0000000b00007224 */ /* 0x000fe400078e02ff */
[----:B------:R-:W-:-:S03]  /*0110*/  IMAD.WIDE R2, R2, 0x2, RZ ;  /* 0x0000000202027825 */ /* 0x000fc600078e02ff */
[----:B------:R-:W-:Y:S01]  /*0120*/  SHF.R.S32.HI R13, RZ, 0x1f, R0 ;  /* 0x0000001fff0d7819 */ /* 0x000fe20000011400 */
[----:B------:R-:W-:Y:S01]  /*0130*/  VIADD R7, R11, 0xffffffff ;  /* 0xffffffff0b077836 */ /* 0x000fe20000000000 */
[----:B-1----:R-:W-:-:S04]  /*0140*/  IADD3 R4, P1, PT, R2, UR6, RZ ;  /* 0x0000000602047c10 */ /* 0x002fc8000ff3e0ff */
[----:B------:R-:W-:Y:S01]  /*0150*/  IADD3.X R5, PT, PT, R3, UR7, RZ, P1, !PT ;  /* 0x0000000703057c10 */ /* 0x000fe20008ffe4ff */
[----:B--2---:R-:W-:Y:S08]  /*0160*/  @!P0 BRA `(.L_x_66) ;  /* 0x0000000400948947 */ /* 0x004ff00003800000 */
[----:B------:R-:W-:Y:S01]  /*0170*/  VIADD R6, R11, 0xfffffffe ;  /* 0xfffffffe0b067836 */ /* 0x000fe20000000000 */
[----:B------:R-:W-:Y:S01]  /*0180*/  LOP3.LUT R22, R7, 0xf, RZ, 0xc0, !PT ;  /* 0x0000000f07167812 */ /* 0x000fe200078ec0ff */
[----:B------:R-:W-:-:S03]  /*0190*/  HFMA2 R15, -RZ, RZ, 0, 0 ;  /* 0x00000000ff0f7431 */ /* 0x000fc600000001ff */
[----:B------:R-:W-:Y:S02]  /*01a0*/  ISETP.GE.U32.AND P1, PT, R6, 0xf, PT ;  /* 0x0000000f0600780c */ /* 0x000fe40003f26070 */
[----:B------:R-:W-:-:S11]  /*01b0*/  ISETP.NE.AND P0, PT, R22, RZ, PT ;  /* 0x000000ff1600720c */ /* 0x000fd60003f05270 */
[----:B------:R-:W-:Y:S05]  /*01c0*/  @!P1 BRA `(.L_x_67) ;  /* 0x0000000000ac9947 */ /* 0x000fea0003800000 */
[----:B------:R-:W-:Y:S02]  /*01d0*/  IADD3 R12, P1, PT, R4, 0x10, RZ ;  /* 0x00000010040c7810 */ /* 0x000fe40007f3e0ff */
[----:B------:R-:W-:-:S03]  /*01e0*/  LOP3.LUT R15, R7, 0xfffffff0, RZ, 0xc0, !PT ;  /* 0xfffffff0070f7812 */ /* 0x000fc600078ec0ff */
[----:B------:R-:W-:Y:S02]  /*01f0*/  IMAD.X R23, RZ, RZ, R5, P1 ;  /* 0x000000ffff177224 */ /* 0x000fe400008e0605 */
[----:B------:R-:W-:-:S07]  /*0200*/  IMAD.MOV R6, RZ, RZ, -R15 ;  /* 0x000000ffff067224 */ /* 0x000fce00078e0a0f */
.L_x_68:
[----:B0-----:R-:W-:Y:S01]  /*0210*/  MOV R8, R12 ;  /* 0x0000000c00087202 */ /* 0x001fe20000000f00 */
[----:B------:R-:W-:-:S05]  /*0220*/  IMAD.MOV.U32 R9, RZ, RZ, R23 ;  /* 0x000000ffff097224 */ /* 0x000fca00078e0017 */
[----:B------:R-:W2:Y:S04]  /*0230*/  LDG.E.U16 R17, desc[UR4][R8.64+-0xe] ;  /* 0xfffff20408117981 */ /* 0x000ea8000c1e1500 */
[----:B------:R-:W3:Y:S04]  /*0240*/  LDG.E.U16 R19, desc[UR4][R8.64+-0xc] ;  /* 0xfffff40408137981 */ /* 0x000ee8000c1e1500 */
[----:B------:R-:W4:Y:S04]  /*0250*/  LDG.E.U16 R21, desc[UR4][R8.64+-0xa] ;  /* 0xfffff60408157981 */ /* 0x000f28000c1e1500 */
[----:B------:R-:W5:Y:S04]  /*0260*/  LDG.E.U16 R25, desc[UR4][R8.64+-0x6] ;  /* 0xfffffa0408197981 */ /* 0x000f68000c1e1500 */
        /* <DEDUP_REMOVED lines=9> */
[----:B--2---:R0:W-:Y:S04]  /*0300*/  STG.E.U16 desc[UR4][R8.64+-0x10], R17 ;  /* 0xfffff01108007986 */ /* 0x0041e8000c101504 */
[----:B---3--:R1:W-:Y:S04]  /*0310*/  STG.E.U16 desc[UR4][R8.64+-0xe], R19 ;  /* 0xfffff21308007986 */ /* 0x0083e8000c101504 */
[----:B----4-:R2:W-:Y:S04]  /*0320*/  STG.E.U16 desc[UR4][R8.64+-0xc], R21 ;  /* 0xfffff41508007986 */ /* 0x0105e8000c101504 */
[----:B0-----:R-:W3:Y:S04]  /*0330*/  LDG.E.U16 R17, desc[UR4][R8.64+0x8] ;  /* 0x0000080408117981 */ /* 0x001ee8000c1e1500 */
[----:B-1----:R-:W4:Y:S04]  /*0340*/  LDG.E.U16 R19, desc[UR4][R8.64+0xa] ;  /* 0x00000a0408137981 */ /* 0x002f28000c1e1500 */
[----:B--2---:R-:W2:Y:S01]  /*0350*/  LDG.E.U16 R21, desc[UR4][R8.64+0xc] ;  /* 0x00000c0408157981 */ /* 0x004ea2000c1e1500 */
[----:B------:R-:W-:-:S03]  /*0360*/  VIADD R6, R6, 0x10 ;  /* 0x0000001006067836 */ /* 0x000fc60000000000 */
[----:B-----5:R-:W-:Y:S04]  /*0370*/  STG.E.U16 desc[UR4][R8.64+-0x8], R25 ;  /* 0xfffff81908007986 */ /* 0x020fe8000c101504 */
[----:B------:R-:W-:Y:S04]  /*0380*/  STG.E.U16 desc[UR4][R8.64+-0x6], R27 ;  /* 0xfffffa1b08007986 */ /* 0x000fe8000c101504 */
[----:B------:R-:W-:Y:S04]  /*0390*/  STG.E.U16 desc[UR4][R8.64+-0x4], R29 ;  /* 0xfffffc1d08007986 */ /* 0x000fe8000c101504 */
[----:B------:R-:W-:Y:S04]  /*03a0*/  STG.E.U16 desc[UR4][R8.64], R14 ;  /* 0x0000000e08007986 */ /* 0x000fe8000c101504 */
[----:B------:R-:W-:Y:S04]  /*03b0*/  STG.E.U16 desc[UR4][R8.64+0x2], R16 ;  /* 0x0000021008007986 */ /* 0x000fe8000c101504 */
[----:B------:R-:W-:Y:S04]  /*03c0*/  STG.E.U16 desc[UR4][R8.64+0x4], R18 ;  /* 0x0000041208007986 */ /* 0x000fe8000c101504 */
[----:B------:R-:W-:Y:S04]  /*03d0*/  STG.E.U16 desc[UR4][R8.64+0xc], R20 ;  /* 0x00000c1408007986 */ /* 0x000fe8000c101504 */
[----:B------:R-:W-:Y:S01]  /*03e0*/  STG.E.U16 desc[UR4][R8.64+0xe], R24 ;  /* 0x00000e1808007986 */ /* 0x000fe2000c101504 */
[----:B------:R-:W-:-:S03]  /*03f0*/  ISETP.NE.AND P1, PT, R6, RZ, PT ;  /* 0x000000ff0600720c */ /* 0x000fc60003f25270 */
[----:B------:R0:W-:Y:S04]  /*0400*/  STG.E.U16 desc[UR4][R8.64+-0x2], R12 ;  /* 0xfffffe0c08007986 */ /* 0x0001e8000c101504 */
[----:B------:R1:W-:Y:S01]  /*0410*/  STG.E.U16 desc[UR4][R8.64+-0xa], R23 ;  /* 0xfffff61708007986 */ /* 0x0003e2000c101504 */
[----:B0-----:R-:W-:-:S04]  /*0420*/  IADD3 R12, P2, PT, R8, 0x20, RZ ;  /* 0x00000020080c7810 */ /* 0x001fc80007f5e0ff */
[----:B-1----:R-:W-:Y:S01]  /*0430*/  IADD3.X R23, PT, PT, RZ, R9, RZ, P2, !PT ;  /* 0x00000009ff177210 */ /* 0x002fe200017fe4ff */
[----:B---3--:R0:W-:Y:S04]  /*0440*/  STG.E.U16 desc[UR4][R8.64+0x6], R17 ;  /* 0x0000061108007986 */ /* 0x0081e8000c101504 */
[----:B----4-:R0:W-:Y:S04]  /*0450*/  STG.E.U16 desc[UR4][R8.64+0x8], R19 ;  /* 0x0000081308007986 */ /* 0x0101e8000c101504 */
[----:B--2---:R0:W-:Y:S01]  /*0460*/  STG.E.U16 desc[UR4][R8.64+0xa], R21 ;  /* 0x00000a1508007986 */ /* 0x0041e2000c101504 */
[----:B------:R-:W-:Y:S05]  /*0470*/  @P1 BRA `(.L_x_68) ;  /* 0xfffffffc00641947 */ /* 0x000fea000383ffff */
.L_x_67:
[----:B------:R-:W-:Y:S05]  /*0480*/  @!P0 BRA `(.L_x_66) ;  /* 0x0000000000cc8947 */ /* 0x000fea0003800000 */
[----:B------:R-:W-:Y:S02]  /*0490*/  ISETP.GE.U32.AND P0, PT, R22, 0x8, PT ;  /* 0x000000081600780c */ /* 0x000fe40003f06070 */
[----:B------:R-:W-:-:S04]  /*04a0*/  LOP3.LUT R12, R7, 0x7, RZ, 0xc0, !PT ;  /* 0x00000007070c7812 */ /* 0x000fc800078ec0ff */
[----:B------:R-:W-:-:S07]  /*04b0*/  ISETP.NE.AND P1, PT, R12, RZ, PT ;  /* 0x000000ff0c00720c */ /* 0x000fce0003f25270 */
[----:B------:R-:W-:Y:S06]  /*04c0*/  @!P0 BRA `(.L_x_69) ;  /* 0x0000000000488947 */ /* 0x000fec0003800000 */
[----:B0-----:R-:W-:-:S05]  /*04d0*/  IMAD.WIDE.U32 R8, R15, 0x2, R4 ;  /* 0x000000020f087825 */ /* 0x001fca00078e0004 */
[----:B------:R-:W2:Y:S04]  /*04e0*/  LDG.E.U16 R17, desc[UR4][R8.64+0x2] ;  /* 0x0000020408117981 */ /* 0x000ea8000c1e1500 */
[----:B------:R-:W3:Y:S04]  /*04f0*/  LDG.E.U16 R19, desc[UR4][R8.64+0x4] ;  /* 0x0000040408137981 */ /* 0x000ee8000c1e1500 */
[----:B------:R-:W4:Y:S04]  /*0500*/  LDG.E.U16 R21, desc[UR4][R8.64+0x6] ;  /* 0x0000060408157981 */ /* 0x000f28000c1e1500 */
[----:B------:R-:W5:Y:S04]  /*0510*/  LDG.E.U16 R23, desc[UR4][R8.64+0x8] ;  /* 0x0000080408177981 */ /* 0x000f68000c1e1500 */
[----:B------:R-:W5:Y:S04]  /*0520*/  LDG.E.U16 R25, desc[UR4][R8.64+0xa] ;  /* 0x00000a0408197981 */ /* 0x000f68000c1e1500 */
[----:B------:R-:W5:Y:S04]  /*0530*/  LDG.E.U16 R27, desc[UR4][R8.64+0xc] ;  /* 0x00000c04081b7981 */ /* 0x000f68000c1e1500 */
[----:B------:R-:W5:Y:S04]  /*0540*/  LDG.E.U16 R29, desc[UR4][R8.64+0xe] ;  /* 0x00000e04081d7981 */ /* 0x000f68000c1e1500 */
[----:B------:R-:W5:Y:S01]  /*0550*/  LDG.E.U16 R6, desc[UR4][R8.64+0x10] ;  /* 0x0000100408067981 */ /* 0x000f62000c1e1500 */
[----:B------:R-:W-:-:S03]  /*0560*/  VIADD R15, R15, 0x8 ;  /* 0x000000080f0f7836 */ /* 0x000fc60000000000 */
[----:B--2---:R1:W-:Y:S04]  /*0570*/  STG.E.U16 desc[UR4][R8.64], R17 ;  /* 0x0000001108007986 */ /* 0x0043e8000c101504 */
[----:B---3--:R1:W-:Y:S04]  /*0580*/  STG.E.U16 desc[UR4][R8.64+0x2], R19 ;  /* 0x0000021308007986 */ /* 0x0083e8000c101504 */
[----:B----4-:R1:W-:Y:S04]  /*0590*/  STG.E.U16 desc[UR4][R8.64+0x4], R21 ;  /* 0x0000041508007986 */ /* 0x0103e8000c101504 */
[----:B-----5:R1:W-:Y:S04]  /*05a0*/  STG.E.U16 desc[UR4][R8.64+0x6], R23 ;  /* 0x0000061708007986 */ /* 0x0203e8000c101504 */
[----:B------:R1:W-:Y:S04]  /*05b0*/  STG.E.U16 desc[UR4][R8.64+0x8], R25 ;  /* 0x0000081908007986 */ /* 0x0003e8000c101504 */
[----:B------:R1:W-:Y:S04]  /*05c0*/  STG.E.U16 desc[UR4][R8.64+0xa], R27 ;  /* 0x00000a1b08007986 */ /* 0x0003e8000c101504 */
[----:B------:R1:W-:Y:S04]  /*05d0*/  STG.E.U16 desc[UR4][R8.64+0xc], R29 ;  /* 0x00000c1d08007986 */ /* 0x0003e8000c101504 */
[----:B------:R1:W-:Y:S02]  /*05e0*/  STG.E.U16 desc[UR4][R8.64+0xe], R6 ;  /* 0x00000e0608007986 */ /* 0x0003e4000c101504 */
.L_x_69:
[----:B------:R-:W-:Y:S05]  /*05f0*/  @!P1 BRA `(.L_x_66) ;  /* 0x0000000000709947 */ /* 0x000fea0003800000 */
[----:B------:R-:W-:Y:S02]  /*0600*/  ISETP.GE.U32.AND P0, PT, R12, 0x4, PT ;  /* 0x000000040c00780c */ /* 0x000fe40003f06070 */
[----:B-1----:R-:W-:-:S04]  /*0610*/  LOP3.LUT R6, R7, 0x3, RZ, 0xc0, !PT ;  /* 0x0000000307067812 */ /* 0x002fc800078ec0ff */
[----:B------:R-:W-:-:S07]  /*0620*/  ISETP.NE.AND P1, PT, R6, RZ, PT ;  /* 0x000000ff0600720c */ /* 0x000fce0003f25270 */
[----:B------:R-:W-:Y:S06]  /*0630*/  @!P0 BRA `(.L_x_70) ;  /* 0x0000000000288947 */ /* 0x000fec0003800000 */
[----:B0-----:R-:W-:-:S05]  /*0640*/  IMAD.WIDE.U32 R8, R15, 0x2, R4 ;  /* 0x000000020f087825 */ /* 0x001fca00078e0004 */
[----:B------:R-:W2:Y:S04]  /*0650*/  LDG.E.U16 R17, desc[UR4][R8.64+0x2] ;  /* 0x0000020408117981 */ /* 0x000ea8000c1e1500 */
[----:B------:R-:W3:Y:S04]  /*0660*/  LDG.E.U16 R19, desc[UR4][R8.64+0x4] ;  /* 0x0000040408137981 */ /* 0x000ee8000c1e1500 */
[----:B------:R-:W4:Y:S04]  /*0670*/  LDG.E.U16 R21, desc[UR4][R8.64+0x6] ;  /* 0x0000060408157981 */ /* 0x000f28000c1e1500 */
[----:B------:R-:W5:Y:S01]  /*0680*/  LDG.E.U16 R23, desc[UR4][R8.64+0x8] ;  /* 0x0000080408177981 */ /* 0x000f62000c1e1500 */
[----:B------:R-:W-:-:S03]  /*0690*/  VIADD R15, R15, 0x4 ;  /* 0x000000040f0f7836 */ /* 0x000fc60000000000 */
[----:B--2---:R1:W-:Y:S04]  /*06a0*/  STG.E.U16 desc[UR4][R8.64], R17 ;  /* 0x0000001108007986 */ /* 0x0043e8000c101504 */
[----:B---3--:R1:W-:Y:S04]  /*06b0*/  STG.E.U16 desc[UR4][R8.64+0x2], R19 ;  /* 0x0000021308007986 */ /* 0x0083e8000c101504 */
[----:B----4-:R1:W-:Y:S04]  /*06c0*/  STG.E.U16 desc[UR4][R8.64+0x4], R21 ;  /* 0x0000041508007986 */ /* 0x0103e8000c101504 */
[----:B-----5:R1:W-:Y:S02]  /*06d0*/  STG.E.U16 desc[UR4][R8.64+0x6], R23 ;  /* 0x0000061708007986 */ /* 0x0203e4000c101504 */
.L_x_70:
[----:B------:R-:W-:Y:S05]  /*06e0*/  @!P1 BRA `(.L_x_66) ;  /* 0x0000000000349947 */ /* 0x000fea0003800000 */
[----:B01----:R-:W-:Y:S01]  /*06f0*/  IMAD.WIDE.U32 R8, R15, 0x2, R2 ;  /* 0x000000020f087825 */ /* 0x003fe200078e0002 */
[----:B------:R-:W-:Y:S02]  /*0700*/  IADD3 R6, PT, PT, -R6, RZ, RZ ;  /* 0x000000ff06067210 */ /* 0x000fe40007ffe1ff */
[----:B------:R-:W-:-:S04]  /*0710*/  IADD3.X R12, P0, P1, R8, UR6, RZ, PT, PT ;  /* 0x00000006080c7c10 */ /* 0x000fc8000b90e4ff */
[----:B------:R-:W-:-:S09]  /*0720*/  IADD3.X R17, PT, PT, R9, UR7, RZ, P0, P1 ;  /* 0x0000000709117c10 */ /* 0x000fd200087e24ff */
.L_x_71:
[----:B--2---:R-:W-:Y:S02]  /*0730*/  IMAD.MOV.U32 R8, RZ, RZ, R12 ;  /* 0x000000ffff087224 */ /* 0x004fe400078e000c */
[----:B------:R-:W-:-:S05]  /*0740*/  IMAD.MOV.U32 R9, RZ, RZ, R17 ;  /* 0x000000ffff097224 */ /* 0x000fca00078e0011 */
[----:B------:R-:W2:Y:S01]  /*0750*/  LDG.E.U16 R15, desc[UR4][R8.64] ;  /* 0x00000004080f7981 */ /* 0x000ea2000c1e1500 */
[----:B------:R-:W-:Y:S02]  /*0760*/  IADD3 R6, PT, PT, R6, 0x1, RZ ;  /* 0x0000000106067810 */ /* 0x000fe40007ffe0ff */
[----:B------:R-:W-:Y:S02]  /*0770*/  IADD3 R12, P1, PT, R8, 0x2, RZ ;  /* 0x00000002080c7810 */ /* 0x000fe40007f3e0ff */
[----:B------:R-:W-:-:S03]  /*0780*/  ISETP.NE.AND P0, PT, R6, RZ, PT ;  /* 0x000000ff0600720c */ /* 0x000fc60003f05270 */
[----:B------:R-:W-:Y:S01]  /*0790*/  IMAD.X R17, RZ, RZ, R9, P1 ;  /* 0x000000ffff117224 */ /* 0x000fe200008e0609 */
[----:B--2---:R2:W-:Y:S09]  /*07a0*/  STG.E.U16 desc[UR4][R8.64+-0x2], R15 ;  /* 0xfffffe0f08007986 */ /* 0x0045f2000c101504 */
[----:B------:R-:W-:Y:S05]  /*07b0*/  @P0 BRA `(.L_x_71) ;  /* 0xfffffffc00dc0947 */ /* 0x000fea000383ffff */
.L_x_66:
[----:B012---:R-:W0:Y:S02]  /*07c0*/  LDC.64 R8, c[0x0][0x380] ;  /* 0x0000e000ff087b82 */ /* 0x007e240000000a00 */
[----:B0-----:R-:W-:-:S06]  /*07d0*/  IMAD.WIDE R8, R10, 0x2, R8 ;  /* 0x000000020a087825 */ /* 0x001fcc00078e0208 */
[----:B------:R-:W2:Y:S01]  /*07e0*/  LDG.E.U16.CONSTANT R9, desc[UR4][R8.64] ;  /* 0x0000000408097981 */ /* 0x000ea2000c1e9500 */
[----:B------:R-:W-:Y:S01]  /*07f0*/  IMAD.WIDE R6, R7, 0x2, R4 ;  /* 0x0000000207067825 */ /* 0x000fe200078e0204 */
[----:B------:R-:W-:-:S03]  /*0800*/  ISETP.GE.AND P0, PT, R11, 0x1, PT ;  /* 0x000000010b00780c */ /* 0x000fc60003f06270 */
[----:B------:R-:W-:Y:S01]  /*0810*/  IMAD.MOV.U32 R12, RZ, RZ, RZ ;  /* 0x000000ffff0c7224 */ /* 0x000fe200078e00ff */
[----:B--2---:R0:W-:Y:S09]  /*0820*/  STG.E.U16 desc[UR4][R6.64], R9 ;  /* 0x0000000906007986 */ /* 0x0041f2000c101504 */
[----:B------:R-:W-:Y:S05]  /*0830*/  @!P0 BRA `(.L_x_72) ;  /* 0x0000000c00488947 */ /* 0x000fea0003800000 */
[C---:B------:R-:W-:Y:S01]  /*0840*/  ISETP.GE.U32.AND P1, PT, R11.reuse, 0x10, PT ;  /* 0x000000100b00780c */ /* 0x040fe20003f26070 */
[----:B------:R-:W-:Y:S01]  /*0850*/  HFMA2 R12, -RZ, RZ, 0, 0 ;  /* 0x00000000ff0c7431 */ /* 0x000fe200000001ff */
[----:B------:R-:W-:Y:S01]  /*0860*/  LOP3.LUT R24, R11, 0xf, RZ, 0xc0, !PT ;  /* 0x0000000f0b187812 */ /* 0x000fe200078ec0ff */
[----:B------:R-:W-:-:S03]  /*0870*/  IMAD.MOV.U32 R15, RZ, RZ, RZ ;  /* 0x000000ffff0f7224 */ /* 0x000fc600078e00ff */
[----:B------:R-:W-:-:S07]  /*0880*/  ISETP.NE.AND P0, PT, R24, RZ, PT ;  /* 0x000000ff1800720c */ /* 0x000fce0003f05270 */
[----:B------:R-:W-:Y:S06]  /*0890*/  @!P1 BRA `(.L_x_73) ;  /* 0x0000000400849947 */ /* 0x000fec0003800000 */
[----:B------:R-:W1:Y:S01]  /*08a0*/  LDCU.64 UR8, c[0x0][0x388] ;  /* 0x00007100ff0877ac */ /* 0x000e620008000a00 */
[----:B------:R-:W-:Y:S01]  /*08b0*/  LOP3.LUT R15, R11, 0x7ffffff0, RZ, 0xc0, !PT ;  /* 0x7ffffff00b0f7812 */ /* 0x000fe200078ec0ff */
[----:B------:R-:W-:Y:S01]  /*08c0*/  IMAD.MOV.U32 R12, RZ, RZ, RZ ;  /* 0x000000ffff0c7224 */ /* 0x000fe200078e00ff */
[----:B0-----:R-:W-:-:S03]  /*08d0*/  IADD3 R6, P3, PT, R4, 0x10, RZ ;  /* 0x0000001004067810 */ /* 0x001fc60007f7e0ff */
[----:B------:R-:W-:Y:S01]  /*08e0*/  IMAD.MOV R14, RZ, RZ, -R15 ;  /* 0x000000ffff0e7224 */ /* 0x000fe200078e0a0f */
[----:B------:R-:W-:Y:S02]  /*08f0*/  IADD3.X R7, PT, PT, RZ, R5, RZ, P3, !PT ;  /* 0x00000005ff077210 */ /* 0x000fe40001ffe4ff */
[----:B-1----:R-:W-:-:S04]  /*0900*/  LEA R8, P1, R0, UR8, 0x1 ;  /* 0x0000000800087c11 */ /* 0x002fc8000f8208ff */
[----:B------:R-:W-:Y:S02]  /*0910*/  IADD3 R8, P2, PT, R8, 0x10, RZ ;  /* 0x0000001008087810 */ /* 0x000fe40007f5e0ff */
[----:B------:R-:W-:-:S05]  /*0920*/  LEA.HI.X R9, R0, UR9, R13, 0x1, P1 ;  /* 0x0000000900097c11 */ /* 0x000fca00088f0c0d */
[----:B------:R-:W-:-:S07]  /*0930*/  IMAD.X R9, RZ, RZ, R9, P2 ;  /* 0x000000ffff097224 */ /* 0x000fce00010e0609 */
.L_x_74:
[----:B------:R-:W2:Y:S04]  /*0940*/  LDG.E.U16 R18, desc[UR4][R6.64+-0x10] ;  /* 0xfffff00406127981 */ /* 0x000ea8000c1e1500 */
[----:B------:R-:W3:Y:S04]  /*0950*/  LDG.E.U16.CONSTANT R26, desc[UR4][R8.64+-0x10] ;  /* 0xfffff004081a7981 */ /* 0x000ee8000c1e9500 */
[----:B------:R-:W4:Y:S04]  /*0960*/  LDG.E.U16.CONSTANT R22, desc[UR4][R8.64+-0xe] ;  /* 0xfffff20408167981 */ /* 0x000f28000c1e9500 */
[----:B------:R-:W5:Y:S04]  /*0970*/  LDG.E.U16 R19, desc[UR4][R6.64+-0xe] ;  /* 0xfffff20406137981 */ /* 0x000f68000c1e1500 */
[----:B------:R-:W5:Y:S04]  /*0980*/  LDG.E.U16 R25, desc[UR4][R6.64+-0xc] ;  /* 0xfffff40406197981 */ /* 0x000f68000c1e1500 */
[----:B------:R-:W5:Y:S04]  /*0990*/  LDG.E.U16.CONSTANT R23, desc[UR4][R8.64+-0xc] ;  /* 0xfffff40408177981 */ /* 0x000f68000c1e9500 */
[----:B------:R-:W5:Y:S04]  /*09a0*/  LDG.E.U16 R20, desc[UR4][R6.64+-0xa] ;  /* 0xfffff60406147981 */ /* 0x000f68000c1e1500 */
[----:B------:R-:W5:Y:S04]  /*09b0*/  LDG.E.U16.CONSTANT R21, desc[UR4][R8.64+-0xa] ;  /* 0xfffff60408157981 */ /* 0x000f68000c1e9500 */
[----:B------:R-:W5:Y:S04]  /*09c0*/  LDG.E.U16.CONSTANT R16, desc[UR4][R8.64+-0x8] ;  /* 0xfffff80408107981 */ /* 0x000f68000c1e9500 */
[----:B------:R-:W5:Y:S01]  /*09d0*/  LDG.E.U16 R17, desc[UR4][R6.64+-0x8] ;  /* 0xfffff80406117981 */ /* 0x000f62000c1e1500 */
[----:B--2---:R-:W-:-:S03]  /*09e0*/  SHF.L.U32 R27, R18, 0x10, RZ ;  /* 0x00000010121b7819 */ /* 0x004fc600000006ff */
[----:B------:R-:W2:Y:S01]  /*09f0*/  LDG.E.U16 R18, desc[UR4][R6.64+-0x6] ;  /* 0xfffffa0406127981 */ /* 0x000ea2000c1e1500 */
[----:B---3--:R-:W-:-:S04]  /*0a00*/  IMAD.U32 R26, R26, 0x10000, RZ ;  /* 0x000100001a1a7824 */ /* 0x008fc800078e00ff */
[----:B------:R-:W-:Y:S02]  /*0a10*/  FFMA R26, R27, R26, R12 ;  /* 0x0000001a1b1a7223 */ /* 0x000fe4000000000c */
[----:B------:R-:W3:Y:S01]  /*0a20*/  LDG.E.U16.CONSTANT R12, desc[UR4][R8.64+-0x6] ;  /* 0xfffffa04080c7981 */ /* 0x000ee2000c1e9500 */
[----:B----4-:R-:W-:Y:S01]  /*0a30*/  SHF.L.U32 R22, R22, 0x10, RZ ;  /* 0x0000001016167819 */ /* 0x010fe200000006ff */
[----:B-----5:R-:W-:-:S04]  /*0a40*/  IMAD.U32 R19, R19, 0x10000, RZ ;  /* 0x0001000013137824 */ /* 0x020fc800078e00ff */
[----:B------:R-:W-:Y:S01]  /*0a50*/  FFMA R19, R19, R22, R26 ;  /* 0x0000001613137223 */ /* 0x000fe2000000001a */
[----:B------:R-:W-:Y:S02]  /*0a60*/  IMAD.U32 R22, R25, 0x10000, RZ ;  /* 0x0001000019167824 */ /* 0x000fe400078e00ff */
[----:B------:R-:W4:Y:S01]  /*0a70*/  LDG.E.U16.CONSTANT R25, desc[UR4][R8.64] ;  /* 0x0000000408197981 */ /* 0x000f22000c1e9500 */
[----:B------:R-:W-:-:S04]  /*0a80*/  IMAD.U32 R23, R23, 0x10000, RZ ;  /* 0x0001000017177824 */ /* 0x000fc800078e00ff */
[----:B------:R-:W-:Y:S01]  /*0a90*/  FFMA R22, R22, R23, R19 ;  /* 0x0000001716167223 */ /* 0x000fe20000000013 */
[----:B------:R-:W-:Y:S01]  /*0aa0*/  SHF.L.U32 R23, R20, 0x10, RZ ;  /* 0x0000001014177819 */ /* 0x000fe200000006ff */
[----:B------:R-:W5:Y:S01]  /*0ab0*/  LDG.E.U16 R19, desc[UR4][R6.64+-0x4] ;  /* 0xfffffc0406137981 */ /* 0x000f62000c1e1500 */
[----:B------:R-:W-:-:S03]  /*0ac0*/  IMAD.U32 R21, R21, 0x10000, RZ ;  /* 0x0001000015157824 */ /* 0x000fc600078e00ff */
[----:B------:R-:W4:Y:S01]  /*0ad0*/  LDG.E.U16.CONSTANT R20, desc[UR4][R8.64+-0x4] ;  /* 0xfffffc0408147981 */ /* 0x000f22000c1e9500 */
[----:B------:R-:W-:Y:S01]  /*0ae0*/  FFMA R23, R23, R21, R22 ;  /* 0x0000001517177223 */ /* 0x000fe20000000016 */
[----:B------:R-:W-:Y:S02]  /*0af0*/  SHF.L.U32 R16, R16, 0x10, RZ ;  /* 0x0000001010107819 */ /* 0x000fe400000006ff */
[----:B------:R-:W4:Y:S01]  /*0b00*/  LDG.E.U16.CONSTANT R22, desc[UR4][R8.64+-0x2] ;  /* 0xfffffe0408167981 */ /* 0x000f22000c1e9500 */
[----:B------:R-:W-:-:S03]  /*0b10*/  IMAD.U32 R26, R17, 0x10000, RZ ;  /* 0x00010000111a7824 */ /* 0x000fc600078e00ff */
[----:B------:R-:W4:Y:S01]  /*0b20*/  LDG.E.U16 R21, desc[UR4][R6.64+-0x2] ;  /* 0xfffffe0406157981 */ /* 0x000f22000c1e1500 */
[----:B------:R-:W-:-:S03]  /*0b30*/  FFMA R16, R26, R16, R23 ;  /* 0x000000101a107223 */ /* 0x000fc60000000017 */
[----:B------:R-:W4:Y:S04]  /*0b40*/  LDG.E.U16 R23, desc[UR4][R6.64] ;  /* 0x0000000406177981 */ /* 0x000f28000c1e1500 */
[----:B------:R-:W4:Y:S01]  /*0b50*/  LDG.E.U16.CONSTANT R26, desc[UR4][R8.64+0x2] ;  /* 0x00000204081a7981 */ /* 0x000f22000c1e9500 */
[----:B--2---:R-:W-:-:S03]  /*0b60*/  IMAD.U32 R17, R18, 0x10000, RZ ;  /* 0x0001000012117824 */ /* 0x004fc600078e00ff */
[----:B------:R-:W2:Y:S01]  /*0b70*/  LDG.E.U16 R18, desc[UR4][R6.64+0x2] ;  /* 0x0000020406127981 */ /* 0x000ea2000c1e1500 */
[----:B---3--:R-:W-:-:S04]  /*0b80*/  IMAD.U32 R12, R12, 0x10000, RZ ;  /* 0x000100000c0c7824 */ /* 0x008fc800078e00ff */
[----:B------:R-:W-:Y:S02]  /*0b90*/  FFMA R17, R17, R12, R16 ;  /* 0x0000000c11117223 */ /* 0x000fe40000000010 */
[----:B------:R-:W3:Y:S04]  /*0ba0*/  LDG.E.U16.CONSTANT R16, desc[UR4][R8.64+0x4] ;  /* 0x0000040408107981 */ /* 0x000ee8000c1e9500 */
[----:B------:R-:W3:Y:S01]  /*0bb0*/  LDG.E.U16 R12, desc[UR4][R6.64+0x4] ;  /* 0x00000404060c7981 */ /* 0x000ee2000c1e1500 */
[----:B-----5:R-:W-:Y:S01]  /*0bc0*/  SHF.L.U32 R28, R19, 0x10, RZ ;  /* 0x00000010131c7819 */ /* 0x020fe200000006ff */
[----:B----4-:R-:W-:Y:S02]  /*0bd0*/  IMAD.U32 R25, R25, 0x10000, RZ ;  /* 0x0001000019197824 */ /* 0x010fe400078e00ff */
[----:B------:R-:W4:Y:S01]  /*0be0*/  LDG.E.U16.CONSTANT R19, desc[UR4][R8.64+0x6] ;  /* 0x0000060408137981 */ /* 0x000f22000c1e9500 */
[----:B------:R-:W-:-:S04]  /*0bf0*/  IMAD.U32 R20, R20, 0x10000, RZ ;  /* 0x0001000014147824 */ /* 0x000fc800078e00ff */
[----:B------:R-:W-:Y:S01]  /*0c00*/  FFMA R17, R28, R20, R17 ;  /* 0x000000141c117223 */ /* 0x000fe20000000011 */
[----:B------:R-:W-:Y:S01]  /*0c10*/  SHF.L.U32 R22, R22, 0x10, RZ ;  /* 0x0000001016167819 */ /* 0x000fe200000006ff */
[----:B------:R-:W-:Y:S02]  /*0c20*/  IMAD.U32 R20, R21, 0x10000, RZ ;  /* 0x0001000015147824 */ /* 0x000fe400078e00ff */
[----:B------:R-:W5:Y:S02]  /*0c30*/  LDG.E.U16 R21, desc[UR4][R6.64+0xa] ;  /* 0x00000a0406157981 */ /* 0x000f64000c1e1500 */
[----:B------:R-:W-:Y:S01]  /*0c40*/  FFMA R20, R20, R22, R17 ;  /* 0x0000001614147223 */ /* 0x000fe20000000011 */
[----:B------:R-:W-:Y:S01]  /*0c50*/  IMAD.U32 R23, R23, 0x10000, RZ ;  /* 0x0001000017177824 */ /* 0x000fe200078e00ff */
[----:B------:R-:W5:Y:S01]  /*0c60*/  LDG.E.U16 R17, desc[UR4][R6.64+0x6] ;  /* 0x0000060406117981 */ /* 0x000f62000c1e1500 */
[----:B------:R-:W-:Y:S02]  /*0c70*/  IMAD.U32 R26, R26, 0x10000, RZ ;  /* 0x000100001a1a7824 */ /* 0x000fe400078e00ff */
[----:B------:R-:W-:-:S02]  /*0c80*/  FFMA R23, R23, R25, R20 ;  /* 0x0000001917177223 */ /* 0x000fc40000000014 */
[----:B------:R-:W5:Y:S04]  /*0c90*/  LDG.E.U16.CONSTANT R20, desc[UR4][R8.64+0x8] ;  /* 0x0000080408147981 */ /* 0x000f68000c1e9500 */
[----:B------:R-:W5:Y:S01]  /*0ca0*/  LDG.E.U16 R25, desc[UR4][R6.64+0xc] ;  /* 0x00000c0406197981 */ /* 0x000f62000c1e1500 */
[----:B--2---:R-:W-:-:S03]  /*0cb0*/  SHF.L.U32 R22, R18, 0x10, RZ ;  /* 0x0000001012167819 */ /* 0x004fc600000006ff */
[----:B------:R-:W2:Y:S02]  /*0cc0*/  LDG.E.U16 R18, desc[UR4][R6.64+0x8] ;  /* 0x0000080406127981 */ /* 0x000ea4000c1e1500 */
[----:B------:R-:W-:Y:S02]  /*0cd0*/  FFMA R23, R22, R26, R23 ;  /* 0x0000001a16177223 */ /* 0x000fe40000000017 */
[----:B------:R-:W2:Y:S01]  /*0ce0*/  LDG.E.U16.CONSTANT R22, desc[UR4][R8.64+0xa] ;  /* 0x00000a0408167981 */ /* 0x000ea2000c1e9500 */
[----:B---3--:R-:W-:Y:S01]  /*0cf0*/  SHF.L.U32 R16, R16, 0x10, RZ ;  /* 0x0000001010107819 */ /* 0x008fe200000006ff */
[----:B------:R-:W-:-:S04]  /*0d00*/  IMAD.U32 R12, R12, 0x10000, RZ ;  /* 0x000100000c0c7824 */ /* 0x000fc800078e00ff */
[----:B------:R-:W-:Y:S02]  /*0d10*/  FFMA R26, R12, R16, R23 ;  /* 0x000000100c1a7223 */ /* 0x000fe40000000017 */
[----:B------:R-:W3:Y:S04]  /*0d20*/  LDG.E.U16.CONSTANT R23, desc[UR4][R8.64+0xc] ;  /* 0x00000c0408177981 */ /* 0x000ee8000c1e9500 */
[----:B------:R-:W3:Y:S04]  /*0d30*/  LDG.E.U16.CONSTANT R16, desc[UR4][R8.64+0xe] ;  /* 0x00000e0408107981 */ /* 0x000ee8000c1e9500 */
[----:B------:R0:W3:Y:S01]  /*0d40*/  LDG.E.U16 R12, desc[UR4][R6.64+0xe] ;  /* 0x00000e04060c7981 */ /* 0x0000e2000c1e1500 */
[----:B----4-:R-:W-:Y:S01]  /*0d50*/  IMAD.U32 R19, R19, 0x10000, RZ ;  /* 0x0001000013137824 */ /* 0x010fe200078e00ff */
[----:B------:R-:W-:Y:S01]  /*0d60*/  IADD3 R14, PT, PT, R14, 0x10, RZ ;  /* 0x000000100e0e7810 */ /* 0x000fe20007ffe0ff */
[----:B-----5:R-:W-:-:S03]  /*0d70*/  IMAD.U32 R17, R17, 0x10000, RZ ;  /* 0x0001000011117824 */ /* 0x020fc600078e00ff */
[----:B------:R-:W-:Y:S01]  /*0d80*/  ISETP.NE.AND P1, PT, R14, RZ, PT ;  /* 0x000000ff0e00720c */ /* 0x000fe20003f25270 */
[----:B------:R-:W-:Y:S01]  /*0d90*/  FFMA R17, R17, R19, R26 ;  /* 0x0000001311117223 */ /* 0x000fe2000000001a */
[----:B------:R-:W-:Y:S01]  /*0da0*/  IMAD.U32 R20, R20, 0x10000, RZ ;  /* 0x0001000014147824 */ /* 0x000fe200078e00ff */
[----:B------:R-:W-:Y:S02]  /*0db0*/  SHF.L.U32 R26, R21, 0x10, RZ ;  /* 0x00000010151a7819 */ /* 0x000fe400000006ff */
[----:B0-----:R-:W-:Y:S02]  /*0dc0*/  IADD3 R6, P2, PT, R6, 0x20, RZ ;  /* 0x0000002006067810 */ /* 0x001fe40007f5e0ff */
[----:B------:R-:W-:-:S03]  /*0dd0*/  IADD3 R8, P3, PT, R8, 0x20, RZ ;  /* 0x0000002008087810 */ /* 0x000fc60007f7e0ff */
[----:B------:R-:W-:Y:S01]  /*0de0*/  IMAD.X R7, RZ, RZ, R7, P2 ;  /* 0x000000ffff077224 */ /* 0x000fe200010e0607 */
[----:B------:R-:W-:Y:S02]  /*0df0*/  IADD3.X R9, PT, PT, RZ, R9, RZ, P3, !PT ;  /* 0x00000009ff097210 */ /* 0x000fe40001ffe4ff */
[----:B--2---:R-:W-:Y:S01]  /*0e00*/  SHF.L.U32 R18, R18, 0x10, RZ ;  /* 0x0000001012127819 */ /* 0x004fe200000006ff */
[----:B------:R-:W-:-:S04]  /*0e10*/  IMAD.U32 R22, R22, 0x10000, RZ ;  /* 0x0001000016167824 */ /* 0x000fc800078e00ff */
[----:B------:R-:W-:Y:S01]  /*0e20*/  FFMA R17, R18, R20, R17 ;  /* 0x0000001412117223 */ /* 0x000fe20000000011 */
[----:B------:R-:W-:-:S03]  /*0e30*/  IMAD.U32 R18, R25, 0x10000, RZ ;  /* 0x0001000019127824 */ /* 0x000fc600078e00ff */
[----:B------:R-:W-:Y:S01]  /*0e40*/  FFMA R17, R26, R22, R17 ;  /* 0x000000161a117223 */ /* 0x000fe20000000011 */
[----:B---3--:R-:W-:Y:S02]  /*0e50*/  SHF.L.U32 R23, R23, 0x10, RZ ;  /* 0x0000001017177819 */ /* 0x008fe400000006ff */
[----:B------:R-:W-:-:S03]  /*0e60*/  SHF.L.U32 R16, R16, 0x10, RZ ;  /* 0x0000001010107819 */ /* 0x000fc600000006ff */
[----:B------:R-:W-:Y:S01]  /*0e70*/  FFMA R17, R18, R23, R17 ;  /* 0x0000001712117223 */ /* 0x000fe20000000011 */
[----:B------:R-:W-:-:S04]  /*0e80*/  IMAD.U32 R12, R12, 0x10000, RZ ;  /* 0x000100000c0c7824 */ /* 0x000fc800078e00ff */
[----:B------:R-:W-:Y:S01]  /*0e90*/  FFMA R12, R12, R16, R17 ;  /* 0x000000100c0c7223 */ /* 0x000fe20000000011 */
[----:B------:R-:W-:Y:S06]  /*0ea0*/  @P1 BRA `(.L_x_74) ;  /* 0xfffffff800a41947 */ /* 0x000fec000383ffff */
.L_x_73:
[----:B------:R-:W-:Y:S05]  /*0eb0*/  @!P0 BRA `(.L_x_72) ;  /* 0x0000000400a88947 */ /* 0x000fea0003800000 */
[----:B------:R-:W-:Y:S02]  /*0ec0*/  ISETP.GE.U32.AND P0, PT, R24, 0x8, PT ;  /* 0x000000081800780c */ /* 0x000fe40003f06070 */
[----:B------:R-:W-:-:S04]  /*0ed0*/  LOP3.LUT R27, R11, 0x7, RZ, 0xc0, !PT ;  /* 0x000000070b1b7812 */ /* 0x000fc800078ec0ff */
[----:B------:R-:W-:-:S07]  /*0ee0*/  ISETP.NE.AND P1, PT, R27, RZ, PT ;  /* 0x000000ff1b00720c */ /* 0x000fce0003f25270 */
[----:B------:R-:W-:Y:S06]  /*0ef0*/  @!P0 BRA `(.L_x_75) ;  /* 0x0000000000bc8947 */ /* 0x000fec0003800000 */
[----:B------:R-:W1:Y:S01]  /*0f00*/  LDCU.64 UR8, c[0x0][0x388] ;  /* 0x00007100ff0877ac */ /* 0x000e620008000a00 */
[----:B0-----:R-:W-:Y:S01]  /*0f10*/  IADD3 R7, P0, PT, R0, R15, RZ ;  /* 0x0000000f00077210 */ /* 0x001fe20007f1e0ff */
[----:B------:R-:W-:-:S04]  /*0f20*/  IMAD.WIDE.U32 R8, R15, 0x2, R4 ;  /* 0x000000020f087825 */ /* 0x000fc800078e0004 */
[----:B------:R-:W-:Y:S01]  /*0f30*/  IMAD.X R14, RZ, RZ, R13, P0 ;  /* 0x000000ffff0e7224 */ /* 0x000fe200000e060d */
[----:B------:R-:W2:Y:S04]  /*0f40*/  LDG.E.U16 R20, desc[UR4][R8.64+0x2] ;  /* 0x0000020408147981 */ /* 0x000ea8000c1e1500 */
[----:B------:R-:W3:Y:S04]  /*0f50*/  LDG.E.U16 R16, desc[UR4][R8.64+0x4] ;  /* 0x0000040408107981 */ /* 0x000ee8000c1e1500 */
[----:B------:R-:W4:Y:S01]  /*0f60*/  LDG.E.U16 R23, desc[UR4][R8.64+0x8] ;  /* 0x0000080408177981 */ /* 0x000f22000c1e1500 */
[----:B-1----:R-:W-:-:S03]  /*0f70*/  LEA R6, P0, R7, UR8, 0x1 ;  /* 0x0000000807067c11 */ /* 0x002fc6000f8008ff */
[----:B------:R-:W5:Y:S01]  /*0f80*/  LDG.E.U16 R25, desc[UR4][R8.64+0xe] ;  /* 0x00000e0408197981 */ /* 0x000f62000c1e1500 */
[----:B------:R-:W-:-:S03]  /*0f90*/  LEA.HI.X R7, R7, UR9, R14, 0x1, P0 ;  /* 0x0000000907077c11 */ /* 0x000fc600080f0c0e */
[----:B------:R-:W2:Y:S04]  /*0fa0*/  LDG.E.U16 R14, desc[UR4][R8.64] ;  /* 0x00000004080e7981 */ /* 0x000ea8000c1e1500 */
[----:B------:R-:W3:Y:S04]  /*0fb0*/  LDG.E.U16.CONSTANT R18, desc[UR4][R6.64] ;  /* 0x0000000406127981 */ /* 0x000ee8000c1e9500 */
[----:B------:R-:W4:Y:S04]  /*0fc0*/  LDG.E.U16.CONSTANT R19, desc[UR4][R6.64+0x2] ;  /* 0x0000020406137981 */ /* 0x000f28000c1e9500 */
[----:B------:R-:W5:Y:S04]  /*0fd0*/  LDG.E.U16.CONSTANT R17, desc[UR4][R6.64+0x4] ;  /* 0x0000040406117981 */ /* 0x000f68000c1e9500 */
[----:B------:R-:W5:Y:S04]  /*0fe0*/  LDG.E.U16.CONSTANT R22, desc[UR4][R6.64+0x8] ;  /* 0x0000080406167981 */ /* 0x000f68000c1e9500 */
[----:B------:R-:W5:Y:S04]  /*0ff0*/  LDG.E.U16.CONSTANT R28, desc[UR4][R6.64+0xa] ;  /* 0x00000a04061c7981 */ /* 0x000f68000c1e9500 */
[----:B------:R-:W5:Y:S04]  /*1000*/  LDG.E.U16.CONSTANT R26, desc[UR4][R6.64+0xc] ;  /* 0x00000c04061a7981 */ /* 0x000f68000c1e9500 */
[----:B------:R-:W5:Y:S01]  /*1010*/  LDG.E.U16.CONSTANT R29, desc[UR4][R6.64+0xe] ;  /* 0x00000e04061d7981 */ /* 0x000f62000c1e9500 */
[----:B--2---:R-:W-:-:S03]  /*1020*/  SHF.L.U32 R21, R14, 0x10, RZ ;  /* 0x000000100e157819 */ /* 0x004fc600000006ff */
[----:B------:R-:W2:Y:S01]  /*1030*/  LDG.E.U16.CONSTANT R14, desc[UR4][R6.64+0x6] ;  /* 0x00000604060e7981 */ /* 0x000ea2000c1e9500 */
[----:B---3--:R-:W-:-:S03]  /*1040*/  IMAD.U32 R24, R18, 0x10000, RZ ;  /* 0x0001000012187824 */ /* 0x008fc600078e00ff */
[----:B------:R-:W3:Y:S01]  /*1050*/  LDG.E.U16 R18, desc[UR4][R8.64+0x6] ;  /* 0x0000060408127981 */ /* 0x000ee2000c1e1500 */
[----:B------:R-:W-:-:S03]  /*1060*/  FFMA R24, R21, R24, R12 ;  /* 0x0000001815187223 */ /* 0x000fc6000000000c */
[----:B------:R-:W3:Y:S04]  /*1070*/  LDG.E.U16 R21, desc[UR4][R8.64+0xa] ;  /* 0x00000a0408157981 */ /* 0x000ee8000c1e1500 */
[----:B------:R-:W3:Y:S01]  /*1080*/  LDG.E.U16 R12, desc[UR4][R8.64+0xc] ;  /* 0x00000c04080c7981 */ /* 0x000ee2000c1e1500 */
[----:B------:R-:W-:Y:S01]  /*1090*/  SHF.L.U32 R20, R20, 0x10, RZ ;  /* 0x0000001014147819 */ /* 0x000fe200000006ff */
[----:B----4-:R-:W-:Y:S01]  /*10a0*/  IMAD.U32 R19, R19, 0x10000, RZ ;  /* 0x0001000013137824 */ /* 0x010fe200078e00ff */
[----:B------:R-:W-:Y:S01]  /*10b0*/  SHF.L.U32 R16, R16, 0x10, RZ ;  /* 0x0000001010107819 */ /* 0x000fe200000006ff */
[----:B-----5:R-:W-:Y:S02]  /*10c0*/  IMAD.U32 R17, R17, 0x10000, RZ ;  /* 0x0001000011117824 */ /* 0x020fe400078e00ff */
[----:B------:R-:W-:Y:S01]  /*10d0*/  FFMA R19, R20, R19, R24 ;  /* 0x0000001314137223 */ /* 0x000fe20000000018 */
[----:B------:R-:W-:-:S03]  /*10e0*/  SHF.L.U32 R23, R23, 0x10, RZ ;  /* 0x0000001017177819 */ /* 0x000fc600000006ff */
[----:B------:R-:W-:Y:S01]  /*10f0*/  FFMA R16, R16, R17, R19 ;  /* 0x0000001110107223 */ /* 0x000fe20000000013 */
[----:B------:R-:W-:Y:S02]  /*1100*/  IMAD.U32 R22, R22, 0x10000, RZ ;  /* 0x0001000016167824 */ /* 0x000fe400078e00ff */
[----:B------:R-:W-:Y:S02]  /*1110*/  IMAD.U32 R28, R28, 0x10000, RZ ;  /* 0x000100001c1c7824 */ /* 0x000fe400078e00ff */
[----:B------:R-:W-:Y:S02]  /*1120*/  IMAD.U32 R26, R26, 0x10000, RZ ;  /* 0x000100001a1a7824 */ /* 0x000fe400078e00ff */
[----:B------:R-:W-:Y:S01]  /*1130*/  IMAD.U32 R29, R29, 0x10000, RZ ;  /* 0x000100001d1d7824 */ /* 0x000fe200078e00ff */
[----:B------:R-:W-:Y:S01]  /*1140*/  IADD3 R15, PT, PT, R15, 0x8, RZ ;  /* 0x000000080f0f7810 */ /* 0x000fe20007ffe0ff */
[----:B--2---:R-:W-:Y:S01]  /*1150*/  IMAD.U32 R14, R14, 0x10000, RZ ;  /* 0x000100000e0e7824 */ /* 0x004fe200078e00ff */
[----:B---3--:R-:W-:-:S05]  /*1160*/  SHF.L.U32 R18, R18, 0x10, RZ ;  /* 0x0000001012127819 */ /* 0x008fca00000006ff */
[----:B------:R-:W-:Y:S01]  /*1170*/  FFMA R14, R18, R14, R16 ;  /* 0x0000000e120e7223 */ /* 0x000fe20000000010 */
[----:B------:R-:W-:-:S03]  /*1180*/  SHF.L.U32 R21, R21, 0x10, RZ ;  /* 0x0000001015157819 */ /* 0x000fc600000006ff */
[----:B------:R-:W-:Y:S01]  /*1190*/  FFMA R14, R23, R22, R14 ;  /* 0x00000016170e7223 */ /* 0x000fe2000000000e */
[----:B------:R-:W-:-:S03]  /*11a0*/  SHF.L.U32 R7, R12, 0x10, RZ ;  /* 0x000000100c077819 */ /* 0x000fc600000006ff */
[----:B------:R-:W-:Y:S01]  /*11b0*/  FFMA R14, R21, R28, R14 ;  /* 0x0000001c150e7223 */ /* 0x000fe2000000000e */
[----:B------:R-:W-:-:S03]  /*11c0*/  SHF.L.U32 R12, R25, 0x10, RZ ;  /* 0x00000010190c7819 */ /* 0x000fc600000006ff */
[----:B------:R-:W-:-:S04]  /*11d0*/  FFMA R7, R7, R26, R14 ;  /* 0x0000001a07077223 */ /* 0x000fc8000000000e */
[----:B------:R-:W-:-:S07]  /*11e0*/  FFMA R12, R12, R29, R7 ;  /* 0x0000001d0c0c7223 */ /* 0x000fce0000000007 */
.L_x_75:
        /* <DEDUP_REMOVED lines=12> */
[----:B-1----:R-:W-:-:S04]  /*12b0*/  LEA R6, P0, R7, UR8, 0x1 ;  /* 0x0000000807067c11 */ /* 0x002fc8000f8008ff */
[----:B------:R-:W-:Y:S02]  /*12c0*/  LEA.HI.X R7, R7, UR9, R8, 0x1, P0 ;  /* 0x0000000907077c11 */ /* 0x000fe400080f0c08 */
[----:B------:R-:W5:Y:S04]  /*12d0*/  LDG.E.U16 R8, desc[UR4][R4.64] ;  /* 0x0000000404087981 */ /* 0x000f68000c1e1500 */
[----:B------:R-:W4:Y:S04]  /*12e0*/  LDG.E.U16.CONSTANT R14, desc[UR4][R6.64] ;  /* 0x00000004060e7981 */ /* 0x000f28000c1e9500 */
[----:B------:R-:W4:Y:S04]  /*12f0*/  LDG.E.U16.CONSTANT R17, desc[UR4][R6.64+0x2] ;  /* 0x0000020406117981 */ /* 0x000f28000c1e9500 */
[----:B------:R-:W4:Y:S04]  /*1300*/  LDG.E.U16.CONSTANT R19, desc[UR4][R6.64+0x4] ;  /* 0x0000040406137981 */ /* 0x000f28000c1e9500 */
[----:B------:R-:W4:Y:S01]  /*1310*/  LDG.E.U16.CONSTANT R21, desc[UR4][R6.64+0x6] ;  /* 0x0000060406157981 */ /* 0x000f22000c1e9500 */
[----:B------:R-:W-:-:S02]  /*1320*/  IADD3 R15, PT, PT, R15, 0x4, RZ ;  /* 0x000000040f0f7810 */ /* 0x000fc40007ffe0ff */
[----:B--2---:R-:W-:Y:S02]  /*1330*/  SHF.L.U32 R16, R16, 0x10, RZ ;  /* 0x0000001010107819 */ /* 0x004fe400000006ff */
[----:B---3--:R-:W-:Y:S02]  /*1340*/  SHF.L.U32 R18, R18, 0x10, RZ ;  /* 0x0000001012127819 */ /* 0x008fe400000006ff */
[----:B-----5:R-:W-:Y:S01]  /*1350*/  SHF.L.U32 R9, R8, 0x10, RZ ;  /* 0x0000001008097819 */ /* 0x020fe200000006ff */
[----:B----4-:R-:W-:Y:S02]  /*1360*/  IMAD.U32 R14, R14, 0x10000, RZ ;  /* 0x000100000e0e7824 */ /* 0x010fe400078e00ff */
[----:B------:R-:W-:Y:S02]  /*1370*/  IMAD.U32 R17, R17, 0x10000, RZ ;  /* 0x0001000011117824 */ /* 0x000fe400078e00ff */
[----:B------:R-:W-:Y:S01]  /*1380*/  FFMA R9, R9, R14, R12 ;  /* 0x0000000e09097223 */ /* 0x000fe2000000000c */
[----:B------:R-:W-:-:S03]  /*1390*/  IMAD.U32 R19, R19, 0x10000, RZ ;  /* 0x0001000013137824 */ /* 0x000fc600078e00ff */
[----:B------:R-:W-:Y:S01]  /*13a0*/  FFMA R9, R16, R17, R9 ;  /* 0x0000001110097223 */ /* 0x000fe20000000009 */
[----:B------:R-:W-:Y:S01]  /*13b0*/  SHF.L.U32 R20, R20, 0x10, RZ ;  /* 0x0000001014147819 */ /* 0x000fe200000006ff */
[----:B------:R-:W-:Y:S02]  /*13c0*/  IMAD.U32 R21, R21, 0x10000, RZ ;  /* 0x0001000015157824 */ /* 0x000fe400078e00ff */
[----:B------:R-:W-:-:S04]  /*13d0*/  FFMA R9, R18, R19, R9 ;  /* 0x0000001312097223 */ /* 0x000fc80000000009 */
[----:B------:R-:W-:-:S07]  /*13e0*/  FFMA R12, R20, R21, R9 ;  /* 0x00000015140c7223 */ /* 0x000fce0000000009 */
.L_x_76:
[----:B------:R-:W-:Y:S05]  /*13f0*/  @!P1 BRA `(.L_x_72) ;  /* 0x0000000000589947 */ /* 0x000fea0003800000 */
[----:B------:R-:W0:Y:S01]  /*1400*/  LDCU.64 UR8, c[0x0][0x388] ;  /* 0x00007100ff0877ac */ /* 0x000e220008000a00 */
[----:B------:R-:W-:Y:S01]  /*1410*/  IADD3 R0, P0, PT, R0, R15, RZ ;  /* 0x0000000f00007210 */ /* 0x000fe20007f1e0ff */
[----:B------:R-:W-:Y:S01]  /*1420*/  IMAD.WIDE.U32 R2, R15, 0x2, R2 ;  /* 0x000000020f027825 */ /* 0x000fe200078e0002 */
[----:B------:R-:W-:-:S03]  /*1430*/  IADD3 R11, PT, PT, -R11, RZ, RZ ;  /* 0x000000ff0b0b7210 */ /* 0x000fc60007ffe1ff */
[----:B------:R-:W-:Y:S01]  /*1440*/  IMAD.X R5, RZ, RZ, R13, P0 ;  /* 0x000000ffff057224 */ /* 0x000fe200000e060d */
[----:B------:R-:W-:-:S04]  /*1450*/  IADD3 R2, P2, PT, R2, UR6, RZ ;  /* 0x0000000602027c10 */ /* 0x000fc8000ff5e0ff */
[----:B------:R-:W-:Y:S02]  /*1460*/  IADD3.X R3, PT, PT, R3, UR7, RZ, P2, !PT ;  /* 0x0000000703037c10 */ /* 0x000fe400097fe4ff */
[----:B0-----:R-:W-:-:S04]  /*1470*/  LEA R6, P1, R0, UR8, 0x1 ;  /* 0x0000000800067c11 */ /* 0x001fc8000f8208ff */
[----:B------:R-:W-:-:S09]  /*1480*/  LEA.HI.X R5, R0, UR9, R5, 0x1, P1 ;  /* 0x0000000900057c11 */ /* 0x000fd200088f0c05 */
.L_x_77:
[----:B------:R-:W-:Y:S01]  /*1490*/  IMAD.MOV.U32 R4, RZ, RZ, R6 ;  /* 0x000000ffff047224 */ /* 0x000fe200078e0006 */
[----:B------:R0:W2:Y:S05]  /*14a0*/  LDG.E.U16 R0, desc[UR4][R2.64] ;  /* 0x0000000402007981 */ /* 0x0000aa000c1e1500 */
[----:B------:R1:W3:Y:S01]  /*14b0*/  LDG.E.U16.CONSTANT R4, desc[UR4][R4.64] ;  /* 0x0000000404047981 */ /* 0x0002e2000c1e9500 */
[----:B------:R-:W-:Y:S02]  /*14c0*/  IADD3 R11, PT, PT, R11, 0x1, RZ ;  /* 0x000000010b0b7810 */ /* 0x000fe40007ffe0ff */
[----:B------:R-:W-:Y:S02]  /*14d0*/  IADD3 R6, P1, PT, R6, 0x2, RZ ;  /* 0x0000000206067810 */ /* 0x000fe40007f3e0ff */
[----:B------:R-:W-:-:S02]  /*14e0*/  ISETP.NE.AND P0, PT, R11, RZ, PT ;  /* 0x000000ff0b00720c */ /* 0x000fc40003f05270 */
[----:B0-----:R-:W-:Y:S01]  /*14f0*/  IADD3 R2, P2, PT, R2, 0x2, RZ ;  /* 0x0000000202027810 */ /* 0x001fe20007f5e0ff */
[----:B-1----:R-:W-:-:S03]  /*1500*/  IMAD.X R5, RZ, RZ, R5, P1 ;  /* 0x000000ffff057224 */ /* 0x002fc600008e0605 */
[----:B------:R-:W-:Y:S01]  /*1510*/  IADD3.X R3, PT, PT, RZ, R3, RZ, P2, !PT ;  /* 0x00000003ff037210 */ /* 0x000fe200017fe4ff */
[----:B--2---:R-:W-:Y:S01]  /*1520*/  IMAD.U32 R7, R0, 0x10000, RZ ;  /* 0x0001000000077824 */ /* 0x004fe200078e00ff */
[----:B---3--:R-:W-:-:S05]  /*1530*/  SHF.L.U32 R0, R4, 0x10, RZ ;  /* 0x0000001004007819 */ /* 0x008fca00000006ff */
[----:B------:R-:W-:Y:S01]  /*1540*/  FFMA R12, R7, R0, R12 ;  /* 0x00000000070c7223 */ /* 0x000fe2000000000c */
[----:B------:R-:W-:Y:S06]  /*1550*/  @P0 BRA `(.L_x_77) ;  /* 0xfffffffc00cc0947 */ /* 0x000fec000383ffff */
.L_x_72:
[----:B------:R-:W-:Y:S01]  /*1560*/  IMAD.MOV.U32 R3, RZ, RZ, 0x3bbb989d ;  /* 0x3bbb989dff037424 */ /* 0x000fe200078e00ff */
[----:B------:R-:W-:Y:S01]  /*1570*/  MOV R5, 0x437c0000 ;  /* 0x437c000000057802 */ /* 0x000fe20000000f00 */
[----:B------:R-:W-:Y:S02]  /*1580*/  BSSY.RECONVERGENT B0, `(.L_x_78) ;  /* 0x0000015000007945 */ /* 0x000fe40003800200 */
[----:B------:R-:W-:-:S04]  /*1590*/  FFMA.SAT R0, R12, -R3, 0.5 ;  /* 0x3f0000000c007423 */ /* 0x000fc80000002803 */
[----:B------:R-:W-:-:S04]  /*15a0*/  FFMA.RM R0, R0, R5, 12582913 ;  /* 0x4b40000100007423 */ /* 0x000fc80000004005 */
[C---:B------:R-:W-:Y:S01]  /*15b0*/  FADD R3, R0.reuse, -12583039 ;  /* 0xcb40007f00037421 */ /* 0x040fe20000000000 */
[----:B------:R-:W-:-:S03]  /*15c0*/  IMAD.SHL.U32 R0, R0, 0x800000, RZ ;  /* 0x0080000000007824 */ /* 0x000fc600078e00ff */
[----:B------:R-:W-:-:S04]  /*15d0*/  FFMA R3, R12, -1.4426950216293334961, -R3 ;  /* 0xbfb8aa3b0c037823 */ /* 0x000fc80000000803 */
[----:B------:R-:W-:-:S06]  /*15e0*/  FFMA R3, R12, -1.925963033500011079e-08, R3 ;  /* 0xb2a570600c037823 */ /* 0x000fcc0000000003 */
[----:B------:R-:W1:Y:S02]  /*15f0*/  MUFU.EX2 R3, R3 ;  /* 0x0000000300037308 */ /* 0x000e640000000800 */
[----:B-1----:R-:W-:-:S05]  /*1600*/  FFMA R2, R0, R3, 1 ;  /* 0x3f80000000027423 */ /* 0x002fca0000000003 */
[----:B------:R-:W-:-:S04]  /*1610*/  IADD3 R0, PT, PT, R2, 0x1800000, RZ ;  /* 0x0180000002007810 */ /* 0x000fc80007ffe0ff */
[----:B------:R-:W-:-:S04]  /*1620*/  LOP3.LUT R0, R0, 0x7f800000, RZ, 0xc0, !PT ;  /* 0x7f80000000007812 */ /* 0x000fc800078ec0ff */
[----:B------:R-:W-:-:S13]  /*1630*/  ISETP.GT.U32.AND P0, PT, R0, 0x1ffffff, PT ;  /* 0x01ffffff0000780c */ /* 0x000fda0003f04070 */
[----:B------:R-:W-:Y:S05]  /*1640*/  @P0 BRA `(.L_x_79) ;  /* 0x0000000000100947 */ /* 0x000fea0003800000 */
[----:B------:R-:W-:-:S07]  /*1650*/  MOV R4, 0x1670 ;  /* 0x0000167000047802 */ /* 0x000fce0000000f00 */
[----:B0-----:R-:W-:Y:S05]  /*1660*/  CALL.REL.NOINC `($__internal_4_$__cuda_sm20_rcp_rn_f32_slowpath) ;  /* 0x0000000000347944 */ /* 0x001fea0003c00000 */
[----:B------:R-:W-:Y:S01]  /*1670*/  IMAD.MOV.U32 R5, RZ, RZ, R3 ;  /* 0x000000ffff057224 */ /* 0x000fe200078e0003 */
[----:B------:R-:W-:Y:S06]  /*1680*/  BRA `(.L_x_80) ;  /* 0x0000000000107947 */ /* 0x000fec0003800000 */
.L_x_79:
[----:B------:R-:W1:Y:S02]  /*1690*/  MUFU.RCP R5, R2 ;  /* 0x0000000200057308 */ /* 0x000e640000001000 */
[----:B-1----:R-:W-:-:S04]  /*16a0*/  FFMA R0, R2, R5, -1 ;  /* 0xbf80000002007423 */ /* 0x002fc80000000005 */
[----:B------:R-:W-:-:S04]  /*16b0*/  FADD.FTZ R0, -R0, -RZ ;  /* 0x800000ff00007221 */ /* 0x000fc80000010100 */
[----:B------:R-:W-:-:S07]  /*16c0*/  FFMA R5, R5, R0, R5 ;  /* 0x0000000005057223 */ /* 0x000fce0000000005 */
.L_x_80:
[----:B------:R-:W-:Y:S05]  /*16d0*/  BSYNC.RECONVERGENT B0 ;  /* 0x0000000000007941 */ /* 0x000fea0003800200 */
.L_x_78:
[----:B------:R-:W1:Y:S01]  /*16e0*/  LDC.64 R2, c[0x0][0x398] ;  /* 0x0000e600ff027b82 */ /* 0x000e620000000a00 */
[----:B------:R-:W-:-:S05]  /*16f0*/  FMUL R5, R5, R12 ;  /* 0x0000000c05057220 */ /* 0x000fca0000400000 */
[----:B------:R-:W-:Y:S01]  /*1700*/  F2FP.BF16.F32.PACK_AB R5, RZ, R5 ;  /* 0x00000005ff05723e */ /* 0x000fe200000010ff */
[----:B-1----:R-:W-:-:S05]  /*1710*/  IMAD.WIDE R10, R10, 0x2, R2 ;  /* 0x000000020a0a7825 */ /* 0x002fca00078e0202 */
[----:B------:R-:W-:Y:S01]  /*1720*/  STG.E.U16 desc[UR4][R10.64], R5 ;  /* 0x000000050a007986 */ /* 0x000fe2000c101504 */
[----:B------:R-:W-:Y:S05]  /*1730*/  EXIT ;  /* 0x000000000000794d */ /* 0x000fea0003800000 */
        .weak           $__internal_4_$__cuda_sm20_rcp_rn_f32_slowpath
        .type           $__internal_4_$__cuda_sm20_rcp_rn_f32_slowpath,@function
        .size           $__internal_4_$__cuda_sm20_rcp_rn_f32_slowpath,(.L_x_154 - $__internal_4_$__cuda_sm20_rcp_rn_f32_slowpath)
$__internal_4_$__cuda_sm20_rcp_rn_f32_slowpath:
[----:B------:R-:W-:Y:S01]  /*1740*/  SHF.L.U32 R0, R2, 0x1, RZ ;  /* 0x0000000102007819 */ /* 0x000fe200000006ff */
[----:B------:R-:W-:Y:S03]  /*1750*/  BSSY.RECONVERGENT B1, `(.L_x_81) ;  /* 0x0000031000017945 */ /* 0x000fe60003800200 */
[----:B------:R-:W-:Y:S01]  /*1760*/  SHF.R.U32.HI R7, RZ, 0x18, R0 ;  /* 0x00000018ff077819 */ /* 0x000fe20000011600 */
[----:B------:R-:W-:-:S03]  /*1770*/  IMAD.MOV.U32 R0, RZ, RZ, R2 ;  /* 0x000000ffff007224 */ /* 0x000fc600078e0002 */
        /* <DEDUP_REMOVED lines=12> */
.L_x_82:
        /* <DEDUP_REMOVED lines=29> */
[----:B------:R-:W-:-:S05]  /*1a10*/  @!P0 IADD3 R3, PT, PT, R3, 0x1, RZ ;  /* 0x0000000103038810 */ /* 0x000fca0007ffe0ff */
[----:B------:R-:W-:-:S05]  /*1a20*/  @!P1 IMAD.SHL.U32 R3, R3, 0x2, RZ ;  /* 0x0000000203039824 */ /* 0x000fca00078e00ff */
[----:B------:R-:W-:Y:S01]  /*1a30*/  LOP3.LUT R3, R3, 0x80000000, R0, 0xf8, !PT ;  /* 0x8000000003037812 */ /* 0x000fe200078ef800 */
[----:B------:R-:W-:Y:S06]  /*1a40*/  BRA `(.L_x_83) ;  /* 0x0000000000047947 */ /* 0x000fec0003800000 */
.L_x_84:
[----:B------:R0:W1:Y:S02]  /*1a50*/  MUFU.RCP R3, R0 ;  /* 0x0000000000037308 */ /* 0x0000640000001000 */
.L_x_83:
[----:B------:R-:W-:Y:S05]  /*1a60*/  BSYNC.RECONVERGENT B1 ;  /* 0x0000000000017941 */ /* 0x000fea0003800200 */
.L_x_81:
[----:B------:R-:W-:-:S04]  /*1a70*/  MOV R5, 0x0 ;  /* 0x0000000000057802 */ /* 0x000fc80000000f00 */
[----:B01----:R-:W-:Y:S05]  /*1a80*/  RET.REL.NODEC R4 `(_Z27causal_conv1d_update_kernelI13__nv_bfloat16EvPKT_S3_PS1_S4_iii) ;  /* 0xffffffe4045c7950 */ /* 0x003fea0003c3ffff */
.L_x_85:
        /* <DEDUP_REMOVED lines=15> */
.L_x_154:


//--------------------- .text._Z27causal_conv1d_update_kernelI6__halfEvPKT_S3_PS1_S4_iii --------------------------
	.section	.text._Z27causal_conv1d_update_kernelI6__halfEvPKT_S3_PS1_S4_iii,"ax",@progbits
	.align	128
        .global         _Z27causal_conv1d_update_kernelI6__halfEvPKT_S3_PS1_S4_iii
        .type           _Z27causal_conv1d_update_kernelI6__halfEvPKT_S3_PS1_S4_iii,@function
        .size           _Z27causal_conv1d_update_kernelI6__halfEvPKT_S3_PS1_S4_iii,(.L_x_155 - _Z27causal_conv1d_update_kernelI6__halfEvPKT_S3_PS1_S4_iii)
        .other          _Z27causal_conv1d_update_kernelI6__halfEvPKT_S3_PS1_S4_iii,@"STO_CUDA_ENTRY STV_DEFAULT"
_Z27causal_conv1d_update_kernelI6__halfEvPKT_S3_PS1_S4_iii:
.text._Z27causal_conv1d_update_kernelI6__halfEvPKT_S3_PS1_S4_iii:
        /* <DEDUP_REMOVED lines=15> */
[C---:B------:R-:W-:Y:S01]  /*00f0*/  ISETP.GE.AND P0, PT, R11.reuse, 0x2, PT ;  /* 0x000000020b00780c */ /* 0x040fe20003f06270 */
[----:B------:R-:W-:Y:S01]  /*0100*/  IMAD R0, R0, R11, RZ ;  /* 0x0000000b00007224 */ /* 0x000fe200078e02ff */
[----:B------:R-:W-:Y:S01]  /*0110*/  IADD3 R7, PT, PT, R11, -0x1, RZ ;  /* 0xffffffff0b077810 */ /* 0x000fe20007ffe0ff */
[----:B------:R-:W-:-:S03]  /*0120*/  IMAD.WIDE R2, R2, 0x2, RZ ;  /* 0x0000000202027825 */ /* 0x000fc600078e02ff */
[----:B------:R-:W-:Y:S02]  /*0130*/  SHF.R.S32.HI R13, RZ, 0x1f, R0 ;  /* 0x0000001fff0d7819 */ /* 0x000fe40000011400 */
[----:B-1----:R-:W-:-:S04]  /*0140*/  IADD3 R4, P1, PT, R2, UR6, RZ ;  /* 0x0000000602047c10 */ /* 0x002fc8000ff3e0ff */
[----:B------:R-:W-:Y:S01]  /*0150*/  IADD3.X R5, PT, PT, R3, UR7, RZ, P1, !PT ;  /* 0x0000000703057c10 */ /* 0x000fe20008ffe4ff */
[----:B--2---:R-:W-:Y:S08]  /*0160*/  @!P0 BRA `(.L_x_86) ;  /* 0x0000000400948947 */ /* 0x004ff00003800000 */
[----:B------:R-:W-:Y:S01]  /*0170*/  IADD3 R6, PT, PT, R11, -0x2, RZ ;  /* 0xfffffffe0b067810 */ /* 0x000fe20007ffe0ff */
[----:B------:R-:W-:Y:S01]  /*0180*/  HFMA2 R15, -RZ, RZ, 0, 0 ;  /* 0x00000000ff0f7431 */ /* 0x000fe200000001ff */
[----:B------:R-:W-:Y:S02]  /*0190*/  LOP3.LUT R22, R7, 0xf, RZ, 0xc0, !PT ;  /* 0x0000000f07167812 */ /* 0x000fe400078ec0ff */
[----:B------:R-:W-:Y:S02]  /*01a0*/  ISETP.GE.U32.AND P1, PT, R6, 0xf, PT ;  /* 0x0000000f0600780c */ /* 0x000fe40003f26070 */
[----:B------:R-:W-:-:S11]  /*01b0*/  ISETP.NE.AND P0, PT, R22, RZ, PT ;  /* 0x000000ff1600720c */ /* 0x000fd60003f05270 */
[----:B------:R-:W-:Y:S05]  /*01c0*/  @!P1 BRA `(.L_x_87) ;  /* 0x0000000000ac9947 */ /* 0x000fea0003800000 */
[----:B------:R-:W-:Y:S02]  /*01d0*/  IADD3 R12, P1, PT, R4, 0x10, RZ ;  /* 0x00000010040c7810 */ /* 0x000fe40007f3e0ff */
[----:B------:R-:W-:Y:S02]  /*01e0*/  LOP3.LUT R15, R7, 0xfffffff0, RZ, 0xc0, !PT ;  /* 0xfffffff0070f7812 */ /* 0x000fe400078ec0ff */
[----:B------:R-:W-:Y:S02]  /*01f0*/  IADD3.X R23, PT, PT, RZ, R5, RZ, P1, !PT ;  /* 0x00000005ff177210 */ /* 0x000fe40000ffe4ff */
[----:B------:R-:W-:-:S07]  /*0200*/  IADD3 R6, PT, PT, -R15, RZ, RZ ;  /* 0x000000ff0f067210 */ /* 0x000fce0007ffe1ff */
.L_x_88:
[----:B0-----:R-:W-:Y:S02]  /*0210*/  MOV R8, R12 ;  /* 0x0000000c00087202 */ /* 0x001fe40000000f00 */
[----:B------:R-:W-:-:S05]  /*0220*/  MOV R9, R23 ;  /* 0x0000001700097202 */ /* 0x000fca0000000f00 */
        /* <DEDUP_REMOVED lines=37> */
.L_x_87:
        /* <DEDUP_REMOVED lines=14> */
[----:B------:R-:W-:-:S03]  /*0560*/  IADD3 R15, PT, PT, R15, 0x8, RZ ;  /* 0x000000080f0f7810 */ /* 0x000fc60007ffe0ff */
        /* <DEDUP_REMOVED lines=8> */
.L_x_89:
        /* <DEDUP_REMOVED lines=10> */
[----:B------:R-:W-:-:S03]  /*0690*/  IADD3 R15, PT, PT, R15, 0x4, RZ ;  /* 0x000000040f0f7810 */ /* 0x000fc60007ffe0ff */
[----:B--2---:R1:W-:Y:S04]  /*06a0*/  STG.E.U16 desc[UR4][R8.64], R17 ;  /* 0x0000001108007986 */ /* 0x0043e8000c101504 */
[----:B---3--:R1:W-:Y:S04]  /*06b0*/  STG.E.U16 desc[UR4][R8.64+0x2], R19 ;  /* 0x0000021308007986 */ /* 0x0083e8000c101504 */
[----:B----4-:R1:W-:Y:S04]  /*06c0*/  STG.E.U16 desc[UR4][R8.64+0x4], R21 ;  /* 0x0000041508007986 */ /* 0x0103e8000c101504 */
[----:B-----5:R1:W-:Y:S02]  /*06d0*/  STG.E.U16 desc[UR4][R8.64+0x6], R23 ;  /* 0x0000061708007986 */ /* 0x0203e4000c101504 */
.L_x_90:
[----:B------:R-:W-:Y:S05]  /*06e0*/  @!P1 BRA `(.L_x_86) ;  /* 0x0000000000349947 */ /* 0x000fea0003800000 */
[----:B01----:R-:W-:Y:S01]  /*06f0*/  IMAD.WIDE.U32 R8, R15, 0x2, R2 ;  /* 0x000000020f087825 */ /* 0x003fe200078e0002 */
[----:B------:R-:W-:Y:S02]  /*0700*/  IADD3 R6, PT, PT, -R6, RZ, RZ ;  /* 0x000000ff06067210 */ /* 0x000fe40007ffe1ff */
[----:B------:R-:W-:-:S04]  /*0710*/  IADD3.X R12, P0, P1, R8, UR6, RZ, PT, PT ;  /* 0x00000006080c7c10 */ /* 0x000fc8000b90e4ff */
[----:B------:R-:W-:-:S09]  /*0720*/  IADD3.X R17, PT, PT, R9, UR7, RZ, P0, P1 ;  /* 0x0000000709117c10 */ /* 0x000fd200087e24ff */
.L_x_91:
[----:B--2---:R-:W-:Y:S02]  /*0730*/  MOV R8, R12 ;  /* 0x0000000c00087202 */ /* 0x004fe40000000f00 */
[----:B------:R-:W-:-:S05]  /*0740*/  MOV R9, R17 ;  /* 0x0000001100097202 */ /* 0x000fca0000000f00 */
[----:B------:R-:W2:Y:S01]  /*0750*/  LDG.E.U16 R15, desc[UR4][R8.64] ;  /* 0x00000004080f7981 */ /* 0x000ea2000c1e1500 */
[----:B------:R-:W-:Y:S01]  /*0760*/  VIADD R6, R6, 0x1 ;  /* 0x0000000106067836 */ /* 0x000fe20000000000 */
[----:B------:R-:W-:-:S04]  /*0770*/  IADD3 R12, P1, PT, R8, 0x2, RZ ;  /* 0x00000002080c7810 */ /* 0x000fc80007f3e0ff */
[----:B------:R-:W-:Y:S02]  /*0780*/  ISETP.NE.AND P0, PT, R6, RZ, PT ;  /* 0x000000ff0600720c */ /* 0x000fe40003f05270 */
[----:B------:R-:W-:Y:S01]  /*0790*/  IADD3.X R17, PT, PT, RZ, R9, RZ, P1, !PT ;  /* 0x00000009ff117210 */ /* 0x000fe20000ffe4ff */
[----:B--2---:R2:W-:Y:S10]  /*07a0*/  STG.E.U16 desc[UR4][R8.64+-0x2], R15 ;  /* 0xfffffe0f08007986 */ /* 0x0045f4000c101504 */
[----:B------:R-:W-:Y:S05]  /*07b0*/  @P0 BRA `(.L_x_91) ;  /* 0xfffffffc00dc0947 */ /* 0x000fea000383ffff */
.L_x_86:
[----:B012---:R-:W0:Y:S02]  /*07c0*/  LDC.64 R8, c[0x0][0x380] ;  /* 0x0000e000ff087b82 */ /* 0x007e240000000a00 */
[----:B0-----:R-:W-:-:S06]  /*07d0*/  IMAD.WIDE R8, R10, 0x2, R8 ;  /* 0x000000020a087825 */ /* 0x001fcc00078e0208 */
[----:B------:R-:W2:Y:S01]  /*07e0*/  LDG.E.U16.CONSTANT R9, desc[UR4][R8.64] ;  /* 0x0000000408097981 */ /* 0x000ea2000c1e9500 */
[----:B------:R-:W-:Y:S01]  /*07f0*/  IMAD.WIDE R6, R7, 0x2, R4 ;  /* 0x0000000207067825 */ /* 0x000fe200078e0204 */
[----:B------:R-:W-:-:S03]  /*0800*/  ISETP.GE.AND P0, PT, R11, 0x1, PT ;  /* 0x000000010b00780c */ /* 0x000fc60003f06270 */
[----:B------:R-:W-:Y:S01]  /*0810*/  HFMA2 R12, -RZ, RZ, 0, 0 ;  /* 0x00000000ff0c7431 */ /* 0x000fe200000001ff */
[----:B--2---:R0:W-:Y:S09]  /*0820*/  STG.E.U16 desc[UR4][R6.64], R9 ;  /* 0x0000000906007986 */ /* 0x0041f2000c101504 */
[----:B------:R-:W-:Y:S05]  /*0830*/  @!P0 BRA `(.L_x_92) ;  /* 0x0000000c00488947 */ /* 0x000fea0003800000 */
[C---:B------:R-:W-:Y:S02]  /*0840*/  ISETP.GE.U32.AND P1, PT, R11.reuse, 0x10, PT ;  /* 0x000000100b00780c */ /* 0x040fe40003f26070 */
[----:B------:R-:W-:Y:S02]  /*0850*/  LOP3.LUT R24, R11, 0xf, RZ, 0xc0, !PT ;  /* 0x0000000f0b187812 */ /* 0x000fe400078ec0ff */
[----:B------:R-:W-:Y:S02]  /*0860*/  MOV R12, RZ ;  /* 0x000000ff000c7202 */ /* 0x000fe40000000f00 */
[----:B------:R-:W-:Y:S02]  /*0870*/  ISETP.NE.AND P0, PT, R24, RZ, PT ;  /* 0x000000ff1800720c */ /* 0x000fe40003f05270 */
[----:B------:R-:W-:-:S05]  /*0880*/  MOV R15, RZ ;  /* 0x000000ff000f7202 */ /* 0x000fca0000000f00 */
[----:B------:R-:W-:Y:S06]  /*0890*/  @!P1 BRA `(.L_x_93) ;  /* 0x0000000400849947 */ /* 0x000fec0003800000 */
[----:B------:R-:W1:Y:S01]  /*08a0*/  LDCU.64 UR8, c[0x0][0x388] ;  /* 0x00007100ff0877ac */ /* 0x000e620008000a00 */
[----:B------:R-:W-:Y:S02]  /*08b0*/  LOP3.LUT R15, R11, 0x7ffffff0, RZ, 0xc0, !PT ;  /* 0x7ffffff00b0f7812 */ /* 0x000fe400078ec0ff */
[----:B0-----:R-:W-:Y:S02]  /*08c0*/  IADD3 R6, P3, PT, R4, 0x10, RZ ;  /* 0x0000001004067810 */ /* 0x001fe40007f7e0ff */
[----:B------:R-:W-:Y:S01]  /*08d0*/  MOV R12, RZ ;  /* 0x000000ff000c7202 */ /* 0x000fe20000000f00 */
[----:B------:R-:W-:Y:S01]  /*08e0*/  IMAD.MOV R14, RZ, RZ, -R15 ;  /* 0x000000ffff0e7224 */ /* 0x000fe200078e0a0f */
[----:B------:R-:W-:Y:S02]  /*08f0*/  IADD3.X R7, PT, PT, RZ, R5, RZ, P3, !PT ;  /* 0x00000005ff077210 */ /* 0x000fe40001ffe4ff */
[----:B-1----:R-:W-:-:S04]  /*0900*/  LEA R8, P1, R0, UR8, 0x1 ;  /* 0x0000000800087c11 */ /* 0x002fc8000f8208ff */
[----:B------:R-:W-:Y:S02]  /*0910*/  IADD3 R8, P2, PT, R8, 0x10, RZ ;  /* 0x0000001008087810 */ /* 0x000fe40007f5e0ff */
[----:B------:R-:W-:-:S04]  /*0920*/  LEA.HI.X R9, R0, UR9, R13, 0x1, P1 ;  /* 0x0000000900097c11 */ /* 0x000fc800088f0c0d */
[----:B------:R-:W-:-:S07]  /*0930*/  IADD3.X R9, PT, PT, RZ, R9, RZ, P2, !PT ;  /* 0x00000009ff097210 */ /* 0x000fce00017fe4ff */
.L_x_94:
[----:B------:R-:W2:Y:S04]  /*0940*/  LDG.E.U16 R18, desc[UR4][R6.64+-0x10] ;  /* 0xfffff00406127981 */ /* 0x000ea8000c1e1500 */
[----:B------:R-:W3:Y:S04]  /*0950*/  LDG.E.U16.CONSTANT R26, desc[UR4][R8.64+-0x10] ;  /* 0xfffff004081a7981 */ /* 0x000ee8000c1e9500 */
[----:B------:R-:W4:Y:S04]  /*0960*/  LDG.E.U16 R19, desc[UR4][R6.64+-0xe] ;  /* 0xfffff20406137981 */ /* 0x000f28000c1e1500 */
[----:B------:R-:W5:Y:S04]  /*0970*/  LDG.E.U16.CONSTANT R22, desc[UR4][R8.64+-0xe] ;  /* 0xfffff20408167981 */ /* 0x000f68000c1e9500 */
[----:B------:R-:W5:Y:S04]  /*0980*/  LDG.E.U16 R25, desc[UR4][R6.64+-0xc] ;  /* 0xfffff40406197981 */ /* 0x000f68000c1e1500 */
[----:B------:R-:W5:Y:S04]  /*0990*/  LDG.E.U16.CONSTANT R23, desc[UR4][R8.64+-0xc] ;  /* 0xfffff40408177981 */ /* 0x000f68000c1e9500 */
[----:B------:R-:W5:Y:S04]  /*09a0*/  LDG.E.U16 R20, desc[UR4][R6.64+-0xa] ;  /* 0xfffff60406147981 */ /* 0x000f68000c1e1500 */
[----:B------:R-:W5:Y:S04]  /*09b0*/  LDG.E.U16.CONSTANT R21, desc[UR4][R8.64+-0xa] ;  /* 0xfffff60408157981 */ /* 0x000f68000c1e9500 */
[----:B------:R-:W5:Y:S04]  /*09c0*/  LDG.E.U16 R17, desc[UR4][R6.64+-0x8] ;  /* 0xfffff80406117981 */ /* 0x000f68000c1e1500 */
[----:B------:R-:W5:Y:S01]  /*09d0*/  LDG.E.U16.CONSTANT R16, desc[UR4][R8.64+-0x8] ;  /* 0xfffff80408107981 */ /* 0x000f62000c1e9500 */
[----:B--2---:R-:W-:-:S03]  /*09e0*/  HADD2.F32 R27, -RZ, R18.H0_H0 ;  /* 0x20000012ff1b7230 */ /* 0x004fc60000004100 */
[----:B------:R-:W2:Y:S01]  /*09f0*/  LDG.E.U16 R18, desc[UR4][R6.64+-0x6] ;  /* 0xfffffa0406127981 */ /* 0x000ea2000c1e1500 */
[----:B---3--:R-:W-:-:S05]  /*0a00*/  HADD2.F32 R26, -RZ, R26.H0_H0 ;  /* 0x2000001aff1a7230 */ /* 0x008fca0000004100 */
[----:B------:R-:W-:Y:S02]  /*0a10*/  FFMA R26, R27, R26, R12 ;  /* 0x0000001a1b1a7223 */ /* 0x000fe4000000000c */
[----:B------:R-:W3:Y:S01]  /*0a20*/  LDG.E.U16.CONSTANT R12, desc[UR4][R8.64+-0x6] ;  /* 0xfffffa04080c7981 */ /* 0x000ee2000c1e9500 */
[----:B----4-:R-:W-:Y:S02]  /*0a30*/  HADD2.F32 R19, -RZ, R19.H0_H0 ;  /* 0x20000013ff137230 */ /* 0x010fe40000004100 */
[----:B-----5:R-:W-:-:S05]  /*0a40*/  HADD2.F32 R22, -RZ, R22.H0_H0 ;  /* 0x20000016ff167230 */ /* 0x020fca0000004100 */
[----:B------:R-:W-:Y:S01]  /*0a50*/  FFMA R19, R19, R22, R26 ;  /* 0x0000001613137223 */ /* 0x000fe2000000001a */
[----:B------:R-:W-:Y:S02]  /*0a60*/  HADD2.F32 R22, -RZ, R25.H0_H0 ;  /* 0x20000019ff167230 */ /* 0x000fe40000004100 */
[----:B------:R-:W-:Y:S01]  /*0a70*/  HADD2.F32 R23, -RZ, R23.H0_H0 ;  /* 0x20000017ff177230 */ /* 0x000fe20000004100 */
[----:B------:R-:W4:Y:S04]  /*0a80*/  LDG.E.U16.CONSTANT R25, desc[UR4][R8.64] ;  /* 0x0000000408197981 */ /* 0x000f28000c1e9500 */
[----:B------:R-:W-:Y:S01]  /*0a90*/  FFMA R22, R22, R23, R19 ;  /* 0x0000001716167223 */ /* 0x000fe20000000013 */
[----:B------:R-:W-:Y:S01]  /*0aa0*/  HADD2.F32 R23, -RZ, R20.H0_H0 ;  /* 0x20000014ff177230 */ /* 0x000fe20000004100 */
[----:B------:R-:W5:Y:S01]  /*0ab0*/  LDG.E.U16 R19, desc[UR4][R6.64+-0x4] ;  /* 0xfffffc0406137981 */ /* 0x000f62000c1e1500 */
[----:B------:R-:W-:-:S03]  /*0ac0*/  HADD2.F32 R21, -RZ, R21.H0_H0 ;  /* 0x20000015ff157230 */ /* 0x000fc60000004100 */
[----:B------:R-:W4:Y:S01]  /*0ad0*/  LDG.E.U16.CONSTANT R20, desc[UR4][R8.64+-0x4] ;  /* 0xfffffc0408147981 */ /* 0x000f22000c1e9500 */
[----:B------:R-:W-:Y:S02]  /*0ae0*/  HADD2.F32 R26, -RZ, R17.H0_H0 ;  /* 0x20000011ff1a7230 */ /* 0x000fe40000004100 */
[----:B------:R-:W-:Y:S01]  /*0af0*/  FFMA R23, R23, R21, R22 ;  /* 0x0000001517177223 */ /* 0x000fe20000000016 */
[----:B------:R-:W-:Y:S01]  /*0b00*/  HADD2.F32 R16, -RZ, R16.H0_H0 ;  /* 0x20000010ff107230 */ /* 0x000fe20000004100 */
[----:B------:R-:W4:Y:S04]  /*0b10*/  LDG.E.U16 R21, desc[UR4][R6.64+-0x2] ;  /* 0xfffffe0406157981 */ /* 0x000f28000c1e1500 */
[----:B------:R-:W4:Y:S01]  /*0b20*/  LDG.E.U16.CONSTANT R22, desc[UR4][R8.64+-0x2] ;  /* 0xfffffe0408167981 */ /* 0x000f22000c1e9500 */
[----:B------:R-:W-:-:S03]  /*0b30*/  FFMA R16, R26, R16, R23 ;  /* 0x000000101a107223 */ /* 0x000fc60000000017 */
[----:B------:R-:W4:Y:S04]  /*0b40*/  LDG.E.U16 R23, desc[UR4][R6.64] ;  /* 0x0000000406177981 */ /* 0x000f28000c1e1500 */
[----:B------:R-:W4:Y:S01]  /*0b50*/  LDG.E.U16.CONSTANT R26, desc[UR4][R8.64+0x2] ;  /* 0x00000204081a7981 */ /* 0x000f22000c1e9500 */
[----:B--2---:R-:W-:-:S03]  /*0b60*/  HADD2.F32 R17, -RZ, R18.H0_H0 ;  /* 0x20000012ff117230 */ /* 0x004fc60000004100 */
[----:B------:R-:W2:Y:S01]  /*0b70*/  LDG.E.U16 R18, desc[UR4][R6.64+0x2] ;  /* 0x0000020406127981 */ /* 0x000ea2000c1e1500 */
[----:B---3--:R-:W-:-:S05]  /*0b80*/  HADD2.F32 R12, -RZ, R12.H0_H0 ;  /* 0x2000000cff0c7230 */ /* 0x008fca0000004100 */
[----:B------:R-:W-:Y:S02]  /*0b90*/  FFMA R17, R17, R12, R16 ;  /* 0x0000000c11117223 */ /* 0x000fe40000000010 */
[----:B------:R-:W3:Y:S04]  /*0ba0*/  LDG.E.U16 R12, desc[UR4][R6.64+0x4] ;  /* 0x00000404060c7981 */ /* 0x000ee8000c1e1500 */
[----:B------:R-:W3:Y:S01]  /*0bb0*/  LDG.E.U16.CONSTANT R16, desc[UR4][R8.64+0x4] ;  /* 0x0000040408107981 */ /* 0x000ee2000c1e9500 */
[----:B-----5:R-:W-:Y:S02]  /*0bc0*/  HADD2.F32 R28, -RZ, R19.H0_H0 ;  /* 0x20000013ff1c7230 */ /* 0x020fe40000004100 */
[----:B----4-:R-:W-:Y:S01]  /*0bd0*/  HADD2.F32 R25, -RZ, R25.H0_H0 ;  /* 0x20000019ff197230 */ /* 0x010fe20000004100 */
[----:B------:R-:W4:Y:S01]  /*0be0*/  LDG.E.U16.CONSTANT R19, desc[UR4][R8.64+0x6] ;  /* 0x0000060408137981 */ /* 0x000f22000c1e9500 */
[----:B------:R-:W-:-:S05]  /*0bf0*/  HADD2.F32 R20, -RZ, R20.H0_H0 ;  /* 0x20000014ff147230 */ /* 0x000fca0000004100 */
[----:B------:R-:W-:Y:S01]  /*0c00*/  FFMA R17, R28, R20, R17 ;  /* 0x000000141c117223 */ /* 0x000fe20000000011 */
[----:B------:R-:W-:Y:S02]  /*0c10*/  HADD2.F32 R20, -RZ, R21.H0_H0 ;  /* 0x20000015ff147230 */ /* 0x000fe40000004100 */
[----:B------:R-:W-:Y:S01]  /*0c20*/  HADD2.F32 R22, -RZ, R22.H0_H0 ;  /* 0x20000016ff167230 */ /* 0x000fe20000004100 */
[----:B------:R-:W5:Y:S01]  /*0c30*/  LDG.E.U16 R21, desc[UR4][R6.64+0xa] ;  /* 0x00000a0406157981 */ /* 0x000f62000c1e1500 */
[----:B------:R-:W-:-:S03]  /*0c40*/  HADD2.F32 R23, -RZ, R23.H0_H0 ;  /* 0x20000017ff177230 */ /* 0x000fc60000004100 */
[----:B------:R-:W-:Y:S02]  /*0c50*/  FFMA R20, R20, R22, R17 ;  /* 0x0000001614147223 */ /* 0x000fe40000000011 */
[----:B------:R-:W5:Y:S01]  /*0c60*/  LDG.E.U16 R17, desc[UR4][R6.64+0x6] ;  /* 0x0000060406117981 */ /* 0x000f62000c1e1500 */
[----:B------:R-:W-:Y:S02]  /*0c70*/  HADD2.F32 R26, -RZ, R26.H0_H0 ;  /* 0x2000001aff1a7230 */ /* 0x000fe40000004100 */
[----:B------:R-:W-:Y:S02]  /*0c80*/  FFMA R23, R23, R25, R20 ;  /* 0x0000001917177223 */ /* 0x000fe40000000014 */
[----:B------:R-:W5:Y:S04]  /*0c90*/  LDG.E.U16.CONSTANT R20, desc[UR4][R8.64+0x8] ;  /* 0x0000080408147981 */ /* 0x000f68000c1e9500 */
[----:B------:R-:W5:Y:S01]  /*0ca0*/  LDG.E.U16 R25, desc[UR4][R6.64+0xc] ;  /* 0x00000c0406197981 */ /* 0x000f62000c1e1500 */
[----:B--2---:R-:W-:-:S03]  /*0cb0*/  HADD2.F32 R22, -RZ, R18.H0_H0 ;  /* 0x20000012ff167230 */ /* 0x004fc60000004100 */
[----:B------:R-:W2:Y:S02]  /*0cc0*/  LDG.E.U16 R18, desc[UR4][R6.64+0x8] ;  /* 0x0000080406127981 */ /* 0x000ea4000c1e1500 */
[----:B------:R-:W-:Y:S02]  /*0cd0*/  FFMA R23, R22, R26, R23 ;  /* 0x0000001a16177223 */ /* 0x000fe40000000017 */
[----:B------:R-:W2:Y:S01]  /*0ce0*/  LDG.E.U16.CONSTANT R22, desc[UR4][R8.64+0xa] ;  /* 0x00000a0408167981 */ /* 0x000ea2000c1e9500 */
[----:B---3--:R-:W-:Y:S02]  /*0cf0*/  HADD2.F32 R12, -RZ, R12.H0_H0 ;  /* 0x2000000cff0c7230 */ /* 0x008fe40000004100 */
[----:B------:R-:W-:-:S05]  /*0d00*/  HADD2.F32 R16, -RZ, R16.H0_H0 ;  /* 0x20000010ff107230 */ /* 0x000fca0000004100 */
[----:B------:R-:W-:Y:S02]  /*0d10*/  FFMA R26, R12, R16, R23 ;  /* 0x000000100c1a7223 */ /* 0x000fe40000000017 */
[----:B------:R-:W3:Y:S04]  /*0d20*/  LDG.E.U16.CONSTANT R23, desc[UR4][R8.64+0xc] ;  /* 0x00000c0408177981 */ /* 0x000ee8000c1e9500 */
[----:B------:R0:W3:Y:S04]  /*0d30*/  LDG.E.U16 R12, desc[UR4][R6.64+0xe] ;  /* 0x00000e04060c7981 */ /* 0x0000e8000c1e1500 */
[----:B------:R1:W3:Y:S01]  /*0d40*/  LDG.E.U16.CONSTANT R16, desc[UR4][R8.64+0xe] ;  /* 0x00000e0408107981 */ /* 0x0002e2000c1e9500 */
[----:B----4-:R-:W-:Y:S01]  /*0d50*/  HADD2.F32 R19, -RZ, R19.H0_H0 ;  /* 0x20000013ff137230 */ /* 0x010fe20000004100 */
[----:B------:R-:W-:Y:S01]  /*0d60*/  IADD3 R14, PT, PT, R14, 0x10, RZ ;  /* 0x000000100e0e7810 */ /* 0x000fe20007ffe0ff */
[----:B-----5:R-:W-:-:S03]  /*0d70*/  HADD2.F32 R17, -RZ, R17.H0_H0 ;  /* 0x20000011ff117230 */ /* 0x020fc60000004100 */
[----:B------:R-:W-:Y:S01]  /*0d80*/  ISETP.NE.AND P1, PT, R14, RZ, PT ;  /* 0x000000ff0e00720c */ /* 0x000fe20003f25270 */
[----:B------:R-:W-:Y:S02]  /*0d90*/  HADD2.F32 R20, -RZ, R20.H0_H0 ;  /* 0x20000014ff147230 */ /* 0x000fe40000004100 */
[----:B------:R-:W-:Y:S01]  /*0da0*/  FFMA R17, R17, R19, R26 ;  /* 0x0000001311117223 */ /* 0x000fe2000000001a */
[----:B------:R-:W-:Y:S01]  /*0db0*/  HADD2.F32 R26, -RZ, R21.H0_H0 ;  /* 0x20000015ff1a7230 */ /* 0x000fe20000004100 */
[----:B0-----:R-:W-:Y:S02]  /*0dc0*/  IADD3 R6, P2, PT, R6, 0x20, RZ ;  /* 0x0000002006067810 */ /* 0x001fe40007f5e0ff */
[----:B-1----:R-:W-:Y:S02]  /*0dd0*/  IADD3 R8, P3, PT, R8, 0x20, RZ ;  /* 0x0000002008087810 */ /* 0x002fe40007f7e0ff */
[----:B------:R-:W-:Y:S02]  /*0de0*/  IADD3.X R7, PT, PT, RZ, R7, RZ, P2, !PT ;  /* 0x00000007ff077210 */ /* 0x000fe400017fe4ff */
[----:B------:R-:W-:Y:S01]  /*0df0*/  IADD3.X R9, PT, PT, RZ, R9, RZ, P3, !PT ;  /* 0x00000009ff097210 */ /* 0x000fe20001ffe4ff */
[----:B--2---:R-:W-:-:S02]  /*0e00*/  HADD2.F32 R18, -RZ, R18.H0_H0 ;  /* 0x20000012ff127230 */ /* 0x004fc40000004100 */
[----:B------:R-:W-:-:S03]  /*0e10*/  HADD2.F32 R22, -RZ, R22.H0_H0 ;  /* 0x20000016ff167230 */ /* 0x000fc60000004100 */
[----:B------:R-:W-:Y:S01]  /*0e20*/  FFMA R17, R18, R20, R17 ;  /* 0x0000001412117223 */ /* 0x000fe20000000011 */
[----:B------:R-:W-:-:S03]  /*0e30*/  HADD2.F32 R18, -RZ, R25.H0_H0 ;  /* 0x20000019ff127230 */ /* 0x000fc60000004100 */
[----:B------:R-:W-:Y:S01]  /*0e40*/  FFMA R17, R26, R22, R17 ;  /* 0x000000161a117223 */ /* 0x000fe20000000011 */
[----:B---3--:R-:W-:Y:S02]  /*0e50*/  HADD2.F32 R23, -RZ, R23.H0_H0 ;  /* 0x20000017ff177230 */ /* 0x008fe40000004100 */
[----:B------:R-:W-:-:S03]  /*0e60*/  HADD2.F32 R12, -RZ, R12.H0_H0 ;  /* 0x2000000cff0c7230 */ /* 0x000fc60000004100 */
[----:B------:R-:W-:Y:S01]  /*0e70*/  FFMA R17, R18, R23, R17 ;  /* 0x0000001712117223 */ /* 0x000fe20000000011 */
[----:B------:R-:W-:-:S05]  /*0e80*/  HADD2.F32 R16, -RZ, R16.H0_H0 ;  /* 0x20000010ff107230 */ /* 0x000fca0000004100 */
[----:B------:R-:W-:Y:S01]  /*0e90*/  FFMA R12, R12, R16, R17 ;  /* 0x000000100c0c7223 */ /* 0x000fe20000000011 */
[----:B------:R-:W-:Y:S06]  /*0ea0*/  @P1 BRA `(.L_x_94) ;  /* 0xfffffff800a41947 */ /* 0x000fec000383ffff */
.L_x_93:
[----:B------:R-:W-:Y:S05]  /*0eb0*/  @!P0 BRA `(.L_x_92) ;  /* 0x0000000400a88947 */ /* 0x000fea0003800000 */
[----:B------:R-:W-:Y:S02]  /*0ec0*/  ISETP.GE.U32.AND P0, PT, R24, 0x8, PT ;  /* 0x000000081800780c */ /* 0x000fe40003f06070 */
[----:B------:R-:W-:-:S04]  /*0ed0*/  LOP3.LUT R27, R11, 0x7, RZ, 0xc0, !PT ;  /* 0x000000070b1b7812 */ /* 0x000fc800078ec0ff */
[----:B------:R-:W-:-:S07]  /*0ee0*/  ISETP.NE.AND P1, PT, R27, RZ, PT ;  /* 0x000000ff1b00720c */ /* 0x000fce0003f25270 */
[----:B------:R-:W-:Y:S06]  /*0ef0*/  @!P0 BRA `(.L_x_95) ;  /* 0x0000000000bc8947 */ /* 0x000fec0003800000 */
[----:B------:R-:W1:Y:S01]  /*0f00*/  LDCU.64 UR8, c[0x0][0x388] ;  /* 0x00007100ff0877ac */ /* 0x000e620008000a00 */
[----:B0-----:R-:W-:Y:S01]  /*0f10*/  IADD3 R7, P0, PT, R0, R15, RZ ;  /* 0x0000000f00077210 */ /* 0x001fe20007f1e0ff */
[----:B------:R-:W-:-:S03]  /*0f20*/  IMAD.WIDE.U32 R8, R15, 0x2, R4 ;  /* 0x000000020f087825 */ /* 0x000fc600078e0004 */
[----:B------:R-:W-:Y:S02]  /*0f30*/  IADD3.X R14, PT, PT, RZ, R13, RZ, P0, !PT ;  /* 0x0000000dff0e7210 */ /* 0x000fe400007fe4ff */
        /* <DEDUP_REMOVED lines=14> */
[----:B--2---:R-:W-:-:S03]  /*1020*/  HADD2.F32 R21, -RZ, R14.H0_H0 ;  /* 0x2000000eff157230 */ /* 0x004fc60000004100 */
[----:B------:R-:W2:Y:S01]  /*1030*/  LDG.E.U16.CONSTANT R14, desc[UR4][R6.64+0x6] ;  /* 0x00000604060e7981 */ /* 0x000ea2000c1e9500 */
[----:B---3--:R-:W-:-:S03]  /*1040*/  HADD2.F32 R24, -RZ, R18.H0_H0 ;  /* 0x20000012ff187230 */ /* 0x008fc60000004100 */
[----:B------:R-:W3:Y:S02]  /*1050*/  LDG.E.U16 R18, desc[UR4][R8.64+0x6] ;  /* 0x0000060408127981 */ /* 0x000ee4000c1e1500 */
[----:B------:R-:W-:Y:S02]  /*1060*/  FFMA R24, R21, R24, R12 ;  /* 0x0000001815187223 */ /* 0x000fe4000000000c */
[----:B------:R-:W3:Y:S04]  /*1070*/  LDG.E.U16 R21, desc[UR4][R8.64+0xa] ;  /* 0x00000a0408157981 */ /* 0x000ee8000c1e1500 */
[----:B------:R-:W3:Y:S01]  /*1080*/  LDG.E.U16 R12, desc[UR4][R8.64+0xc] ;  /* 0x00000c04080c7981 */ /* 0x000ee2000c1e1500 */
[----:B------:R-:W-:Y:S02]  /*1090*/  HADD2.F32 R20, -RZ, R20.H0_H0 ;  /* 0x20000014ff147230 */ /* 0x000fe40000004100 */
[----:B----4-:R-:W-:-:S02]  /*10a0*/  HADD2.F32 R19, -RZ, R19.H0_H0 ;  /* 0x20000013ff137230 */ /* 0x010fc40000004100 */
[----:B------:R-:W-:Y:S02]  /*10b0*/  HADD2.F32 R16, -RZ, R16.H0_H0 ;  /* 0x20000010ff107230 */ /* 0x000fe40000004100 */
[----:B-----5:R-:W-:Y:S02]  /*10c0*/  HADD2.F32 R17, -RZ, R17.H0_H0 ;  /* 0x20000011ff117230 */ /* 0x020fe40000004100 */
[----:B------:R-:W-:Y:S01]  /*10d0*/  FFMA R19, R20, R19, R24 ;  /* 0x0000001314137223 */ /* 0x000fe20000000018 */
[----:B------:R-:W-:-:S03]  /*10e0*/  HADD2.F32 R23, -RZ, R23.H0_H0 ;  /* 0x20000017ff177230 */ /* 0x000fc60000004100 */
[----:B------:R-:W-:Y:S01]  /*10f0*/  FFMA R16, R16, R17, R19 ;  /* 0x0000001110107223 */ /* 0x000fe20000000013 */
[----:B------:R-:W-:Y:S02]  /*1100*/  HADD2.F32 R22, -RZ, R22.H0_H0 ;  /* 0x20000016ff167230 */ /* 0x000fe40000004100 */
[----:B------:R-:W-:Y:S02]  /*1110*/  HADD2.F32 R28, -RZ, R28.H0_H0 ;  /* 0x2000001cff1c7230 */ /* 0x000fe40000004100 */
[----:B------:R-:W-:Y:S02]  /*1120*/  HADD2.F32 R26, -RZ, R26.H0_H0 ;  /* 0x2000001aff1a7230 */ /* 0x000fe40000004100 */
[----:B------:R-:W-:Y:S01]  /*1130*/  HADD2.F32 R29, -RZ, R29.H0_H0 ;  /* 0x2000001dff1d7230 */ /* 0x000fe20000004100 */
[----:B------:R-:W-:Y:S01]  /*1140*/  IADD3 R15, PT, PT, R15, 0x8, RZ ;  /* 0x000000080f0f7810 */ /* 0x000fe20007ffe0ff */
[----:B--2---:R-:W-:Y:S02]  /*1150*/  HADD2.F32 R14, -RZ, R14.H0_H0 ;  /* 0x2000000eff0e7230 */ /* 0x004fe40000004100 */
[----:B---3--:R-:W-:-:S05]  /*1160*/  HADD2.F32 R18, -RZ, R18.H0_H0 ;  /* 0x20000012ff127230 */ /* 0x008fca0000004100 */
[----:B------:R-:W-:Y:S01]  /*1170*/  FFMA R14, R18, R14, R16 ;  /* 0x0000000e120e7223 */ /* 0x000fe20000000010 */
[----:B------:R-:W-:-:S03]  /*1180*/  HADD2.F32 R21, -RZ, R21.H0_H0 ;  /* 0x20000015ff157230 */ /* 0x000fc60000004100 */
[----:B------:R-:W-:Y:S01]  /*1190*/  FFMA R14, R23, R22, R14 ;  /* 0x00000016170e7223 */ /* 0x000fe2000000000e */
[----:B------:R-:W-:-:S03]  /*11a0*/  HADD2.F32 R7, -RZ, R12.H0_H0 ;  /* 0x2000000cff077230 */ /* 0x000fc60000004100 */
[----:B------:R-:W-:Y:S01]  /*11b0*/  FFMA R14, R21, R28, R14 ;  /* 0x0000001c150e7223 */ /* 0x000fe2000000000e */
[----:B------:R-:W-:-:S03]  /*11c0*/  HADD2.F32 R12, -RZ, R25.H0_H0 ;  /* 0x20000019ff0c7230 */ /* 0x000fc60000004100 */
[----:B------:R-:W-:-:S04]  /*11d0*/  FFMA R7, R7, R26, R14 ;  /* 0x0000001a07077223 */ /* 0x000fc8000000000e */
[----:B------:R-:W-:-:S07]  /*11e0*/  FFMA R12, R12, R29, R7 ;  /* 0x0000001d0c0c7223 */ /* 0x000fce0000000007 */
.L_x_95:
        /* <DEDUP_REMOVED lines=19> */
[----:B------:R-:W-:Y:S01]  /*1320*/  IADD3 R15, PT, PT, R15, 0x4, RZ ;  /* 0x000000040f0f7810 */ /* 0x000fe20007ffe0ff */
[----:B--2---:R-:W-:-:S02]  /*1330*/  HADD2.F32 R16, -RZ, R16.H0_H0 ;  /* 0x20000010ff107230 */ /* 0x004fc40000004100 */
[----:B---3--:R-:W-:Y:S02]  /*1340*/  HADD2.F32 R18, -RZ, R18.H0_H0 ;  /* 0x20000012ff127230 */ /* 0x008fe40000004100 */
[----:B-----5:R-:W-:Y:S02]  /*1350*/  HADD2.F32 R9, -RZ, R8.H0_H0 ;  /* 0x20000008ff097230 */ /* 0x020fe40000004100 */
[----:B----4-:R-:W-:Y:S02]  /*1360*/  HADD2.F32 R14, -RZ, R14.H0_H0 ;  /* 0x2000000eff0e7230 */ /* 0x010fe40000004100 */
[----:B------:R-:W-:-:S03]  /*1370*/  HADD2.F32 R17, -RZ, R17.H0_H0 ;  /* 0x20000011ff117230 */ /* 0x000fc60000004100 */
[----:B------:R-:W-:Y:S01]  /*1380*/  FFMA R9, R9, R14, R12 ;  /* 0x0000000e09097223 */ /* 0x000fe2000000000c */
[----:B------:R-:W-:-:S03]  /*1390*/  HADD2.F32 R19, -RZ, R19.H0_H0 ;  /* 0x20000013ff137230 */ /* 0x000fc60000004100 */
[----:B------:R-:W-:Y:S01]  /*13a0*/  FFMA R9, R16, R17, R9 ;  /* 0x0000001110097223 */ /* 0x000fe20000000009 */
[----:B------:R-:W-:Y:S02]  /*13b0*/  HADD2.F32 R20, -RZ, R20.H0_H0 ;  /* 0x20000014ff147230 */ /* 0x000fe40000004100 */
[----:B------:R-:W-:Y:S02]  /*13c0*/  HADD2.F32 R21, -RZ, R21.H0_H0 ;  /* 0x20000015ff157230 */ /* 0x000fe40000004100 */
[----:B------:R-:W-:-:S04]  /*13d0*/  FFMA R9, R18, R19, R9 ;  /* 0x0000001312097223 */ /* 0x000fc80000000009 */
[----:B------:R-:W-:-:S07]  /*13e0*/  FFMA R12, R20, R21, R9 ;  /* 0x00000015140c7223 */ /* 0x000fce0000000009 */
.L_x_96:
[----:B------:R-:W-:Y:S05]  /*13f0*/  @!P1 BRA `(.L_x_92) ;  /* 0x0000000000589947 */ /* 0x000fea0003800000 */
[----:B------:R-:W0:Y:S01]  /*1400*/  LDCU.64 UR8, c[0x0][0x388] ;  /* 0x00007100ff0877ac */ /* 0x000e220008000a00 */
[----:B------:R-:W-:Y:S01]  /*1410*/  IMAD.WIDE.U32 R2, R15, 0x2, R2 ;  /* 0x000000020f027825 */ /* 0x000fe200078e0002 */
[----:B------:R-:W-:Y:S02]  /*1420*/  IADD3 R0, P0, PT, R0, R15, RZ ;  /* 0x0000000f00007210 */ /* 0x000fe40007f1e0ff */
[----:B------:R-:W-:Y:S02]  /*1430*/  IADD3 R11, PT, PT, -R11, RZ, RZ ;  /* 0x000000ff0b0b7210 */ /* 0x000fe40007ffe1ff */
[----:B------:R-:W-:Y:S02]  /*1440*/  IADD3 R2, P2, PT, R2, UR6, RZ ;  /* 0x0000000602027c10 */ /* 0x000fe4000ff5e0ff */
[----:B------:R-:W-:Y:S02]  /*1450*/  IADD3.X R5, PT, PT, RZ, R13, RZ, P0, !PT ;  /* 0x0000000dff057210 */ /* 0x000fe400007fe4ff */
[----:B------:R-:W-:-:S02]  /*1460*/  IADD3.X R3, PT, PT, R3, UR7, RZ, P2, !PT ;  /* 0x0000000703037c10 */ /* 0x000fc400097fe4ff */
[----:B0-----:R-:W-:-:S04]  /*1470*/  LEA R6, P1, R0, UR8, 0x1 ;  /* 0x0000000800067c11 */ /* 0x001fc8000f8208ff */
[----:B------:R-:W-:-:S09]  /*1480*/  LEA.HI.X R5, R0, UR9, R5, 0x1, P1 ;  /* 0x0000000900057c11 */ /* 0x000fd200088f0c05 */
.L_x_97:
[----:B------:R-:W-:Y:S01]  /*1490*/  MOV R4, R6 ;  /* 0x0000000600047202 */ /* 0x000fe20000000f00 */
[----:B------:R0:W2:Y:S05]  /*14a0*/  LDG.E.U16 R0, desc[UR4][R2.64] ;  /* 0x0000000402007981 */ /* 0x0000aa000c1e1500 */
[----:B------:R1:W3:Y:S01]  /*14b0*/  LDG.E.U16.CONSTANT R4, desc[UR4][R4.64] ;  /* 0x0000000404047981 */ /* 0x0002e2000c1e9500 */
[----:B------:R-:W-:Y:S02]  /*14c0*/  IADD3 R11, PT, PT, R11, 0x1, RZ ;  /* 0x000000010b0b7810 */ /* 0x000fe40007ffe0ff */
[----:B------:R-:W-:Y:S02]  /*14d0*/  IADD3 R6, P1, PT, R6, 0x2, RZ ;  /* 0x0000000206067810 */ /* 0x000fe40007f3e0ff */
[----:B------:R-:W-:-:S02]  /*14e0*/  ISETP.NE.AND P0, PT, R11, RZ, PT ;  /* 0x000000ff0b00720c */ /* 0x000fc40003f05270 */
[----:B0-----:R-:W-:Y:S02]  /*14f0*/  IADD3 R2, P2, PT, R2, 0x2, RZ ;  /* 0x0000000202027810 */ /* 0x001fe40007f5e0ff */
[----:B-1----:R-:W-:Y:S02]  /*1500*/  IADD3.X R5, PT, PT, RZ, R5, RZ, P1, !PT ;  /* 0x00000005ff057210 */ /* 0x002fe40000ffe4ff */
[----:B------:R-:W-:Y:S01]  /*1510*/  IADD3.X R3, PT, PT, RZ, R3, RZ, P2, !PT ;  /* 0x00000003ff037210 */ /* 0x000fe200017fe4ff */
[----:B--2---:R-:W-:Y:S02]  /*1520*/  HADD2.F32 R7, -RZ, R0.H0_H0 ;  /* 0x20000000ff077230 */ /* 0x004fe40000004100 */
[----:B---3--:R-:W-:-:S05]  /*1530*/  HADD2.F32 R0, -RZ, R4.H0_H0 ;  /* 0x20000004ff007230 */ /* 0x008fca0000004100 */
[----:B------:R-:W-:Y:S01]  /*1540*/  FFMA R12, R7, R0, R12 ;  /* 0x00000000070c7223 */ /* 0x000fe2000000000c */
[----:B------:R-:W-:Y:S06]  /*1550*/  @P0 BRA `(.L_x_97) ;  /* 0xfffffffc00cc0947 */ /* 0x000fec000383ffff */
.L_x_92:
[----:B------:R-:W-:Y:S01]  /*1560*/  IMAD.MOV.U32 R3, RZ, RZ, 0x3bbb989d ;  /* 0x3bbb989dff037424 */ /* 0x000fe200078e00ff */
[----:B------:R-:W-:Y:S01]  /*1570*/  MOV R5, 0x437c0000 ;  /* 0x437c000000057802 */ /* 0x000fe20000000f00 */
[----:B------:R-:W-:Y:S02]  /*1580*/  BSSY.RECONVERGENT B0, `(.L_x_98) ;  /* 0x0000015000007945 */ /* 0x000fe40003800200 */
[----:B------:R-:W-:-:S04]  /*1590*/  FFMA.SAT R0, R12, -R3, 0.5 ;  /* 0x3f0000000c007423 */ /* 0x000fc80000002803 */
[----:B------:R-:W-:-:S04]  /*15a0*/  FFMA.RM R0, R0, R5, 12582913 ;  /* 0x4b40000100007423 */ /* 0x000fc80000004005 */
[C---:B------:R-:W-:Y:S01]  /*15b0*/  FADD R3, R0.reuse, -12583039 ;  /* 0xcb40007f00037421 */ /* 0x040fe20000000000 */
[----:B------:R-:W-:-:S03]  /*15c0*/  SHF.L.U32 R0, R0, 0x17, RZ ;  /* 0x0000001700007819 */ /* 0x000fc600000006ff */
        /* <DEDUP_REMOVED lines=9> */
[----:B0-----:R-:W-:Y:S05]  /*1660*/  CALL.REL.NOINC `($__internal_5_$__cuda_sm20_rcp_rn_f32_slowpath) ;  /* 0x0000000000347944 */ /* 0x001fea0003c00000 */
[----:B------:R-:W-:Y:S01]  /*1670*/  MOV R5, R3 ;  /* 0x0000000300057202 */ /* 0x000fe20000000f00 */
[----:B------:R-:W-:Y:S06]  /*1680*/  BRA `(.L_x_100) ;  /* 0x0000000000107947 */ /* 0x000fec0003800000 */
.L_x_99:
[----:B------:R-:W1:Y:S02]  /*1690*/  MUFU.RCP R5, R2 ;  /* 0x0000000200057308 */ /* 0x000e640000001000 */
[----:B-1----:R-:W-:-:S04]  /*16a0*/  FFMA R0, R2, R5, -1 ;  /* 0xbf80000002007423 */ /* 0x002fc80000000005 */
[----:B------:R-:W-:-:S04]  /*16b0*/  FADD.FTZ R0, -R0, -RZ ;  /* 0x800000ff00007221 */ /* 0x000fc80000010100 */
[----:B------:R-:W-:-:S07]  /*16c0*/  FFMA R5, R5, R0, R5 ;  /* 0x0000000005057223 */ /* 0x000fce0000000005 */
.L_x_100:
[----:B------:R-:W-:Y:S05]  /*16d0*/  BSYNC.RECONVERGENT B0 ;  /* 0x0000000000007941 */ /* 0x000fea0003800200 */
.L_x_98:
[----:B------:R-:W1:Y:S01]  /*16e0*/  LDC.64 R2, c[0x0][0x398] ;  /* 0x0000e600ff027b82 */ /* 0x000e620000000a00 */
[----:B------:R-:W-:-:S05]  /*16f0*/  FMUL R5, R5, R12 ;  /* 0x0000000c05057220 */ /* 0x000fca0000400000 */
[----:B------:R-:W-:Y:S01]  /*1700*/  F2FP.F16.F32.PACK_AB R5, RZ, R5 ;  /* 0x00000005ff05723e */ /* 0x000fe200000000ff */
[----:B-1----:R-:W-:-:S05]  /*1710*/  IMAD.WIDE R10, R10, 0x2, R2 ;  /* 0x000000020a0a7825 */ /* 0x002fca00078e0202 */
[----:B------:R-:W-:Y:S01]  /*1720*/  STG.E.U16 desc[UR4][R10.64], R5 ;  /* 0x000000050a007986 */ /* 0x000fe2000c101504 */
[----:B------:R-:W-:Y:S05]  /*1730*/  EXIT ;  /* 0x000000000000794d */ /* 0x000fea0003800000 */
        .weak           $__internal_5_$__cuda_sm20_rcp_rn_f32_slowpath
        .type           $__internal_5_$__cuda_sm20_rcp_rn_f32_slowpath,@function
        .size           $__internal_5_$__cuda_sm20_rcp_rn_f32_slowpath,(.L_x_155 - $__internal_5_$__cuda_sm20_rcp_rn_f32_slowpath)
$__internal_5_$__cuda_sm20_rcp_rn_f32_slowpath:
        /* <DEDUP_REMOVED lines=16> */
.L_x_102:
        /* <DEDUP_REMOVED lines=26> */
[----:B------:R-:W-:Y:S02]  /*19e0*/  ISETP.GE.AND P0, PT, R2, RZ, PT ;  /* 0x000000ff0200720c */ /* 0x000fe40003f06270 */
[----:B------:R-:W-:-:S04]  /*19f0*/  IADD3 R2, PT, PT, R7, -0xfc, RZ ;  /* 0xffffff0407027810 */ /* 0x000fc80007ffe0ff */
[----:B------:R-:W-:-:S07]  /*1a00*/  SHF.R.U32.HI R3, RZ, R2, R3 ;  /* 0x00000002ff037219 */ /* 0x000fce0000011603 */
[----:B------:R-:W-:-:S04]  /*1a10*/  @!P0 IADD3 R3, PT, PT, R3, 0x1, RZ ;  /* 0x0000000103038810 */ /* 0x000fc80007ffe0ff */
[----:B------:R-:W-:-:S04]  /*1a20*/  @!P1 SHF.L.U32 R3, R3, 0x1, RZ ;  /* 0x0000000103039819 */ /* 0x000fc800000006ff */
[----:B------:R-:W-:Y:S01]  /*1a30*/  LOP3.LUT R3, R3, 0x80000000, R0, 0xf8, !PT ;  /* 0x8000000003037812 */ /* 0x000fe200078ef800 */
[----:B------:R-:W-:Y:S06]  /*1a40*/  BRA `(.L_x_103) ;  /* 0x0000000000047947 */ /* 0x000fec0003800000 */
.L_x_104:
[----:B------:R0:W1:Y:S02]  /*1a50*/  MUFU.RCP R3, R0 ;  /* 0x0000000000037308 */ /* 0x0000640000001000 */
.L_x_103:
[----:B------:R-:W-:Y:S05]  /*1a60*/  BSYNC.RECONVERGENT B1 ;  /* 0x0000000000017941 */ /* 0x000fea0003800200 */
.L_x_101:
[----:B------:R-:W-:-:S04]  /*1a70*/  MOV R5, 0x0 ;  /* 0x0000000000057802 */ /* 0x000fc80000000f00 */
[----:B01----:R-:W-:Y:S05]  /*1a80*/  RET.REL.NODEC R4 `(_Z27causal_conv1d_update_kernelI6__halfEvPKT_S3_PS1_S4_iii) ;  /* 0xffffffe4045c7950 */ /* 0x003fea0003c3ffff */
.L_x_105:
        /* <DEDUP_REMOVED lines=15> */
.L_x_155:


//--------------------- .text._Z34gated_delta_rule_recurrence_kernelPKfS0_S0_S0_S0_PfS1_iii --------------------------
	.section	.text._Z34gated_delta_rule_recurrence_kernelPKfS0_S0_S0_S0_PfS1_iii,"ax",@progbits
	.align	128
        .global         _Z34gated_delta_rule_recurrence_kernelPKfS0_S0_S0_S0_PfS1_iii
        .type           _Z34gated_delta_rule_recurrence_kernelPKfS0_S0_S0_S0_PfS1_iii,@function
        .size           _Z34gated_delta_rule_recurrence_kernelPKfS0_S0_S0_S0_PfS1_iii,(.L_x_164 - _Z34gated_delta_rule_recurrence_kernelPKfS0_S0_S0_S0_PfS1_iii)
        .other          _Z34gated_delta_rule_recurrence_kernelPKfS0_S0_S0_S0_PfS1_iii,@"STO_CUDA_ENTRY STV_DEFAULT"
_Z34gated_delta_rule_recurrence_kernelPKfS0_S0_S0_S0_PfS1_iii:
.text._Z34gated_delta_rule_recurrence_kernelPKfS0_S0_S0_S0_PfS1_iii:
[----:B------:R-:W0:Y:S01]  /*0000*/  LDC R1, c[0x0][0x37c] ;  /* 0x0000df00ff017b82 */ /* 0x000e220000000800 */
[----:B------:R-:W1:Y:S01]  /*0010*/  S2R R31, SR_TID.X ;  /* 0x00000000001f7919 */ /* 0x000e620000002100 */
[----:B------:R-:W2:Y:S01]  /*0020*/  LDCU UR4, c[0x0][0x3c0] ;  /* 0x00007800ff0477ac */ /* 0x000ea20008000800 */
[----:B0-----:R-:W-:-:S04]  /*0030*/  IADD3 R1, PT, PT, R1, -0x200, RZ ;  /* 0xfffffe0001017810 */ /* 0x001fc80007ffe0ff */
[----:B------:R-:W-:Y:S02]  /*0040*/  R2UR UR16, R1 ;  /* 0x00000000011072ca */ /* 0x000fe400000e0000 */
[----:B--2---:R-:W-:-:S04]  /*0050*/  MOV R30, UR4 ;  /* 0x00000004001e7c02 */ /* 0x004fc80008000f00 */
[----:B-1----:R-:W-:-:S13]  /*0060*/  ISETP.GE.AND P0, PT, R31, R30, PT ;  /* 0x0000001e1f00720c */ /* 0x002fda0003f06270 */
[----:B------:R-:W-:Y:S05]  /*0070*/  @P0 EXIT ;  /* 0x000000000000094d */ /* 0x000fea0003800000 */
[----:B------:R-:W0:Y:S01]  /*0080*/  LDCU.64 UR14, c[0x0][0x3b8] ;  /* 0x00007700ff0e77ac */ /* 0x000e220008000a00 */
[----:B------:R-:W1:Y:S01]  /*0090*/  S2UR UR4, SR_CTAID.X ;  /* 0x00000000000479c3 */ /* 0x000e620000002500 */
[----:B------:R-:W2:Y:S07]  /*00a0*/  LDCU.64 UR12, c[0x0][0x358] ;  /* 0x00006b00ff0c77ac */ /* 0x000eae0008000a00 */
[----:B------:R-:W3:Y:S01]  /*00b0*/  LDC.64 R2, c[0x0][0x3a8] ;  /* 0x0000ea00ff027b82 */ /* 0x000ee20000000a00 */
[----:B0-----:R-:W-:-:S02]  /*00c0*/  UISETP.GE.AND UP0, UPT, UR15, 0x1, UPT ;  /* 0x000000010f00788c */ /* 0x001fc4000bf06270 */
[----:B------:R-:W-:-:S04]  /*00d0*/  UIADD3 UR19, UPT, UPT, UR15, -0x1, URZ ;  /* 0xffffffff0f137890 */ /* 0x000fc8000fffe0ff */
[----:B------:R-:W-:Y:S01]  /*00e0*/  PLOP3.LUT P0, PT, PT, PT, UP0, 0x80, 0x8 ;  /* 0x000000000008781c */ /* 0x000fe20003f0f008 */
[----:B-1----:R-:W-:Y:S02]  /*00f0*/  UIMAD UR17, UR4, UR14, URZ ;  /* 0x0000000e041172a4 */ /* 0x002fe4000f8e02ff */
[----:B------:R-:W-:Y:S02]  /*0100*/  UIMAD UR4, UR4, UR15, URZ ;  /* 0x0000000f040472a4 */ /* 0x000fe4000f8e02ff */
[----:B------:R-:W-:Y:S02]  /*0110*/  UIMAD UR20, UR17, UR15, URZ ;  /* 0x0000000f111472a4 */ /* 0x000fe4000f8e02ff */
[C---:B------:R-:W-:Y:S02]  /*0120*/  IMAD R29, R30.reuse, UR17, RZ ;  /* 0x000000111e1d7c24 */ /* 0x040fe4000f8e02ff */
[----:B------:R-:W-:Y:S01]  /*0130*/  IMAD R28, R30, UR4, RZ ;  /* 0x000000041e1c7c24 */ /* 0x000fe2000f8e02ff */
[----:B------:R-:W-:-:S03]  /*0140*/  USHF.R.S32.HI UR18, URZ, 0x1f, UR20 ;  /* 0x0000001fff127899 */ /* 0x000fc60008011414 */
[----:B---3--:R-:W-:Y:S01]  /*0150*/  IMAD.WIDE R2, R28, 0x4, R2 ;  /* 0x000000041c027825 */ /* 0x008fe200078e0202 */
[----:B--2---:R-:W-:Y:S08]  /*0160*/  @!P0 BRA `(.L_x_106) ;  /* 0x0000000400bc8947 */ /* 0x004ff00003800000 */
[----:B------:R-:W-:Y:S02]  /*0170*/  UISETP.GE.U32.AND UP1, UPT, UR19, 0xf, UPT ;  /* 0x0000000f1300788c */ /* 0x000fe4000bf26070 */
[----:B------:R-:W-:Y:S01]  /*0180*/  ULOP3.LUT UR6, UR15, 0xf, URZ, 0xc0, !UPT ;  /* 0x0000000f0f067892 */ /* 0x000fe2000f8ec0ff */
[----:B------:R-:W-:-:S03]  /*0190*/  UMOV UR4, URZ ;  /* 0x000000ff00047c82 */ /* 0x000fc60008000000 */
[----:B------:R-:W-:-:S03]  /*01a0*/  UISETP.NE.AND UP0, UPT, UR6, URZ, UPT ;  /* 0x000000ff0600728c */ /* 0x000fc6000bf05270 */
[----:B------:R-:W-:Y:S08]  /*01b0*/  BRA.U !UP1, `(.L_x_107) ;  /* 0x0000000109ac7547 */ /* 0x000ff0000b800000 */
[----:B------:R-:W-:Y:S01]  /*01c0*/  ULOP3.LUT UR4, UR15, 0x7ffffff0, URZ, 0xc0, !UPT ;  /* 0x7ffffff00f047892 */ /* 0x000fe2000f8ec0ff */
[----:B------:R-:W-:-:S11]  /*01d0*/  UMOV UR5, URZ ;  /* 0x000000ff00057c82 */ /* 0x000fd60008000000 */
.L_x_108:
[----:B0-----:R-:W-:-:S04]  /*01e0*/  IMAD R5, R30, UR5, R31 ;  /* 0x000000051e057c24 */ /* 0x001fc8000f8e021f */
[----:B------:R-:W-:-:S04]  /*01f0*/  IMAD.WIDE R4, R5, 0x4, R2 ;  /* 0x0000000405047825 */ /* 0x000fc800078e0202 */
[C---:B------:R-:W-:Y:S02]  /*0200*/  IMAD.WIDE R22, R30.reuse, 0x4, R4 ;  /* 0x000000041e167825 */ /* 0x040fe400078e0204 */
[----:B------:R-:W2:Y:S02]  /*0210*/  LDG.E R4, desc[UR12][R4.64] ;  /* 0x0000000c04047981 */ /* 0x000ea4000c1e1900 */
[----:B------:R-:W-:-:S05]  /*0220*/  IMAD.WIDE R14, R30, 0x4, R22 ;  /* 0x000000041e0e7825 */ /* 0x000fca00078e0216 */
[----:B------:R-:W2:Y:S01]  /*0230*/  LDG.E R6, desc[UR12][R14.64] ;  /* 0x0000000c0e067981 */ /* 0x000ea2000c1e1900 */
[----:B------:R-:W-:-:S03]  /*0240*/  IMAD.WIDE R24, R30, 0x4, R14 ;  /* 0x000000041e187825 */ /* 0x000fc600078e020e */
[----:B------:R0:W2:Y:S01]  /*0250*/  LDG.E R5, desc[UR12][R22.64] ;  /* 0x0000000c16057981 */ /* 0x0000a2000c1e1900 */
[----:B------:R-:W-:-:S03]  /*0260*/  IMAD.WIDE R16, R30, 0x4, R24 ;  /* 0x000000041e107825 */ /* 0x000fc600078e0218 */
[----:B------:R1:W2:Y:S04]  /*0270*/  LDG.E R7, desc[UR12][R24.64] ;  /* 0x0000000c18077981 */ /* 0x0002a8000c1e1900 */
[----:B------:R-:W3:Y:S01]  /*0280*/  LDG.E R8, desc[UR12][R16.64] ;  /* 0x0000000c10087981 */ /* 0x000ee2000c1e1900 */
[----:B------:R-:W-:-:S05]  /*0290*/  IMAD.WIDE R20, R30, 0x4, R16 ;  /* 0x000000041e147825 */ /* 0x000fca00078e0210 */
[----:B------:R4:W3:Y:S01]  /*02a0*/  LDG.E R9, desc[UR12][R20.64] ;  /* 0x0000000c14097981 */ /* 0x0008e2000c1e1900 */
[----:B------:R-:W-:-:S04]  /*02b0*/  IMAD.WIDE R10, R30, 0x4, R20 ;  /* 0x000000041e0a7825 */ /* 0x000fc800078e0214 */
[C---:B------:R-:W-:Y:S02]  /*02c0*/  IMAD.WIDE R18, R30.reuse, 0x4, R10 ;  /* 0x000000041e127825 */ /* 0x040fe400078e020a */
[----:B------:R-:W3:Y:S02]  /*02d0*/  LDG.E R10, desc[UR12][R10.64] ;  /* 0x0000000c0a0a7981 */ /* 0x000ee4000c1e1900 */
[----:B------:R-:W-:-:S04]  /*02e0*/  IMAD.WIDE R12, R30, 0x4, R18 ;  /* 0x000000041e0c7825 */ /* 0x000fc800078e0212 */
[C---:B------:R-:W-:Y:S01]  /*02f0*/  IMAD.WIDE R36, R30.reuse, 0x4, R12 ;  /* 0x000000041e247825 */ /* 0x040fe200078e020c */
[----:B------:R-:W3:Y:S04]  /*0300*/  LDG.E R11, desc[UR12][R18.64] ;  /* 0x0000000c120b7981 */ /* 0x000ee8000c1e1900 */
[----:B------:R-:W5:Y:S01]  /*0310*/  LDG.E R12, desc[UR12][R12.64] ;  /* 0x0000000c0c0c7981 */ /* 0x000f62000c1e1900 */
[----:B------:R-:W-:-:S05]  /*0320*/  IMAD.WIDE R34, R30, 0x4, R36 ;  /* 0x000000041e227825 */ /* 0x000fca00078e0224 */
[----:B------:R-:W5:Y:S01]  /*0330*/  LDG.E R14, desc[UR12][R34.64] ;  /* 0x0000000c220e7981 */ /* 0x000f62000c1e1900 */
[----:B------:R-:W-:-:S03]  /*0340*/  IMAD.WIDE R32, R30, 0x4, R34 ;  /* 0x000000041e207825 */ /* 0x000fc600078e0222 */
[----:B------:R-:W5:Y:S01]  /*0350*/  LDG.E R13, desc[UR12][R36.64] ;  /* 0x0000000c240d7981 */ /* 0x000f62000c1e1900 */
[----:B------:R-:W-:-:S03]  /*0360*/  IMAD.WIDE R26, R30, 0x4, R32 ;  /* 0x000000041e1a7825 */ /* 0x000fc600078e0220 */
[----:B------:R-:W5:Y:S04]  /*0370*/  LDG.E R15, desc[UR12][R32.64] ;  /* 0x0000000c200f7981 */ /* 0x000f68000c1e1900 */
[----:B------:R-:W5:Y:S01]  /*0380*/  LDG.E R16, desc[UR12][R26.64] ;  /* 0x0000000c1a107981 */ /* 0x000f62000c1e1900 */
[----:B0-----:R-:W-:-:S05]  /*0390*/  IMAD.WIDE R22, R30, 0x4, R26 ;  /* 0x000000041e167825 */ /* 0x001fca00078e021a */
[----:B------:R-:W5:Y:S01]  /*03a0*/  LDG.E R17, desc[UR12][R22.64] ;  /* 0x0000000c16117981 */ /* 0x000f62000c1e1900 */
[----:B-1----:R-:W-:-:S05]  /*03b0*/  IMAD.WIDE R24, R30, 0x4, R22 ;  /* 0x000000041e187825 */ /* 0x002fca00078e0216 */
[----:B------:R-:W5:Y:S01]  /*03c0*/  LDG.E R18, desc[UR12][R24.64] ;  /* 0x0000000c18127981 */ /* 0x000f62000c1e1900 */
[----:B----4-:R-:W-:-:S05]  /*03d0*/  IMAD.WIDE R20, R30, 0x4, R24 ;  /* 0x000000041e147825 */ /* 0x010fca00078e0218 */
[----:B------:R-:W4:Y:S01]  /*03e0*/  LDG.E R19, desc[UR12][R20.64] ;  /* 0x0000000c14137981 */ /* 0x000f22000c1e1900 */
[----:B------:R-:W-:Y:S02]  /*03f0*/  ULEA UR7, UR5, UR16, 0x2 ;  /* 0x0000001005077291 */ /* 0x000fe4000f8e10ff */
[----:B------:R-:W-:-:S04]  /*0400*/  UIADD3 UR5, UPT, UPT, UR5, 0x10, URZ ;  /* 0x0000001005057890 */ /* 0x000fc8000fffe0ff */
[----:B------:R-:W-:-:S03]  /*0410*/  UISETP.NE.AND UP1, UPT, UR5, UR4, UPT ;  /* 0x000000040500728c */ /* 0x000fc6000bf25270 */
[----:B--2---:R0:W-:Y:S04]  /*0420*/  STL.128 [UR7], R4 ;  /* 0x00000004ff007987 */ /* 0x0041e80008100c07 */
[----:B---3--:R0:W-:Y:S04]  /*0430*/  STL.128 [UR7+0x10], R8 ;  /* 0x00001008ff007987 */ /* 0x0081e80008100c07 */
[----:B-----5:R0:W-:Y:S04]  /*0440*/  STL.128 [UR7+0x20], R12 ;  /* 0x0000200cff007987 */ /* 0x0201e80008100c07 */
[----:B----4-:R0:W-:Y:S01]  /*0450*/  STL.128 [UR7+0x30], R16 ;  /* 0x00003010ff007987 */ /* 0x0101e20008100c07 */
[----:B------:R-:W-:Y:S05]  /*0460*/  BRA.U UP1, `(.L_x_108) ;  /* 0xfffffffd015c7547 */ /* 0x000fea000b83ffff */
.L_x_107:
[----:B------:R-:W-:Y:S05]  /*0470*/  BRA.U !UP0, `(.L_x_106) ;  /* 0x0000000108f87547 */ /* 0x000fea000b800000 */
[----:B------:R-:W-:Y:S02]  /*0480*/  UISETP.GE.U32.AND UP0, UPT, UR6, 0x8, UPT ;  /* 0x000000080600788c */ /* 0x000fe4000bf06070 */
[----:B------:R-:W-:-:S04]  /*0490*/  ULOP3.LUT UR5, UR15, 0x7, URZ, 0xc0, !UPT ;  /* 0x000000070f057892 */ /* 0x000fc8000f8ec0ff */
[----:B------:R-:W-:-:S03]  /*04a0*/  UISETP.NE.AND UP1, UPT, UR5, URZ, UPT ;  /* 0x000000ff0500728c */ /* 0x000fc6000bf25270 */
[----:B------:R-:W-:Y:S08]  /*04b0*/  BRA.U !UP0, `(.L_x_109) ;  /* 0x00000001086c7547 */ /* 0x000ff0000b800000 */
[----:B0-----:R-:W-:-:S04]  /*04c0*/  IMAD R15, R30, UR4, R31 ;  /* 0x000000041e0f7c24 */ /* 0x001fc8000f8e021f */
[----:B------:R-:W-:-:S04]  /*04d0*/  IMAD.WIDE R14, R15, 0x4, R2 ;  /* 0x000000040f0e7825 */ /* 0x000fc800078e0202 */
[C---:B------:R-:W-:Y:S02]  /*04e0*/  IMAD.WIDE R16, R30.reuse, 0x4, R14 ;  /* 0x000000041e107825 */ /* 0x040fe400078e020e */
[----:B------:R-:W2:Y:S02]  /*04f0*/  LDG.E R14, desc[UR12][R14.64] ;  /* 0x0000000c0e0e7981 */ /* 0x000ea4000c1e1900 */
[C---:B------:R-:W-:Y:S02]  /*0500*/  IMAD.WIDE R18, R30.reuse, 0x4, R16 ;  /* 0x000000041e127825 */ /* 0x040fe400078e0210 */
[----:B------:R-:W3:Y:S02]  /*0510*/  LDG.E R16, desc[UR12][R16.64] ;  /* 0x0000000c10107981 */ /* 0x000ee4000c1e1900 */
[C---:B------:R-:W-:Y:S02]  /*0520*/  IMAD.WIDE R4, R30.reuse, 0x4, R18 ;  /* 0x000000041e047825 */ /* 0x040fe400078e0212 */
[----:B------:R-:W4:Y:S02]  /*0530*/  LDG.E R18, desc[UR12][R18.64] ;  /* 0x0000000c12127981 */ /* 0x000f24000c1e1900 */
[----:B------:R-:W-:-:S02]  /*0540*/  IMAD.WIDE R10, R30, 0x4, R4 ;  /* 0x000000041e0a7825 */ /* 0x000fc400078e0204 */
[----:B------:R-:W5:Y:S02]  /*0550*/  LDG.E R4, desc[UR12][R4.64] ;  /* 0x0000000c04047981 */ /* 0x000f64000c1e1900 */
[C---:B------:R-:W-:Y:S02]  /*0560*/  IMAD.WIDE R8, R30.reuse, 0x4, R10 ;  /* 0x000000041e087825 */ /* 0x040fe400078e020a */
[----:B------:R-:W5:Y:S02]  /*0570*/  LDG.E R10, desc[UR12][R10.64] ;  /* 0x0000000c0a0a7981 */ /* 0x000f64000c1e1900 */
[C---:B------:R-:W-:Y:S02]  /*0580*/  IMAD.WIDE R6, R30.reuse, 0x4, R8 ;  /* 0x000000041e067825 */ /* 0x040fe400078e0208 */
[----:B------:R-:W5:Y:S02]  /*0590*/  LDG.E R8, desc[UR12][R8.64] ;  /* 0x0000000c08087981 */ /* 0x000f64000c1e1900 */
[----:B------:R-:W-:-:S02]  /*05a0*/  IMAD.WIDE R12, R30, 0x4, R6 ;  /* 0x000000041e0c7825 */ /* 0x000fc400078e0206 */
[----:B------:R-:W5:Y:S04]  /*05b0*/  LDG.E R6, desc[UR12][R6.64] ;  /* 0x0000000c06067981 */ /* 0x000f68000c1e1900 */
[----:B------:R-:W5:Y:S01]  /*05c0*/  LDG.E R12, desc[UR12][R12.64] ;  /* 0x0000000c0c0c7981 */ /* 0x000f62000c1e1900 */
[----:B------:R-:W-:Y:S02]  /*05d0*/  ULEA UR6, UR4, UR16, 0x2 ;  /* 0x0000001004067291 */ /* 0x000fe4000f8e10ff */
[----:B------:R-:W-:-:S07]  /*05e0*/  UIADD3 UR4, UPT, UPT, UR4, 0x8, URZ ;  /* 0x0000000804047890 */ /* 0x000fce000fffe0ff */
[----:B--2---:R1:W-:Y:S04]  /*05f0*/  STL [UR6], R14 ;  /* 0x0000000eff007987 */ /* 0x0043e80008100806 */
[----:B---3--:R1:W-:Y:S04]  /*0600*/  STL [UR6+0x4], R16 ;  /* 0x00000410ff007987 */ /* 0x0083e80008100806 */
[----:B----4-:R1:W-:Y:S04]  /*0610*/  STL [UR6+0x8], R18 ;  /* 0x00000812ff007987 */ /* 0x0103e80008100806 */
[----:B-----5:R1:W-:Y:S04]  /*0620*/  STL [UR6+0xc], R4 ;  /* 0x00000c04ff007987 */ /* 0x0203e80008100806 */
[----:B------:R1:W-:Y:S04]  /*0630*/  STL [UR6+0x10], R10 ;  /* 0x0000100aff007987 */ /* 0x0003e80008100806 */
[----:B------:R1:W-:Y:S04]  /*0640*/  STL [UR6+0x14], R8 ;  /* 0x00001408ff007987 */ /* 0x0003e80008100806 */
[----:B------:R1:W-:Y:S04]  /*0650*/  STL [UR6+0x18], R6 ;  /* 0x00001806ff007987 */ /* 0x0003e80008100806 */
[----:B------:R1:W-:Y:S02]  /*0660*/  STL [UR6+0x1c], R12 ;  /* 0x00001c0cff007987 */ /* 0x0003e40008100806 */
.L_x_109:
[----:B------:R-:W-:Y:S05]  /*0670*/  BRA.U !UP1, `(.L_x_106) ;  /* 0x0000000109787547 */ /* 0x000fea000b800000 */
[----:B------:R-:W-:Y:S02]  /*0680*/  UISETP.GE.U32.AND UP0, UPT, UR5, 0x4, UPT ;  /* 0x000000040500788c */ /* 0x000fe4000bf06070 */
[----:B------:R-:W-:-:S04]  /*0690*/  ULOP3.LUT UR6, UR15, 0x3, URZ, 0xc0, !UPT ;  /* 0x000000030f067892 */ /* 0x000fc8000f8ec0ff */
[----:B------:R-:W-:-:S03]  /*06a0*/  UISETP.NE.AND UP1, UPT, UR6, URZ, UPT ;  /* 0x000000ff0600728c */ /* 0x000fc6000bf25270 */
[----:B------:R-:W-:Y:S08]  /*06b0*/  BRA.U !UP0, `(.L_x_110) ;  /* 0x00000001083c7547 */ /* 0x000ff0000b800000 */
[----:B0-----:R-:W-:-:S04]  /*06c0*/  IMAD R5, R30, UR4, R31 ;  /* 0x000000041e057c24 */ /* 0x001fc8000f8e021f */
[----:B-1----:R-:W-:-:S04]  /*06d0*/  IMAD.WIDE R4, R5, 0x4, R2 ;  /* 0x0000000405047825 */ /* 0x002fc800078e0202 */
[C---:B------:R-:W-:Y:S02]  /*06e0*/  IMAD.WIDE R6, R30.reuse, 0x4, R4 ;  /* 0x000000041e067825 */ /* 0x040fe400078e0204 */
[----:B------:R-:W2:Y:S02]  /*06f0*/  LDG.E R4, desc[UR12][R4.64] ;  /* 0x0000000c04047981 */ /* 0x000ea4000c1e1900 */
[C---:B------:R-:W-:Y:S02]  /*0700*/  IMAD.WIDE R8, R30.reuse, 0x4, R6 ;  /* 0x000000041e087825 */ /* 0x040fe400078e0206 */
[----:B------:R-:W3:Y:S02]  /*0710*/  LDG.E R6, desc[UR12][R6.64] ;  /* 0x0000000c06067981 */ /* 0x000ee4000c1e1900 */
[----:B------:R-:W-:Y:S02]  /*0720*/  IMAD.WIDE R10, R30, 0x4, R8 ;  /* 0x000000041e0a7825 */ /* 0x000fe400078e0208 */
[----:B------:R-:W4:Y:S04]  /*0730*/  LDG.E R8, desc[UR12][R8.64] ;  /* 0x0000000c08087981 */ /* 0x000f28000c1e1900 */
[----:B------:R-:W5:Y:S01]  /*0740*/  LDG.E R10, desc[UR12][R10.64] ;  /* 0x0000000c0a0a7981 */ /* 0x000f62000c1e1900 */
[----:B------:R-:W-:-:S02]  /*0750*/  ULEA UR5, UR4, UR16, 0x2 ;  /* 0x0000001004057291 */ /* 0x000fc4000f8e10ff */
[----:B------:R-:W-:-:S07]  /*0760*/  UIADD3 UR4, UPT, UPT, UR4, 0x4, URZ ;  /* 0x0000000404047890 */ /* 0x000fce000fffe0ff */
[----:B--2---:R2:W-:Y:S04]  /*0770*/  STL [UR5], R4 ;  /* 0x00000004ff007987 */ /* 0x0045e80008100805 */
[----:B---3--:R2:W-:Y:S04]  /*0780*/  STL [UR5+0x4], R6 ;  /* 0x00000406ff007987 */ /* 0x0085e80008100805 */
[----:B----4-:R2:W-:Y:S04]  /*0790*/  STL [UR5+0x8], R8 ;  /* 0x00000808ff007987 */ /* 0x0105e80008100805 */
[----:B-----5:R2:W-:Y:S02]  /*07a0*/  STL [UR5+0xc], R10 ;  /* 0x00000c0aff007987 */ /* 0x0205e40008100805 */
.L_x_110:
[----:B------:R-:W-:Y:S05]  /*07b0*/  BRA.U !UP1, `(.L_x_106) ;  /* 0x0000000109287547 */ /* 0x000fea000b800000 */
[----:B------:R-:W-:-:S05]  /*07c0*/  UMOV UR5, URZ ;  /* 0x000000ff00057c82 */ /* 0x000fca0008000000 */
.L_x_111:
[----:B0-----:R-:W-:-:S04]  /*07d0*/  IMAD R5, R30, UR4, R31 ;  /* 0x000000041e057c24 */ /* 0x001fc8000f8e021f */
[----:B-123--:R-:W-:-:S06]  /*07e0*/  IMAD.WIDE R4, R5, 0x4, R2 ;  /* 0x0000000405047825 */ /* 0x00efcc00078e0202 */
[----:B------:R-:W2:Y:S01]  /*07f0*/  LDG.E R4, desc[UR12][R4.64] ;  /* 0x0000000c04047981 */ /* 0x000ea2000c1e1900 */
[----:B------:R-:W-:Y:S02]  /*0800*/  ULEA UR7, UR4, UR16, 0x2 ;  /* 0x0000001004077291 */ /* 0x000fe4000f8e10ff */
[----:B------:R-:W-:Y:S02]  /*0810*/  UIADD3 UR5, UPT, UPT, UR5, 0x1, URZ ;  /* 0x0000000105057890 */ /* 0x000fe4000fffe0ff */
[----:B------:R-:W-:Y:S02]  /*0820*/  UIADD3 UR4, UPT, UPT, UR4, 0x1, URZ ;  /* 0x0000000104047890 */ /* 0x000fe4000fffe0ff */
[----:B------:R-:W-:-:S03]  /*0830*/  UISETP.NE.AND UP0, UPT, UR5, UR6, UPT ;  /* 0x000000060500728c */ /* 0x000fc6000bf05270 */
[----:B--2---:R3:W-:Y:S06]  /*0840*/  STL [UR7], R4 ;  /* 0x00000004ff007987 */ /* 0x0047ec0008100807 */
[----:B------:R-:W-:Y:S05]  /*0850*/  BRA.U UP0, `(.L_x_111) ;  /* 0xfffffffd00dc7547 */ /* 0x000fea000b83ffff */
.L_x_106:
[----:B------:R-:W-:-:S09]  /*0860*/  UISETP.GE.AND UP0, UPT, UR14, 0x1, UPT ;  /* 0x000000010e00788c */ /* 0x000fd2000bf06270 */
[----:B------:R-:W-:Y:S05]  /*0870*/  BRA.U !UP0, `(.L_x_112) ;  /* 0x0000002d08187547 */ /* 0x000fea000b800000 */
[----:B------:R-:W4:Y:S01]  /*0880*/  S2UR UR5, SR_CgaCtaId ;  /* 0x00000000000579c3 */ /* 0x000f220000008800 */
[----:B------:R-:W-:Y:S01]  /*0890*/  UMOV UR4, 0x400 ;  /* 0x0000040000047882 */ /* 0x000fe20000000000 */
[-C--:B------:R-:W-:Y:S01]  /*08a0*/  IADD3 R27, PT, PT, R31, R30.reuse, RZ ;  /* 0x0000001e1f1b7210 */ /* 0x080fe20007ffe0ff */
[----:B------:R-:W-:Y:S02]  /*08b0*/  ULOP3.LUT UR14, UR15, 0xf, URZ, 0xc0, !UPT ;  /* 0x0000000f0f0e7892 */ /* 0x000fe4000f8ec0ff */
[----:B------:R-:W-:Y:S02]  /*08c0*/  ULOP3.LUT UR21, UR15, 0x7, URZ, 0xc0, !UPT ;  /* 0x000000070f157892 */ /* 0x000fe4000f8ec0ff */
[C---:B------:R-:W-:Y:S01]  /*08d0*/  ISETP.GE.AND P0, PT, R27.reuse, UR15, PT ;  /* 0x0000000f1b007c0c */ /* 0x040fe2000bf06270 */
[----:B------:R-:W-:Y:S02]  /*08e0*/  ULOP3.LUT UR6, UR15, 0x7ffffff0, URZ, 0xc0, !UPT ;  /* 0x7ffffff00f067892 */ /* 0x000fe4000f8ec0ff */
[C---:B------:R-:W-:Y:S01]  /*08f0*/  VIMNMX R25, PT, PT, R27.reuse, UR15, !PT ;  /* 0x0000000f1b197c48 */ /* 0x040fe2000ffe0100 */
[----:B------:R-:W-:Y:S01]  /*0900*/  ULOP3.LUT UR23, UR15, 0x3, URZ, 0xc0, !UPT ;  /* 0x000000030f177892 */ /* 0x000fe2000f8ec0ff */
[----:B------:R-:W-:-:S02]  /*0910*/  IADD3 R3, PT, PT, R27, R30, RZ ;  /* 0x0000001e1b037210 */ /* 0x000fc40007ffe0ff */
[----:B------:R-:W-:Y:S02]  /*0920*/  SEL R26, RZ, 0x1, P0 ;  /* 0x00000001ff1a7807 */ /* 0x000fe40000000000 */
[----:B------:R-:W-:Y:S02]  /*0930*/  IADD3 R2, PT, PT, R3, R30, RZ ;  /* 0x0000001e03027210 */ /* 0x000fe40007ffe0ff */
[----:B------:R-:W-:Y:S01]  /*0940*/  IADD3 R25, PT, PT, R25, -R27, -R26 ;  /* 0x8000001b19197210 */ /* 0x000fe20007ffe81a */
[----:B----4-:R-:W-:-:S04]  /*0950*/  ULEA UR4, UR5, UR4, 0x18 ;  /* 0x0000000405047291 */ /* 0x010fc8000f8ec0ff */
[----:B------:R-:W-:Y:S02]  /*0960*/  ULEA UR22, UR15, UR4, 0x2 ;  /* 0x000000040f167291 */ /* 0x000fe4000f8e10ff */
[----:B0-----:R-:W-:Y:S01]  /*0970*/  LEA R5, R31, UR4, 0x2 ;  /* 0x000000041f057c11 */ /* 0x001fe2000f8e10ff */
[----:B------:R-:W-:-:S03]  /*0980*/  UMOV UR4, URZ ;  /* 0x000000ff00047c82 */ /* 0x000fc60008000000 */
[----:B------:R-:W-:Y:S02]  /*0990*/  LEA R31, R31, UR22, 0x2 ;  /* 0x000000161f1f7c11 */ /* 0x000fe4000f8e10ff */
[C---:B------:R-:W-:Y:S02]  /*09a0*/  LEA R24, R30.reuse, R5, 0x2 ;  /* 0x000000051e187211 */ /* 0x040fe400078e10ff */
[----:B------:R-:W-:-:S07]  /*09b0*/  LEA R0, R30, R31, 0x2 ;  /* 0x0000001f1e007211 */ /* 0x000fce00078e10ff */
.L_x_143:
[----:B------:R-:W0:Y:S01]  /*09c0*/  LDCU UR15, c[0x0][0x3bc] ;  /* 0x00007780ff0f77ac */ /* 0x000e220008000800 */
[----:B------:R-:W-:-:S04]  /*09d0*/  UIADD3 UR5, UP0, UPT, UR17, UR4, URZ ;  /* 0x0000000411057290 */ /* 0x000fc8000ff1e0ff */
[----:B------:R-:W-:Y:S02]  /*09e0*/  ULEA.HI.X.SX32 UR7, UR17, URZ, 0x1, UP0 ;  /* 0x000000ff11077291 */ /* 0x000fe400080f0eff */
[----:B------:R-:W-:Y:S02]  /*09f0*/  USHF.L.U32 UR11, UR5, 0x2, URZ ;  /* 0x00000002050b7899 */ /* 0x000fe400080006ff */
[----:B------:R-:W-:Y:S02]  /*0a00*/  USHF.L.U64.HI UR10, UR5, 0x2, UR7 ;  /* 0x00000002050a7899 */ /* 0x000fe40008010207 */
[----:B0-----:R-:W-:-:S06]  /*0a10*/  UISETP.GE.AND UP1, UPT, UR15, 0x1, UPT ;  /* 0x000000010f00788c */ /* 0x001fcc000bf26270 */
[----:B------:R-:W-:-:S13]  /*0a20*/  PLOP3.LUT P0, PT, PT, PT, UP1, 0x80, 0x8 ;  /* 0x000000000008781c */ /* 0x000fda0003f0f018 */
[----:B--2-4-:R-:W-:Y:S05]  /*0a30*/  @!P0 BRA `(.L_x_113) ;  /* 0x0000000400d08947 */ /* 0x014fea0003800000 */
[----:B------:R-:W0:Y:S02]  /*0a40*/  LDCU.64 UR8, c[0x0][0x398] ;  /* 0x00007300ff0877ac */ /* 0x000e240008000a00 */
[----:B0-----:R-:W-:-:S04]  /*0a50*/  UIADD3 UR5, UP0, UPT, UR11, UR8, URZ ;  /* 0x000000080b057290 */ /* 0x001fc8000ff1e0ff */
[----:B------:R-:W-:Y:S02]  /*0a60*/  UIADD3.X UR7, UPT, UPT, UR10, UR9, URZ, UP0, !UPT ;  /* 0x000000090a077290 */ /* 0x000fe400087fe4ff */
[----:B-123--:R-:W-:-:S04]  /*0a70*/  MOV R4, UR5 ;  /* 0x0000000500047c02 */ /* 0x00efc80008000f00 */
[----:B------:R-:W-:-:S05]  /*0a80*/  MOV R5, UR7 ;  /* 0x0000000700057c02 */ /* 0x000fca0008000f00 */
[----:B------:R-:W2:Y:S01]  /*0a90*/  LDG.E.CONSTANT R4, desc[UR12][R4.64] ;  /* 0x0000000c04047981 */ /* 0x000ea2000c1e9900 */
[----:B------:R-:W-:Y:S01]  /*0aa0*/  HFMA2 R7, -RZ, RZ, 0.96630859375, -0.0022525787353515625 ;  /* 0x3bbb989dff077431 */ /* 0x000fe200000001ff */
[----:B------:R-:W-:Y:S01]  /*0ab0*/  MOV R9, 0x437c0000 ;  /* 0x437c000000097802 */ /* 0x000fe20000000f00 */
[----:B------:R-:W-:Y:S01]  /*0ac0*/  UISETP.GE.U32.AND UP0, UPT, UR19, 0xf, UPT ;  /* 0x0000000f1300788c */ /* 0x000fe2000bf06070 */
[----:B------:R-:W-:Y:S02]  /*0ad0*/  UMOV UR5, URZ ;  /* 0x000000ff00057c82 */ /* 0x000fe40008000000 */
[----:B--2---:R-:W-:-:S04]  /*0ae0*/  FFMA.SAT R6, R4, R7, 0.5 ;  /* 0x3f00000004067423 */ /* 0x004fc80000002007 */
[----:B------:R-:W-:-:S04]  /*0af0*/  FFMA.RM R6, R6, R9, 12582913 ;  /* 0x4b40000106067423 */ /* 0x000fc80000004009 */
[C---:B------:R-:W-:Y:S01]  /*0b00*/  FADD R7, R6.reuse, -12583039 ;  /* 0xcb40007f06077421 */ /* 0x040fe20000000000 */
[----:B------:R-:W-:-:S03]  /*0b10*/  SHF.L.U32 R20, R6, 0x17, RZ ;  /* 0x0000001706147819 */ /* 0x000fc600000006ff */
[----:B------:R-:W-:-:S04]  /*0b20*/  FFMA R7, R4, 1.4426950216293334961, -R7 ;  /* 0x3fb8aa3b04077823 */ /* 0x000fc80000000807 */
[----:B------:R-:W-:-:S06]  /*0b30*/  FFMA R7, R4, 1.925963033500011079e-08, R7 ;  /* 0x32a5706004077823 */ /* 0x000fcc0000000007 */
[----:B------:R-:W0:Y:S02]  /*0b40*/  MUFU.EX2 R7, R7 ;  /* 0x0000000700077308 */ /* 0x000e240000000800 */
[----:B0-----:R-:W-:Y:S01]  /*0b50*/  FMUL R20, R20, R7 ;  /* 0x0000000714147220 */ /* 0x001fe20000400000 */
[----:B------:R-:W-:Y:S06]  /*0b60*/  BRA.U !UP0, `(.L_x_114) ;  /* 0x00000001087c7547 */ /* 0x000fec000b800000 */
[----:B------:R-:W-:Y:S01]  /*0b70*/  IADD3 R21, PT, PT, R1, 0x20, RZ ;  /* 0x0000002001157810 */ /* 0x000fe20007ffe0ff */
[----:B------:R-:W-:-:S12]  /*0b80*/  UIADD3 UR5, UPT, UPT, -UR6, URZ, URZ ;  /* 0x000000ff06057290 */ /* 0x000fd8000fffe1ff */
.L_x_115:
[----:B------:R-:W2:Y:S04]  /*0b90*/  LDL.128 R16, [R21+-0x20] ;  /* 0xffffe00015107983 */ /* 0x000ea80000100c00 */
[----:B------:R-:W3:Y:S04]  /*0ba0*/  LDL.128 R12, [R21+-0x10] ;  /* 0xfffff000150c7983 */ /* 0x000ee80000100c00 */
[----:B------:R-:W4:Y:S04]  /*0bb0*/  LDL.128 R4, [R21] ;  /* 0x0000000015047983 */ /* 0x000f280000100c00 */
[----:B------:R-:W5:Y:S01]  /*0bc0*/  LDL.128 R8, [R21+0x10] ;  /* 0x0000100015087983 */ /* 0x000f620000100c00 */
[----:B------:R-:W-:-:S04]  /*0bd0*/  UIADD3 UR5, UPT, UPT, UR5, 0x10, URZ ;  /* 0x0000001005057890 */ /* 0x000fc8000fffe0ff */
[----:B------:R-:W-:Y:S01]  /*0be0*/  UISETP.NE.AND UP0, UPT, UR5, URZ, UPT ;  /* 0x000000ff0500728c */ /* 0x000fe2000bf05270 */
[C---:B--2---:R-:W-:Y:S01]  /*0bf0*/  FMUL R16, R20.reuse, R16 ;  /* 0x0000001014107220 */ /* 0x044fe20000400000 */
[C---:B------:R-:W-:Y:S01]  /*0c00*/  FMUL R17, R20.reuse, R17 ;  /* 0x0000001114117220 */ /* 0x040fe20000400000 */
[C---:B------:R-:W-:Y:S01]  /*0c10*/  FMUL R18, R20.reuse, R18 ;  /* 0x0000001214127220 */ /* 0x040fe20000400000 */
[C---:B------:R-:W-:Y:S01]  /*0c20*/  FMUL R19, R20.reuse, R19 ;  /* 0x0000001314137220 */ /* 0x040fe20000400000 */
[C---:B---3--:R-:W-:Y:S01]  /*0c30*/  FMUL R12, R20.reuse, R12 ;  /* 0x0000000c140c7220 */ /* 0x048fe20000400000 */
[C---:B------:R-:W-:Y:S01]  /*0c40*/  FMUL R13, R20.reuse, R13 ;  /* 0x0000000d140d7220 */ /* 0x040fe20000400000 */
[C---:B------:R-:W-:Y:S01]  /*0c50*/  FMUL R14, R20.reuse, R14 ;  /* 0x0000000e140e7220 */ /* 0x040fe20000400000 */
[C---:B------:R-:W-:Y:S01]  /*0c60*/  FMUL R15, R20.reuse, R15 ;  /* 0x0000000f140f7220 */ /* 0x040fe20000400000 */
[C---:B----4-:R-:W-:Y:S01]  /*0c70*/  FMUL R4, R20.reuse, R4 ;  /* 0x0000000414047220 */ /* 0x050fe20000400000 */
[C---:B------:R-:W-:Y:S01]  /*0c80*/  FMUL R5, R20.reuse, R5 ;  /* 0x0000000514057220 */ /* 0x040fe20000400000 */
[C---:B------:R-:W-:Y:S01]  /*0c90*/  FMUL R6, R20.reuse, R6 ;  /* 0x0000000614067220 */ /* 0x040fe20000400000 */
[C---:B------:R-:W-:Y:S01]  /*0ca0*/  FMUL R7, R20.reuse, R7 ;  /* 0x0000000714077220 */ /* 0x040fe20000400000 */
[C---:B-----5:R-:W-:Y:S01]  /*0cb0*/  FMUL R8, R20.reuse, R8 ;  /* 0x0000000814087220 */ /* 0x060fe20000400000 */
[C---:B------:R-:W-:Y:S01]  /*0cc0*/  FMUL R9, R20.reuse, R9 ;  /* 0x0000000914097220 */ /* 0x040fe20000400000 */
[C---:B------:R-:W-:Y:S01]  /*0cd0*/  FMUL R10, R20.reuse, R10 ;  /* 0x0000000a140a7220 */ /* 0x040fe20000400000 */
[----:B------:R-:W-:Y:S01]  /*0ce0*/  FMUL R11, R20, R11 ;  /* 0x0000000b140b7220 */ /* 0x000fe20000400000 */
[----:B------:R-:W-:Y:S04]  /*0cf0*/  STL.128 [R21+-0x20], R16 ;  /* 0xffffe01015007387 */ /* 0x000fe80000100c00 */
[----:B------:R-:W-:Y:S04]  /*0d00*/  STL.128 [R21+-0x10], R12 ;  /* 0xfffff00c15007387 */ /* 0x000fe80000100c00 */
[----:B------:R-:W-:Y:S04]  /*0d10*/  STL.128 [R21], R4 ;  /* 0x0000000415007387 */ /* 0x000fe80000100c00 */
[----:B------:R0:W-:Y:S02]  /*0d20*/  STL.128 [R21+0x10], R8 ;  /* 0x0000100815007387 */ /* 0x0001e40000100c00 */
[----:B0-----:R-:W-:Y:S01]  /*0d30*/  IADD3 R21, PT, PT, R21, 0x40, RZ ;  /* 0x0000004015157810 */ /* 0x001fe20007ffe0ff */
[----:B------:R-:W-:Y:S06]  /*0d40*/  BRA.U UP0, `(.L_x_115) ;  /* 0xfffffffd00907547 */ /* 0x000fec000b83ffff */
[----:B------:R-:W-:-:S05]  /*0d50*/  UMOV UR5, UR6 ;  /* 0x0000000600057c82 */ /* 0x000fca0008000000 */
.L_x_114:
[----:B------:R-:W-:-:S09]  /*0d60*/  UISETP.NE.AND UP0, UPT, UR14, URZ, UPT ;  /* 0x000000ff0e00728c */ /* 0x000fd2000bf05270 */
[----:B------:R-:W-:Y:S05]  /*0d70*/  BRA.U !UP0, `(.L_x_113) ;  /* 0x0000000508007547 */ /* 0x000fea000b800000 */
[----:B------:R-:W-:Y:S02]  /*0d80*/  UIADD3 UR7, UPT, UPT, UR14, -0x1, URZ ;  /* 0xffffffff0e077890 */ /* 0x000fe4000fffe0ff */
[----:B------:R-:W-:Y:S02]  /*0d90*/  UISETP.NE.AND UP1, UPT, UR21, URZ, UPT ;  /* 0x000000ff1500728c */ /* 0x000fe4000bf25270 */
[----:B------:R-:W-:-:S09]  /*0da0*/  UISETP.GE.U32.AND UP0, UPT, UR7, 0x7, UPT ;  /* 0x000000070700788c */ /* 0x000fd2000bf06070 */
[----:B------:R-:W-:Y:S05]  /*0db0*/  BRA.U !UP0, `(.L_x_116) ;  /* 0x0000000108687547 */ /* 0x000fea000b800000 */
[----:B------:R-:W-:-:S09]  /*0dc0*/  ULEA UR7, UR5, UR16, 0x2 ;  /* 0x0000001005077291 */ /* 0x000fd2000f8e10ff */
[----:B------:R-:W2:Y:S04]  /*0dd0*/  LDL R7, [UR7+0x4] ;  /* 0x00000407ff077983 */ /* 0x000ea80008100800 */
[----:B------:R-:W3:Y:S04]  /*0de0*/  LDL R11, [UR7+0x8] ;  /* 0x00000807ff0b7983 */ /* 0x000ee80008100800 */
[----:B------:R-:W4:Y:S04]  /*0df0*/  LDL R5, [UR7] ;  /* 0x00000007ff057983 */ /* 0x000f280008100800 */
[----:B------:R-:W5:Y:S04]  /*0e00*/  LDL R13, [UR7+0xc] ;  /* 0x00000c07ff0d7983 */ /* 0x000f680008100800 */
[----:B------:R-:W5:Y:S04]  /*0e10*/  LDL R9, [UR7+0x10] ;  /* 0x00001007ff097983 */ /* 0x000f680008100800 */
[----:B------:R-:W5:Y:S04]  /*0e20*/  LDL R15, [UR7+0x14] ;  /* 0x00001407ff0f7983 */ /* 0x000f680008100800 */
[----:B------:R-:W5:Y:S04]  /*0e30*/  LDL R17, [UR7+0x18] ;  /* 0x00001807ff117983 */ /* 0x000f680008100800 */
[----:B------:R-:W5:Y:S01]  /*0e40*/  LDL R19, [UR7+0x1c] ;  /* 0x00001c07ff137983 */ /* 0x000f620008100800 */
[----:B------:R-:W-:Y:S01]  /*0e50*/  UIADD3 UR5, UPT, UPT, UR5, 0x8, URZ ;  /* 0x0000000805057890 */ /* 0x000fe2000fffe0ff */
[C---:B--2---:R-:W-:Y:S01]  /*0e60*/  FMUL R4, R20.reuse, R7 ;  /* 0x0000000714047220 */ /* 0x044fe20000400000 */
[C---:B---3--:R-:W-:Y:S01]  /*0e70*/  FMUL R6, R20.reuse, R11 ;  /* 0x0000000b14067220 */ /* 0x048fe20000400000 */
[C---:B----4-:R-:W-:Y:S01]  /*0e80*/  FMUL R5, R20.reuse, R5 ;  /* 0x0000000514057220 */ /* 0x050fe20000400000 */
[C---:B-----5:R-:W-:Y:S01]  /*0e90*/  FMUL R7, R20.reuse, R13 ;  /* 0x0000000d14077220 */ /* 0x060fe20000400000 */
[C---:B------:R-:W-:Y:S01]  /*0ea0*/  FMUL R9, R20.reuse, R9 ;  /* 0x0000000914097220 */ /* 0x040fe20000400000 */
[C---:B------:R-:W-:Y:S01]  /*0eb0*/  FMUL R8, R20.reuse, R15 ;  /* 0x0000000f14087220 */ /* 0x040fe20000400000 */
[C---:B------:R-:W-:Y:S01]  /*0ec0*/  FMUL R10, R20.reuse, R17 ;  /* 0x00000011140a7220 */ /* 0x040fe20000400000 */
[----:B------:R-:W-:Y:S01]  /*0ed0*/  FMUL R11, R20, R19 ;  /* 0x00000013140b7220 */ /* 0x000fe20000400000 */
[----:B------:R0:W-:Y:S04]  /*0ee0*/  STL [UR7], R5 ;  /* 0x00000005ff007987 */ /* 0x0001e80008100807 */
[----:B------:R0:W-:Y:S04]  /*0ef0*/  STL [UR7+0x4], R4 ;  /* 0x00000404ff007987 */ /* 0x0001e80008100807 */
[----:B------:R0:W-:Y:S04]  /*0f00*/  STL [UR7+0x8], R6 ;  /* 0x00000806ff007987 */ /* 0x0001e80008100807 */
[----:B------:R0:W-:Y:S04]  /*0f10*/  STL [UR7+0xc], R7 ;  /* 0x00000c07ff007987 */ /* 0x0001e80008100807 */
[----:B------:R0:W-:Y:S04]  /*0f20*/  STL [UR7+0x10], R9 ;  /* 0x00001009ff007987 */ /* 0x0001e80008100807 */
[----:B------:R0:W-:Y:S04]  /*0f30*/  STL [UR7+0x14], R8 ;  /* 0x00001408ff007987 */ /* 0x0001e80008100807 */
[----:B------:R0:W-:Y:S04]  /*0f40*/  STL [UR7+0x18], R10 ;  /* 0x0000180aff007987 */ /* 0x0001e80008100807 */
[----:B------:R0:W-:Y:S02]  /*0f50*/  STL [UR7+0x1c], R11 ;  /* 0x00001c0bff007987 */ /* 0x0001e40008100807 */
.L_x_116:
[----:B------:R-:W-:Y:S05]  /*0f60*/  BRA.U !UP1, `(.L_x_113) ;  /* 0x0000000109847547 */ /* 0x000fea000b800000 */
[----:B------:R-:W-:Y:S02]  /*0f70*/  UIADD3 UR7, UPT, UPT, UR21, -0x1, URZ ;  /* 0xffffffff15077890 */ /* 0x000fe4000fffe0ff */
[----:B------:R-:W-:Y:S02]  /*0f80*/  UISETP.NE.AND UP1, UPT, UR23, URZ, UPT ;  /* 0x000000ff1700728c */ /* 0x000fe4000bf25270 */
[----:B------:R-:W-:-:S09]  /*0f90*/  UISETP.GE.U32.AND UP0, UPT, UR7, 0x3, UPT ;  /* 0x000000030700788c */ /* 0x000fd2000bf06070 */
[----:B------:R-:W-:Y:S05]  /*0fa0*/  BRA.U !UP0, `(.L_x_117) ;  /* 0x0000000108387547 */ /* 0x000fea000b800000 */
[----:B------:R-:W-:-:S09]  /*0fb0*/  ULEA UR7, UR5, UR16, 0x2 ;  /* 0x0000001005077291 */ /* 0x000fd2000f8e10ff */
[----:B0-----:R-:W2:Y:S04]  /*0fc0*/  LDL R7, [UR7+0x4] ;  /* 0x00000407ff077983 */ /* 0x001ea80008100800 */
[----:B------:R-:W3:Y:S04]  /*0fd0*/  LDL R5, [UR7] ;  /* 0x00000007ff057983 */ /* 0x000ee80008100800 */
[----:B------:R-:W4:Y:S04]  /*0fe0*/  LDL R9, [UR7+0x8] ;  /* 0x00000807ff097983 */ /* 0x000f280008100800 */
[----:B------:R-:W5:Y:S01]  /*0ff0*/  LDL R11, [UR7+0xc] ;  /* 0x00000c07ff0b7983 */ /* 0x000f620008100800 */
[----:B------:R-:W-:Y:S01]  /*1000*/  UIADD3 UR5, UPT, UPT, UR5, 0x4, URZ ;  /* 0x0000000405057890 */ /* 0x000fe2000fffe0ff */
[C---:B--2---:R-:W-:Y:S01]  /*1010*/  FMUL R4, R20.reuse, R7 ;  /* 0x0000000714047220 */ /* 0x044fe20000400000 */
[C---:B---3--:R-:W-:Y:S01]  /*1020*/  FMUL R5, R20.reuse, R5 ;  /* 0x0000000514057220 */ /* 0x048fe20000400000 */
[C---:B----4-:R-:W-:Y:S01]  /*1030*/  FMUL R6, R20.reuse, R9 ;  /* 0x0000000914067220 */ /* 0x050fe20000400000 */
[----:B-----5:R-:W-:-:S03]  /*1040*/  FMUL R7, R20, R11 ;  /* 0x0000000b14077220 */ /* 0x020fc60000400000 */
[----:B------:R1:W-:Y:S04]  /*1050*/  STL [UR7], R5 ;  /* 0x00000005ff007987 */ /* 0x0003e80008100807 */
[----:B------:R1:W-:Y:S04]  /*1060*/  STL [UR7+0x4], R4 ;  /* 0x00000404ff007987 */ /* 0x0003e80008100807 */
[----:B------:R1:W-:Y:S04]  /*1070*/  STL [UR7+0x8], R6 ;  /* 0x00000806ff007987 */ /* 0x0003e80008100807 */
[----:B------:R1:W-:Y:S02]  /*1080*/  STL [UR7+0xc], R7 ;  /* 0x00000c07ff007987 */ /* 0x0003e40008100807 */
.L_x_117:
[----:B------:R-:W-:Y:S05]  /*1090*/  BRA.U !UP1, `(.L_x_113) ;  /* 0x0000000109387547 */ /* 0x000fea000b800000 */
[----:B------:R-:W-:-:S09]  /*10a0*/  ULEA UR5, UR5, UR16, 0x2 ;  /* 0x0000001005057291 */ /* 0x000fd2000f8e10ff */
[----:B01----:R-:W2:Y:S01]  /*10b0*/  LDL R5, [UR5] ;  /* 0x00000005ff057983 */ /* 0x003ea20008100800 */
[----:B------:R-:W-:Y:S01]  /*10c0*/  UISETP.NE.AND UP0, UPT, UR23, 0x1, UPT ;  /* 0x000000011700788c */ /* 0x000fe2000bf05270 */
[----:B--2---:R-:W-:-:S05]  /*10d0*/  FMUL R5, R20, R5 ;  /* 0x0000000514057220 */ /* 0x004fca0000400000 */
[----:B------:R4:W-:Y:S03]  /*10e0*/  STL [UR5], R5 ;  /* 0x00000005ff007987 */ /* 0x0009e60008100805 */
[----:B------:R-:W-:Y:S05]  /*10f0*/  BRA.U !UP0, `(.L_x_113) ;  /* 0x0000000108207547 */ /* 0x000fea000b800000 */
[----:B----4-:R-:W2:Y:S01]  /*1100*/  LDL R5, [UR5+0x4] ;  /* 0x00000405ff057983 */ /* 0x010ea20008100800 */
[----:B------:R-:W-:Y:S01]  /*1110*/  UISETP.NE.AND UP0, UPT, UR23, 0x2, UPT ;  /* 0x000000021700788c */ /* 0x000fe2000bf05270 */
[----:B--2---:R-:W-:-:S05]  /*1120*/  FMUL R4, R20, R5 ;  /* 0x0000000514047220 */ /* 0x004fca0000400000 */
[----:B------:R0:W-:Y:S03]  /*1130*/  STL [UR5+0x4], R4 ;  /* 0x00000404ff007987 */ /* 0x0001e60008100805 */
[----:B------:R-:W-:Y:S05]  /*1140*/  BRA.U !UP0, `(.L_x_113) ;  /* 0x00000001080c7547 */ /* 0x000fea000b800000 */
[----:B------:R-:W2:Y:S02]  /*1150*/  LDL R5, [UR5+0x8] ;  /* 0x00000805ff057983 */ /* 0x000ea40008100800 */
[----:B--2---:R-:W-:-:S05]  /*1160*/  FMUL R20, R20, R5 ;  /* 0x0000000514147220 */ /* 0x004fca0000400000 */
[----:B------:R1:W-:Y:S02]  /*1170*/  STL [UR5+0x8], R20 ;  /* 0x00000814ff007987 */ /* 0x0003e40008100805 */
.L_x_113:
[----:B------:R-:W5:Y:S01]  /*1180*/  S2R R13, SR_TID.X ;  /* 0x00000000000d7919 */ /* 0x000f620000002100 */
[----:B------:R-:W0:Y:S01]  /*1190*/  LDCU.64 UR8, c[0x0][0x388] ;  /* 0x00007100ff0877ac */ /* 0x000e220008000a00 */
[----:B------:R-:W-:Y:S01]  /*11a0*/  BSSY.RECONVERGENT B0, `(.L_x_118) ;  /* 0x0000068000007945 */ /* 0x000fe20003800200 */
[----:B-----5:R-:W-:-:S13]  /*11b0*/  ISETP.GE.AND P1, PT, R13, UR15, PT ;  /* 0x0000000f0d007c0c */ /* 0x020fda000bf26270 */
[----:B0-----:R-:W-:Y:S05]  /*11c0*/  @P1 BRA `(.L_x_119) ;  /* 0x0000000400941947 */ /* 0x001fea0003800000 */
[----:B-1----:R-:W2:Y:S01]  /*11d0*/  LDC R12, c[0x0][0x3c0] ;  /* 0x0000f000ff0c7b82 */ /* 0x002ea20000000800 */
[----:B------:R-:W-:Y:S01]  /*11e0*/  BSSY.RECONVERGENT B1, `(.L_x_120) ;  /* 0x000003b000017945 */ /* 0x000fe20003800200 */
[----:B------:R-:W-:Y:S01]  /*11f0*/  MOV R15, R13 ;  /* 0x0000000d000f7202 */ /* 0x000fe20000000f00 */
[----:B--2---:R-:W0:Y:S01]  /*1200*/  I2F.U32.RP R6, R12 ;  /* 0x0000000c00067306 */ /* 0x004e220000209000 */
[----:B------:R-:W-:-:S07]  /*1210*/  ISETP.NE.U32.AND P4, PT, R12, RZ, PT ;  /* 0x000000ff0c00720c */ /* 0x000fce0003f85070 */
[----:B0-----:R-:W3:Y:S02]  /*1220*/  MUFU.RCP R6, R6 ;  /* 0x0000000600067308 */ /* 0x001ee40000001000 */
[----:B---3--:R-:W-:-:S06]  /*1230*/  IADD3 R4, PT, PT, R6, 0xffffffe, RZ ;  /* 0x0ffffffe06047810 */ /* 0x008fcc0007ffe0ff */
[----:B----4-:R0:W1:Y:S02]  /*1240*/  F2I.FTZ.U32.TRUNC.NTZ R5, R4 ;  /* 0x0000000400057305 */ /* 0x010064000021f000 */
[----:B0-----:R-:W-:Y:S01]  /*1250*/  HFMA2 R4, -RZ, RZ, 0, 0 ;  /* 0x00000000ff047431 */ /* 0x001fe200000001ff */
[----:B-1----:R-:W-:-:S05]  /*1260*/  IADD3 R7, PT, PT, RZ, -R5, RZ ;  /* 0x80000005ff077210 */ /* 0x002fca0007ffe0ff */
[----:B------:R-:W-:-:S04]  /*1270*/  IMAD R7, R7, R12, RZ ;  /* 0x0000000c07077224 */ /* 0x000fc800078e02ff */
[----:B------:R-:W-:-:S06]  /*1280*/  IMAD.HI.U32 R8, R5, R7, R4 ;  /* 0x0000000705087227 */ /* 0x000fcc00078e0004 */
[----:B------:R-:W-:-:S05]  /*1290*/  IMAD.HI.U32 R5, R8, R25, RZ ;  /* 0x0000001908057227 */ /* 0x000fca00078e00ff */
[----:B------:R-:W-:-:S05]  /*12a0*/  IADD3 R7, PT, PT, -R5, RZ, RZ ;  /* 0x000000ff05077210 */ /* 0x000fca0007ffe1ff */
[----:B------:R-:W-:-:S05]  /*12b0*/  IMAD R7, R12, R7, R25 ;  /* 0x000000070c077224 */ /* 0x000fca00078e0219 */
[----:B------:R-:W-:-:S13]  /*12c0*/  ISETP.GE.U32.AND P2, PT, R7, R12, PT ;  /* 0x0000000c0700720c */ /* 0x000fda0003f46070 */
[-C--:B------:R-:W-:Y:S02]  /*12d0*/  @P2 IADD3 R7, PT, PT, R7, -R12.reuse, RZ ;  /* 0x8000000c07072210 */ /* 0x080fe40007ffe0ff */
[----:B------:R-:W-:Y:S02]  /*12e0*/  @P2 IADD3 R5, PT, PT, R5, 0x1, RZ ;  /* 0x0000000105052810 */ /* 0x000fe40007ffe0ff */
[----:B------:R-:W-:-:S13]  /*12f0*/  ISETP.GE.U32.AND P3, PT, R7, R12, PT ;  /* 0x0000000c0700720c */ /* 0x000fda0003f66070 */
[----:B------:R-:W-:Y:S02]  /*1300*/  @P3 IADD3 R5, PT, PT, R5, 0x1, RZ ;  /* 0x0000000105053810 */ /* 0x000fe40007ffe0ff */
[----:B------:R-:W-:-:S04]  /*1310*/  @!P4 LOP3.LUT R5, RZ, R12, RZ, 0x33, !PT ;  /* 0x0000000cff05c212 */ /* 0x000fc800078e33ff */
[----:B------:R-:W-:-:S04]  /*1320*/  IADD3 R5, PT, PT, R26, R5, RZ ;  /* 0x000000051a057210 */ /* 0x000fc80007ffe0ff */
[C---:B------:R-:W-:Y:S02]  /*1330*/  LOP3.LUT R10, R5.reuse, 0x3, RZ, 0xc0, !PT ;  /* 0x00000003050a7812 */ /* 0x040fe400078ec0ff */
[----:B------:R-:W-:Y:S02]  /*1340*/  ISETP.GE.U32.AND P2, PT, R5, 0x3, PT ;  /* 0x000000030500780c */ /* 0x000fe40003f46070 */
[----:B------:R-:W-:-:S13]  /*1350*/  ISETP.NE.AND P3, PT, R10, 0x3, PT ;  /* 0x000000030a00780c */ /* 0x000fda0003f65270 */
[----:B------:R-:W-:Y:S05]  /*1360*/  @!P3 BRA `(.L_x_121) ;  /* 0x000000000088b947 */ /* 0x000fea0003800000 */
[----:B------:R-:W0:Y:S01]  /*1370*/  LDC.64 R4, c[0x0][0x388] ;  /* 0x0000e200ff047b82 */ /* 0x000e220000000a00 */
[----:B------:R-:W-:-:S05]  /*1380*/  MOV R6, UR4 ;  /* 0x0000000400067c02 */ /* 0x000fca0008000f00 */
[----:B------:R-:W-:-:S05]  /*1390*/  IMAD R9, R6, UR15, R13 ;  /* 0x0000000f06097c24 */ /* 0x000fca000f8e020d */
[----:B------:R-:W-:-:S04]  /*13a0*/  IADD3 R7, P3, PT, R9, UR20, RZ ;  /* 0x0000001409077c10 */ /* 0x000fc8000ff7e0ff */
[----:B------:R-:W-:Y:S02]  /*13b0*/  LEA.HI.X.SX32 R8, R9, UR18, 0x1, P3 ;  /* 0x0000001209087c11 */ /* 0x000fe400098f0eff */
[----:B0-----:R-:W-:-:S04]  /*13c0*/  LEA R6, P3, R7, R4, 0x2 ;  /* 0x0000000407067211 */ /* 0x001fc800078610ff */
[----:B------:R-:W-:-:S05]  /*13d0*/  LEA.HI.X R7, R7, R5, R8, 0x2, P3 ;  /* 0x0000000507077211 */ /* 0x000fca00018f1408 */
[----:B------:R-:W2:Y:S01]  /*13e0*/  LDG.E.CONSTANT R6, desc[UR12][R6.64] ;  /* 0x0000000c06067981 */ /* 0x000ea2000c1e9900 */
[----:B------:R-:W0:Y:S01]  /*13f0*/  S2UR UR7, SR_CgaCtaId ;  /* 0x00000000000779c3 */ /* 0x000e220000008800 */
[----:B------:R-:W-:Y:S01]  /*1400*/  UMOV UR5, 0x400 ;  /* 0x0000040000057882 */ /* 0x000fe20000000000 */
[----:B------:R-:W-:Y:S02]  /*1410*/  ISETP.NE.AND P3, PT, R10, RZ, PT ;  /* 0x000000ff0a00720c */ /* 0x000fe40003f65270 */
[----:B------:R-:W-:Y:S01]  /*1420*/  MOV R15, R27 ;  /* 0x0000001b000f7202 */ /* 0x000fe20000000f00 */
[----:B0-----:R-:W-:-:S06]  /*1430*/  ULEA UR5, UR7, UR5, 0x18 ;  /* 0x0000000507057291 */ /* 0x001fcc000f8ec0ff */
[----:B------:R-:W-:-:S05]  /*1440*/  LEA R11, R13, UR5, 0x2 ;  /* 0x000000050d0b7c11 */ /* 0x000fca000f8e10ff */
[----:B--2---:R0:W-:Y:S01]  /*1450*/  STS [R11], R6 ;  /* 0x000000060b007388 */ /* 0x0041e20000000800 */
[----:B------:R-:W-:Y:S05]  /*1460*/  @!P3 BRA `(.L_x_121) ;  /* 0x000000000048b947 */ /* 0x000fea0003800000 */
[----:B------:R-:W-:Y:S02]  /*1470*/  ISETP.NE.AND P3, PT, R10, 0x1, PT ;  /* 0x000000010a00780c */ /* 0x000fe40003f65270 */
[----:B------:R-:W-:-:S04]  /*1480*/  IADD3 R9, PT, PT, R9, R12, RZ ;  /* 0x0000000c09097210 */ /* 0x000fc80007ffe0ff */
[----:B------:R-:W-:-:S04]  /*1490*/  IADD3 R10, P5, PT, R9, UR20, RZ ;  /* 0x00000014090a7c10 */ /* 0x000fc8000ffbe0ff */
[C---:B0-----:R-:W-:Y:S02]  /*14a0*/  LEA.HI.X.SX32 R11, R9.reuse, UR18, 0x1, P5 ;  /* 0x00000012090b7c11 */ /* 0x041fe4000a8f0eff */
[----:B------:R-:W-:Y:S02]  /*14b0*/  LEA R6, P5, R10, R4, 0x2 ;  /* 0x000000040a067211 */ /* 0x000fe400078a10ff */
[----:B------:R-:W-:-:S04]  /*14c0*/  @P3 IADD3 R7, PT, PT, R9, R12, RZ ;  /* 0x0000000c09073210 */ /* 0x000fc80007ffe0ff */
[----:B------:R-:W-:-:S04]  /*14d0*/  @P3 IADD3 R8, P4, PT, R7, UR20, RZ ;  /* 0x0000001407083c10 */ /* 0x000fc8000ff9e0ff */
[----:B------:R-:W-:Y:S02]  /*14e0*/  @P3 LEA.HI.X.SX32 R9, R7, UR18, 0x1, P4 ;  /* 0x0000001207093c11 */ /* 0x000fe4000a0f0eff */
[----:B------:R-:W-:Y:S02]  /*14f0*/  @P3 LEA R4, P4, R8, R4, 0x2 ;  /* 0x0000000408043211 */ /* 0x000fe400078810ff */
[-C--:B------:R-:W-:Y:S02]  /*1500*/  LEA.HI.X R7, R10, R5.reuse, R11, 0x2, P5 ;  /* 0x000000050a077211 */ /* 0x080fe400028f140b */
[----:B------:R-:W-:-:S04]  /*1510*/  @P3 LEA.HI.X R5, R8, R5, R9, 0x2, P4 ;  /* 0x0000000508053211 */ /* 0x000fc800020f1409 */
[----:B------:R-:W2:Y:S04]  /*1520*/  LDG.E.CONSTANT R7, desc[UR12][R6.64] ;  /* 0x0000000c06077981 */ /* 0x000ea8000c1e9900 */
[----:B------:R-:W3:Y:S01]  /*1530*/  @P3 LDG.E.CONSTANT R4, desc[UR12][R4.64] ;  /* 0x0000000c04043981 */ /* 0x000ee2000c1e9900 */
[----:B------:R-:W-:Y:S02]  /*1540*/  @P3 LEA R9, R12, R24, 0x2 ;  /* 0x000000180c093211 */ /* 0x000fe400078e10ff */
[----:B------:R-:W-:Y:S02]  /*1550*/  MOV R15, R3 ;  /* 0x00000003000f7202 */ /* 0x000fe40000000f00 */
[----:B------:R-:W-:Y:S01]  /*1560*/  @P3 MOV R15, R2 ;  /* 0x00000002000f3202 */ /* 0x000fe20000000f00 */
[----:B--2---:R1:W-:Y:S04]  /*1570*/  STS [R24], R7 ;  /* 0x0000000718007388 */ /* 0x0043e80000000800 */
[----:B---3--:R1:W-:Y:S02]  /*1580*/  @P3 STS [R9], R4 ;  /* 0x0000000409003388 */ /* 0x0083e40000000800 */
.L_x_121:
[----:B------:R-:W-:Y:S05]  /*1590*/  BSYNC.RECONVERGENT B1 ;  /* 0x0000000000017941 */ /* 0x000fea0003800200 */
.L_x_120:
[----:B------:R-:W-:Y:S05]  /*15a0*/  @!P2 BRA `(.L_x_119) ;  /* 0x00000000009ca947 */ /* 0x000fea0003800000 */
[----:B------:R-:W2:Y:S01]  /*15b0*/  S2R R5, SR_CgaCtaId ;  /* 0x0000000000057919 */ /* 0x000ea20000008800 */
[----:B------:R-:W-:-:S04]  /*15c0*/  MOV R14, 0x400 ;  /* 0x00000400000e7802 */ /* 0x000fc80000000f00 */
[----:B--2---:R-:W-:-:S07]  /*15d0*/  LEA R14, R5, R14, 0x18 ;  /* 0x0000000e050e7211 */ /* 0x004fce00078ec0ff */
.L_x_122:
[----:B01----:R-:W-:-:S05]  /*15e0*/  MOV R4, UR4 ;  /* 0x0000000400047c02 */ /* 0x003fca0008000f00 */
[----:B------:R-:W-:-:S05]  /*15f0*/  IMAD R5, R4, UR15, R15 ;  /* 0x0000000f04057c24 */ /* 0x000fca000f8e020f */
[CC--:B------:R-:W-:Y:S02]  /*1600*/  IADD3 R7, PT, PT, R5.reuse, R12.reuse, RZ ;  /* 0x0000000c05077210 */ /* 0x0c0fe40007ffe0ff */
[----:B0-----:R-:W-:Y:S02]  /*1610*/  IADD3 R6, P2, PT, R5, UR20, RZ ;  /* 0x0000001405067c10 */ /* 0x001fe4000ff5e0ff */
[----:B------:R-:W-:Y:S02]  /*1620*/  IADD3 R17, PT, PT, R7, R12, RZ ;  /* 0x0000000c07117210 */ /* 0x000fe40007ffe0ff */
[----:B------:R-:W-:Y:S02]  /*1630*/  LEA.HI.X.SX32 R5, R5, UR18, 0x1, P2 ;  /* 0x0000001205057c11 */ /* 0x000fe400090f0eff */
[----:B------:R-:W-:Y:S02]  /*1640*/  LEA R4, P2, R6, UR8, 0x2 ;  /* 0x0000000806047c11 */ /* 0x000fe4000f8410ff */
[----:B------:R-:W-:-:S02]  /*1650*/  IADD3 R16, P3, PT, R7, UR20, RZ ;  /* 0x0000001407107c10 */ /* 0x000fc4000ff7e0ff */
[----:B------:R-:W-:Y:S02]  /*1660*/  IADD3 R10, PT, PT, R17, R12, RZ ;  /* 0x0000000c110a7210 */ /* 0x000fe40007ffe0ff */
[----:B------:R-:W-:Y:S02]  /*1670*/  LEA.HI.X R5, R6, UR9, R5, 0x2, P2 ;  /* 0x0000000906057c11 */ /* 0x000fe400090f1405 */
[----:B------:R-:W-:Y:S02]  /*1680*/  LEA.HI.X.SX32 R7, R7, UR18, 0x1, P3 ;  /* 0x0000001207077c11 */ /* 0x000fe400098f0eff */
[----:B------:R-:W-:Y:S01]  /*1690*/  LEA R6, P2, R16, UR8, 0x2 ;  /* 0x0000000810067c11 */ /* 0x000fe2000f8410ff */
[----:B------:R-:W2:Y:S01]  /*16a0*/  LDG.E.CONSTANT R4, desc[UR12][R4.64] ;  /* 0x0000000c04047981 */ /* 0x000ea2000c1e9900 */
[----:B------:R-:W-:Y:S02]  /*16b0*/  IADD3 R9, P4, PT, R17, UR20, RZ ;  /* 0x0000001411097c10 */ /* 0x000fe4000ff9e0ff */
[----:B------:R-:W-:-:S02]  /*16c0*/  IADD3 R11, P5, PT, R10, UR20, RZ ;  /* 0x000000140a0b7c10 */ /* 0x000fc4000ffbe0ff */
[----:B------:R-:W-:Y:S02]  /*16d0*/  LEA.HI.X R7, R16, UR9, R7, 0x2, P2 ;  /* 0x0000000910077c11 */ /* 0x000fe400090f1407 */
[----:B------:R-:W-:Y:S02]  /*16e0*/  LEA.HI.X.SX32 R18, R17, UR18, 0x1, P4 ;  /* 0x0000001211127c11 */ /* 0x000fe4000a0f0eff */
[----:B------:R-:W-:Y:S01]  /*16f0*/  LEA R8, P3, R9, UR8, 0x2 ;  /* 0x0000000809087c11 */ /* 0x000fe2000f8610ff */
[----:B------:R-:W3:Y:S01]  /*1700*/  LDG.E.CONSTANT R6, desc[UR12][R6.64] ;  /* 0x0000000c06067981 */ /* 0x000ee2000c1e9900 */
[----:B------:R-:W-:Y:S02]  /*1710*/  LEA.HI.X.SX32 R16, R10, UR18, 0x1, P5 ;  /* 0x000000120a107c11 */ /* 0x000fe4000a8f0eff */
[----:B------:R-:W-:Y:S02]  /*1720*/  LEA R10, P2, R11, UR8, 0x2 ;  /* 0x000000080b0a7c11 */ /* 0x000fe4000f8410ff */
[----:B------:R-:W-:-:S02]  /*1730*/  LEA.HI.X R9, R9, UR9, R18, 0x2, P3 ;  /* 0x0000000909097c11 */ /* 0x000fc400098f1412 */
[----:B------:R-:W-:-:S03]  /*1740*/  LEA.HI.X R11, R11, UR9, R16, 0x2, P2 ;  /* 0x000000090b0b7c11 */ /* 0x000fc600090f1410 */
[----:B------:R-:W4:Y:S04]  /*1750*/  LDG.E.CONSTANT R8, desc[UR12][R8.64] ;  /* 0x0000000c08087981 */ /* 0x000f28000c1e9900 */
[----:B------:R-:W5:Y:S01]  /*1760*/  LDG.E.CONSTANT R10, desc[UR12][R10.64] ;  /* 0x0000000c0a0a7981 */ /* 0x000f62000c1e9900 */
[----:B------:R-:W-:-:S04]  /*1770*/  LEA R17, R15, R14, 0x2 ;  /* 0x0000000e0f117211 */ /* 0x000fc800078e10ff */
[----:B------:R-:W-:-:S04]  /*1780*/  LEA R19, R12, R17, 0x2 ;  /* 0x000000110c137211 */ /* 0x000fc800078e10ff */
[----:B------:R-:W-:-:S04]  /*1790*/  LEA R21, R12, R19, 0x2 ;  /* 0x000000130c157211 */ /* 0x000fc800078e10ff */
[C---:B------:R-:W-:Y:S02]  /*17a0*/  LEA R23, R12.reuse, R21, 0x2 ;  /* 0x000000150c177211 */ /* 0x040fe400078e10ff */
[----:B------:R-:W-:-:S04]  /*17b0*/  LEA R15, R12, R15, 0x2 ;  /* 0x0000000f0c0f7211 */ /* 0x000fc800078e10ff */
[----:B------:R-:W-:Y:S01]  /*17c0*/  ISETP.GE.AND P2, PT, R15, UR15, PT ;  /* 0x0000000f0f007c0c */ /* 0x000fe2000bf46270 */
[----:B--2---:R0:W-:Y:S04]  /*17d0*/  STS [R17], R4 ;  /* 0x0000000411007388 */ /* 0x0041e80000000800 */
[----:B---3--:R0:W-:Y:S04]  /*17e0*/  STS [R19], R6 ;  /* 0x0000000613007388 */ /* 0x0081e80000000800 */
[----:B----4-:R0:W-:Y:S04]  /*17f0*/  STS [R21], R8 ;  /* 0x0000000815007388 */ /* 0x0101e80000000800 */
[----:B-----5:R0:W-:Y:S01]  /*1800*/  STS [R23], R10 ;  /* 0x0000000a17007388 */ /* 0x0201e20000000800 */
[----:B------:R-:W-:Y:S05]  /*1810*/  @!P2 BRA `(.L_x_122) ;  /* 0xfffffffc0070a947 */ /* 0x000fea000383ffff */
.L_x_119:
[----:B------:R-:W-:Y:S05]  /*1820*/  BSYNC.RECONVERGENT B0 ;  /* 0x0000000000007941 */ /* 0x000fea0003800200 */
.L_x_118:
[----:B------:R-:W0:Y:S01]  /*1830*/  LDC R30, c[0x0][0x3c0] ;  /* 0x0000f000ff1e7b82 */ /* 0x000e220000000800 */
[----:B------:R-:W1:Y:S01]  /*1840*/  LDCU.64 UR8, c[0x0][0x3a0] ;  /* 0x00007400ff0877ac */ /* 0x000e620008000a00 */
[----:B------:R-:W4:Y:S01]  /*1850*/  LDCU.64 UR24, c[0x0][0x390] ;  /* 0x00007200ff1877ac */ /* 0x000f220008000a00 */
[----:B-1----:R-:W-:-:S04]  /*1860*/  UIADD3 UR5, UP0, UPT, UR11, UR8, URZ ;  /* 0x000000080b057290 */ /* 0x002fc8000ff1e0ff */
[----:B------:R-:W-:Y:S01]  /*1870*/  UIADD3.X UR7, UPT, UPT, UR10, UR9, URZ, UP0, !UPT ;  /* 0x000000090a077290 */ /* 0x000fe200087fe4ff */
[----:B0-23--:R-:W-:-:S05]  /*1880*/  IMAD R4, R30, UR4, R13 ;  /* 0x000000041e047c24 */ /* 0x00dfca000f8e020d */
[----:B------:R-:W-:Y:S01]  /*1890*/  SHF.R.S32.HI R6, RZ, 0x1f, R4 ;  /* 0x0000001fff067819 */ /* 0x000fe20000011404 */
[----:B------:R-:W-:Y:S01]  /*18a0*/  BAR.SYNC.DEFER_BLOCKING 0x0 ;  /* 0x0000000000007b1d */ /* 0x000fe20000010000 */
[C---:B------:R-:W-:Y:S02]  /*18b0*/  IADD3 R4, P2, PT, R29.reuse, R4, RZ ;  /* 0x000000041d047210 */ /* 0x040fe40007f5e0ff */
[----:B------:R-:W-:Y:S02]  /*18c0*/  MOV R7, UR7 ;  /* 0x0000000700077c02 */ /* 0x000fe40008000f00 */
[----:B----4-:R-:W-:Y:S02]  /*18d0*/  LEA.HI.X.SX32 R5, R29, R6, 0x1, P2 ;  /* 0x000000061d057211 */ /* 0x010fe400010f0eff */
[C---:B------:R-:W-:Y:S02]  /*18e0*/  SHF.L.U32 R31, R4.reuse, 0x2, RZ ;  /* 0x00000002041f7819 */ /* 0x040fe400000006ff */
[----:B------:R-:W-:-:S02]  /*18f0*/  SHF.L.U64.HI R32, R4, 0x2, R5 ;  /* 0x0000000204207819 */ /* 0x000fc40000010205 */
[----:B------:R-:W-:Y:S02]  /*1900*/  IADD3 R4, P2, PT, R31, UR24, RZ ;  /* 0x000000181f047c10 */ /* 0x000fe4000ff5e0ff */
[----:B------:R-:W-:Y:S02]  /*1910*/  MOV R6, UR5 ;  /* 0x0000000500067c02 */ /* 0x000fe40008000f00 */
[----:B------:R-:W-:-:S03]  /*1920*/  IADD3.X R5, PT, PT, R32, UR25, RZ, P2, !PT ;  /* 0x0000001920057c10 */ /* 0x000fc600097fe4ff */
[----:B------:R0:W5:Y:S04]  /*1930*/  LDG.E.CONSTANT R33, desc[UR12][R6.64] ;  /* 0x0000000c06217981 */ /* 0x000168000c1e9900 */
[----:B------:R0:W5:Y:S01]  /*1940*/  LDG.E.CONSTANT R20, desc[UR12][R4.64] ;  /* 0x0000000c04147981 */ /* 0x000162000c1e9900 */
[----:B------:R-:W-:Y:S01]  /*1950*/  HFMA2 R21, -RZ, RZ, 0, 0 ;  /* 0x00000000ff157431 */ /* 0x000fe200000001ff */
[----:B------:R-:W-:Y:S06]  /*1960*/  @!P0 BRA `(.L_x_123) ;  /* 0x0000000400808947 */ /* 0x000fec0003800000 */
[----:B------:R-:W-:Y:S01]  /*1970*/  UISETP.GE.U32.AND UP0, UPT, UR19, 0xf, UPT ;  /* 0x0000000f1300788c */ /* 0x000fe2000bf06070 */
[----:B------:R-:W-:Y:S01]  /*1980*/  MOV R21, RZ ;  /* 0x000000ff00157202 */ /* 0x000fe20000000f00 */
[----:B------:R-:W-:-:S07]  /*1990*/  UMOV UR5, URZ ;  /* 0x000000ff00057c82 */ /* 0x000fce0008000000 */
[----:B------:R-:W-:Y:S05]  /*19a0*/  BRA.U !UP0, `(.L_x_124) ;  /* 0x00000001088c7547 */ /* 0x000fea000b800000 */
[----:B------:R-:W1:Y:S01]  /*19b0*/  S2UR UR7, SR_CgaCtaId ;  /* 0x00000000000779c3 */ /* 0x000e620000008800 */
[----:B------:R-:W-:Y:S01]  /*19c0*/  UMOV UR5, 0x400 ;  /* 0x0000040000057882 */ /* 0x000fe20000000000 */
[----:B------:R-:W-:Y:S01]  /*19d0*/  MOV R21, RZ ;  /* 0x000000ff00157202 */ /* 0x000fe20000000f00 */
[----:B-1----:R-:W-:-:S03]  /*19e0*/  ULEA UR7, UR7, UR5, 0x18 ;  /* 0x0000000507077291 */ /* 0x002fc6000f8ec0ff */
[----:B------:R-:W-:-:S09]  /*19f0*/  UMOV UR5, URZ ;  /* 0x000000ff00057c82 */ /* 0x000fd20008000000 */
.L_x_125:
[----:B------:R-:W-:-:S09]  /*1a00*/  ULEA UR8, UR5, UR16, 0x2 ;  /* 0x0000001005087291 */ /* 0x000fd2000f8e10ff */
[----:B------:R-:W2:Y:S04]  /*1a10*/  LDL.128 R12, [UR8] ;  /* 0x00000008ff0c7983 */ /* 0x000ea80008100c00 */
[----:B------:R-:W3:Y:S01]  /*1a20*/  LDL.128 R8, [UR8+0x10] ;  /* 0x00001008ff087983 */ /* 0x000ee20008100c00 */
[----:B------:R-:W-:-:S09]  /*1a30*/  ULEA UR9, UR5, UR7, 0x2 ;  /* 0x0000000705097291 */ /* 0x000fd2000f8e10ff */
[----:B------:R-:W2:Y:S04]  /*1a40*/  LDS.128 R16, [UR9] ;  /* 0x00000009ff107984 */ /* 0x000ea80008000c00 */
[----:B0-----:R-:W3:Y:S01]  /*1a50*/  LDS.128 R4, [UR9+0x10] ;  /* 0x00001009ff047984 */ /* 0x001ee20008000c00 */
[----:B--2---:R-:W-:-:S04]  /*1a60*/  FFMA R12, R12, R16, R21 ;  /* 0x000000100c0c7223 */ /* 0x004fc80000000015 */
[----:B------:R-:W-:-:S04]  /*1a70*/  FFMA R13, R13, R17, R12 ;  /* 0x000000110d0d7223 */ /* 0x000fc8000000000c */
[----:B------:R-:W-:-:S04]  /*1a80*/  FFMA R14, R14, R18, R13 ;  /* 0x000000120e0e7223 */ /* 0x000fc8000000000d */
[----:B------:R-:W-:Y:S02]  /*1a90*/  FFMA R15, R15, R19, R14 ;  /* 0x000000130f0f7223 */ /* 0x000fe4000000000e */
[----:B------:R-:W2:Y:S02]  /*1aa0*/  LDL.128 R16, [UR8+0x20] ;  /* 0x00002008ff107983 */ /* 0x000ea40008100c00 */
[----:B---3--:R-:W-:Y:S02]  /*1ab0*/  FFMA R4, R8, R4, R15 ;  /* 0x0000000408047223 */ /* 0x008fe4000000000f */
[----:B------:R-:W3:Y:S02]  /*1ac0*/  LDL.128 R12, [UR8+0x30] ;  /* 0x00003008ff0c7983 */ /* 0x000ee40008100c00 */
[----:B------:R-:W-:-:S04]  /*1ad0*/  FFMA R5, R9, R5, R4 ;  /* 0x0000000509057223 */ /* 0x000fc80000000004 */
[----:B------:R-:W-:-:S04]  /*1ae0*/  FFMA R6, R10, R6, R5 ;  /* 0x000000060a067223 */ /* 0x000fc80000000005 */
[----:B------:R-:W-:Y:S02]  /*1af0*/  FFMA R11, R11, R7, R6 ;  /* 0x000000070b0b7223 */ /* 0x000fe40000000006 */
[----:B------:R-:W2:Y:S01]  /*1b00*/  LDS.128 R4, [UR9+0x20] ;  /* 0x00002009ff047984 */ /* 0x000ea20008000c00 */
[----:B------:R-:W-:-:S04]  /*1b10*/  UIADD3 UR5, UPT, UPT, UR5, 0x10, URZ ;  /* 0x0000001005057890 */ /* 0x000fc8000fffe0ff */
[----:B------:R-:W-:Y:S01]  /*1b20*/  UISETP.NE.AND UP0, UPT, UR5, UR6, UPT ;  /* 0x000000060500728c */ /* 0x000fe2000bf05270 */
[----:B--2---:R-:W-:Y:S02]  /*1b30*/  FFMA R4, R16, R4, R11 ;  /* 0x0000000410047223 */ /* 0x004fe4000000000b */
[----:B------:R-:W3:Y:S02]  /*1b40*/  LDS.128 R8, [UR9+0x30] ;  /* 0x00003009ff087984 */ /* 0x000ee40008000c00 */
[----:B------:R-:W-:-:S04]  /*1b50*/  FFMA R5, R17, R5, R4 ;  /* 0x0000000511057223 */ /* 0x000fc80000000004 */
[----:B------:R-:W-:-:S04]  /*1b60*/  FFMA R6, R18, R6, R5 ;  /* 0x0000000612067223 */ /* 0x000fc80000000005 */
[----:B------:R-:W-:-:S04]  /*1b70*/  FFMA R7, R19, R7, R6 ;  /* 0x0000000713077223 */ /* 0x000fc80000000006 */
[----:B---3--:R-:W-:-:S04]  /*1b80*/  FFMA R8, R12, R8, R7 ;  /* 0x000000080c087223 */ /* 0x008fc80000000007 */
[----:B------:R-:W-:-:S04]  /*1b90*/  FFMA R9, R13, R9, R8 ;  /* 0x000000090d097223 */ /* 0x000fc80000000008 */
[----:B------:R-:W-:-:S04]  /*1ba0*/  FFMA R10, R14, R10, R9 ;  /* 0x0000000a0e0a7223 */ /* 0x000fc80000000009 */
[----:B------:R-:W-:Y:S01]  /*1bb0*/  FFMA R21, R15, R11, R10 ;  /* 0x0000000b0f157223 */ /* 0x000fe2000000000a */
[----:B------:R-:W-:Y:S06]  /*1bc0*/  BRA.U UP0, `(.L_x_125) ;  /* 0xfffffffd008c7547 */ /* 0x000fec000b83ffff */
[----:B------:R-:W-:-:S05]  /*1bd0*/  UMOV UR5, UR6 ;  /* 0x0000000600057c82 */ /* 0x000fca0008000000 */
.L_x_124:
[----:B------:R-:W-:-:S09]  /*1be0*/  UISETP.NE.AND UP0, UPT, UR14, URZ, UPT ;  /* 0x000000ff0e00728c */ /* 0x000fd2000bf05270 */
[----:B------:R-:W-:Y:S05]  /*1bf0*/  BRA.U !UP0, `(.L_x_123) ;  /* 0x0000000108dc7547 */ /* 0x000fea000b800000 */
[----:B------:R-:W-:Y:S02]  /*1c00*/  UIADD3 UR7, UPT, UPT, UR14, -0x1, URZ ;  /* 0xffffffff0e077890 */ /* 0x000fe4000fffe0ff */
[----:B------:R-:W-:Y:S02]  /*1c10*/  UISETP.NE.AND UP1, UPT, UR21, URZ, UPT ;  /* 0x000000ff1500728c */ /* 0x000fe4000bf25270 */
[----:B------:R-:W-:-:S09]  /*1c20*/  UISETP.GE.U32.AND UP0, UPT, UR7, 0x7, UPT ;  /* 0x000000070700788c */ /* 0x000fd2000bf06070 */
[----:B------:R-:W-:Y:S05]  /*1c30*/  BRA.U !UP0, `(.L_x_126) ;  /* 0x0000000108487547 */ /* 0x000fea000b800000 */
[----:B------:R-:W-:-:S09]  /*1c40*/  ULEA UR7, UR5, UR16, 0x2 ;  /* 0x0000001005077291 */ /* 0x000fd2000f8e10ff */
[----:B0-----:R-:W2:Y:S04]  /*1c50*/  LDL.128 R4, [UR7] ;  /* 0x00000007ff047983 */ /* 0x001ea80008100c00 */
[----:B------:R-:W3:Y:S01]  /*1c60*/  LDL.128 R8, [UR7+0x10] ;  /* 0x00001007ff087983 */ /* 0x000ee20008100c00 */
[----:B------:R-:W0:Y:S01]  /*1c70*/  S2UR UR8, SR_CgaCtaId ;  /* 0x00000000000879c3 */ /* 0x000e220000008800 */
[----:B------:R-:W-:Y:S02]  /*1c80*/  UMOV UR7, 0x400 ;  /* 0x0000040000077882 */ /* 0x000fe40000000000 */
[----:B0-----:R-:W-:-:S04]  /*1c90*/  ULEA UR7, UR8, UR7, 0x18 ;  /* 0x0000000708077291 */ /* 0x001fc8000f8ec0ff */
[----:B------:R-:W-:Y:S02]  /*1ca0*/  ULEA UR7, UR5, UR7, 0x2 ;  /* 0x0000000705077291 */ /* 0x000fe4000f8e10ff */
[----:B------:R-:W-:-:S07]  /*1cb0*/  UIADD3 UR5, UPT, UPT, UR5, 0x8, URZ ;  /* 0x0000000805057890 */ /* 0x000fce000fffe0ff */
[----:B------:R-:W2:Y:S04]  /*1cc0*/  LDS.128 R12, [UR7] ;  /* 0x00000007ff0c7984 */ /* 0x000ea80008000c00 */
[----:B------:R-:W3:Y:S01]  /*1cd0*/  LDS.128 R16, [UR7+0x10] ;  /* 0x00001007ff107984 */ /* 0x000ee20008000c00 */
[----:B--2---:R-:W-:-:S04]  /*1ce0*/  FFMA R4, R4, R12, R21 ;  /* 0x0000000c04047223 */ /* 0x004fc80000000015 */
[----:B------:R-:W-:-:S04]  /*1cf0*/  FFMA R5, R5, R13, R4 ;  /* 0x0000000d05057223 */ /* 0x000fc80000000004 */
[----:B------:R-:W-:-:S04]  /*1d00*/  FFMA R6, R6, R14, R5 ;  /* 0x0000000e06067223 */ /* 0x000fc80000000005 */
[----:B------:R-:W-:-:S04]  /*1d10*/  FFMA R7, R7, R15, R6 ;  /* 0x0000000f07077223 */ /* 0x000fc80000000006 */
[----:B---3--:R-:W-:-:S04]  /*1d20*/  FFMA R8, R8, R16, R7 ;  /* 0x0000001008087223 */ /* 0x008fc80000000007 */
[----:B------:R-:W-:-:S04]  /*1d30*/  FFMA R9, R9, R17, R8 ;  /* 0x0000001109097223 */ /* 0x000fc80000000008 */
[----:B------:R-:W-:-:S04]  /*1d40*/  FFMA R10, R10, R18, R9 ;  /* 0x000000120a0a7223 */ /* 0x000fc80000000009 */
[----:B------:R-:W-:-:S07]  /*1d50*/  FFMA R21, R11, R19, R10 ;  /* 0x000000130b157223 */ /* 0x000fce000000000a */
.L_x_126:
[----:B------:R-:W-:Y:S05]  /*1d60*/  BRA.U !UP1, `(.L_x_123) ;  /* 0x0000000109807547 */ /* 0x000fea000b800000 */
[----:B------:R-:W-:Y:S02]  /*1d70*/  UIADD3 UR7, UPT, UPT, UR21, -0x1, URZ ;  /* 0xffffffff15077890 */ /* 0x000fe4000fffe0ff */
[----:B------:R-:W-:Y:S02]  /*1d80*/  UISETP.NE.AND UP1, UPT, UR23, URZ, UPT ;  /* 0x000000ff1700728c */ /* 0x000fe4000bf25270 */
[----:B------:R-:W-:-:S09]  /*1d90*/  UISETP.GE.U32.AND UP0, UPT, UR7, 0x3, UPT ;  /* 0x000000030700788c */ /* 0x000fd2000bf06070 */
[----:B------:R-:W-:Y:S05]  /*1da0*/  BRA.U !UP0, `(.L_x_127) ;  /* 0x0000000108307547 */ /* 0x000fea000b800000 */
[----:B------:R-:W-:-:S09]  /*1db0*/  ULEA UR7, UR5, UR16, 0x2 ;  /* 0x0000001005077291 */ /* 0x000fd2000f8e10ff */
[----:B0-----:R-:W2:Y:S01]  /*1dc0*/  LDL.128 R4, [UR7] ;  /* 0x00000007ff047983 */ /* 0x001ea20008100c00 */
[----:B------:R-:W0:Y:S01]  /*1dd0*/  S2UR UR8, SR_CgaCtaId ;  /* 0x00000000000879c3 */ /* 0x000e220000008800 */
[----:B------:R-:W-:Y:S02]  /*1de0*/  UMOV UR7, 0x400 ;  /* 0x0000040000077882 */ /* 0x000fe40000000000 */
[----:B0-----:R-:W-:-:S04]  /*1df0*/  ULEA UR7, UR8, UR7, 0x18 ;  /* 0x0000000708077291 */ /* 0x001fc8000f8ec0ff */
[----:B------:R-:W-:Y:S02]  /*1e00*/  ULEA UR7, UR5, UR7, 0x2 ;  /* 0x0000000705077291 */ /* 0x000fe4000f8e10ff */
[----:B------:R-:W-:-:S07]  /*1e10*/  UIADD3 UR5, UPT, UPT, UR5, 0x4, URZ ;  /* 0x0000000405057890 */ /* 0x000fce000fffe0ff */
[----:B------:R-:W2:Y:S02]  /*1e20*/  LDS.128 R8, [UR7] ;  /* 0x00000007ff087984 */ /* 0x000ea40008000c00 */
[----:B--2---:R-:W-:-:S04]  /*1e30*/  FFMA R4, R4, R8, R21 ;  /* 0x0000000804047223 */ /* 0x004fc80000000015 */
[----:B------:R-:W-:-:S04]  /*1e40*/  FFMA R5, R5, R9, R4 ;  /* 0x0000000905057223 */ /* 0x000fc80000000004 */
[----:B------:R-:W-:-:S04]  /*1e50*/  FFMA R6, R6, R10, R5 ;  /* 0x0000000a06067223 */ /* 0x000fc80000000005 */
[----:B------:R-:W-:-:S07]  /*1e60*/  FFMA R21, R7, R11, R6 ;  /* 0x0000000b07157223 */ /* 0x000fce0000000006 */
.L_x_127:
[----:B------:R-:W-:Y:S05]  /*1e70*/  BRA.U !UP1, `(.L_x_123) ;  /* 0x00000001093c7547 */ /* 0x000fea000b800000 */
[----:B------:R-:W-:-:S09]  /*1e80*/  ULEA UR9, UR5, UR16, 0x2 ;  /* 0x0000001005097291 */ /* 0x000fd2000f8e10ff */
[----:B------:R-:W2:Y:S01]  /*1e90*/  LDL.64 R8, [UR9] ;  /* 0x00000009ff087983 */ /* 0x000ea20008100a00 */
[----:B------:R-:W1:Y:S01]  /*1ea0*/  S2UR UR8, SR_CgaCtaId ;  /* 0x00000000000879c3 */ /* 0x000e620000008800 */
[----:B------:R-:W-:Y:S01]  /*1eb0*/  UMOV UR7, 0x400 ;  /* 0x0000040000077882 */ /* 0x000fe20000000000 */
[----:B------:R-:W-:Y:S02]  /*1ec0*/  UISETP.NE.AND UP0, UPT, UR23, 0x1, UPT ;  /* 0x000000011700788c */ /* 0x000fe4000bf05270 */
[----:B-1----:R-:W-:-:S04]  /*1ed0*/  ULEA UR7, UR8, UR7, 0x18 ;  /* 0x0000000708077291 */ /* 0x002fc8000f8ec0ff */
[----:B------:R-:W-:-:S09]  /*1ee0*/  ULEA UR5, UR5, UR7, 0x2 ;  /* 0x0000000705057291 */ /* 0x000fd2000f8e10ff */
[----:B0-----:R-:W2:Y:S02]  /*1ef0*/  LDS.128 R4, [UR5] ;  /* 0x00000005ff047984 */ /* 0x001ea40008000c00 */
[----:B--2---:R-:W-:Y:S01]  /*1f00*/  FFMA R21, R8, R4, R21 ;  /* 0x0000000408157223 */ /* 0x004fe20000000015 */
[----:B------:R-:W-:Y:S06]  /*1f10*/  BRA.U !UP0, `(.L_x_123) ;  /* 0x0000000108147547 */ /* 0x000fec000b800000 */
[----:B------:R-:W2:Y:S01]  /*1f20*/  LDL R4, [UR9+0x8] ;  /* 0x00000809ff047983 */ /* 0x000ea20008100800 */
[----:B------:R-:W-:Y:S01]  /*1f30*/  UISETP.NE.AND UP0, UPT, UR23, 0x2, UPT ;  /* 0x000000021700788c */ /* 0x000fe2000bf05270 */
[----:B------:R-:W-:-:S05]  /*1f40*/  FFMA R21, R9, R5, R21 ;  /* 0x0000000509157223 */ /* 0x000fca0000000015 */
[----:B------:R-:W-:-:S13]  /*1f50*/  PLOP3.LUT P2, PT, PT, PT, UP0, 0x80, 0x8 ;  /* 0x000000000008781c */ /* 0x000fda0003f4f008 */
[----:B--2---:R-:W-:-:S07]  /*1f60*/  @P2 FFMA R21, R4, R6, R21 ;  /* 0x0000000604152223 */ /* 0x004fce0000000015 */
.L_x_123:
[----:B-----5:R-:W-:-:S04]  /*1f70*/  FADD R20, R20, -R21 ;  /* 0x8000001514147221 */ /* 0x020fc80000000000 */
[----:B------:R-:W-:Y:S01]  /*1f80*/  FMUL R33, R33, R20 ;  /* 0x0000001421217220 */ /* 0x000fe20000400000 */
[----:B------:R-:W-:Y:S06]  /*1f90*/  @!P0 BRA `(.L_x_128) ;  /* 0x0000000400ec8947 */ /* 0x000fec0003800000 */
[----:B------:R-:W-:Y:S01]  /*1fa0*/  UISETP.GE.U32.AND UP0, UPT, UR19, 0xf, UPT ;  /* 0x0000000f1300788c */ /* 0x000fe2000bf06070 */
[----:B------:R-:W-:-:S08]  /*1fb0*/  UMOV UR5, URZ ;  /* 0x000000ff00057c82 */ /* 0x000fd00008000000 */
[----:B------:R-:W-:Y:S05]  /*1fc0*/  BRA.U !UP0, `(.L_x_129) ;  /* 0x0000000108987547 */ /* 0x000fea000b800000 */
[----:B------:R-:W1:Y:S01]  /*1fd0*/  S2UR UR7, SR_CgaCtaId ;  /* 0x00000000000779c3 */ /* 0x000e620000008800 */
[----:B------:R-:W-:Y:S02]  /*1fe0*/  UMOV UR5, 0x400 ;  /* 0x0000040000057882 */ /* 0x000fe40000000000 */
[----:B-1----:R-:W-:-:S03]  /*1ff0*/  ULEA UR7, UR7, UR5, 0x18 ;  /* 0x0000000507077291 */ /* 0x002fc6000f8ec0ff */
[----:B------:R-:W-:-:S09]  /*2000*/  UMOV UR5, URZ ;  /* 0x000000ff00057c82 */ /* 0x000fd20008000000 */
.L_x_130:
[----:B------:R-:W-:-:S09]  /*2010*/  ULEA UR9, UR5, UR16, 0x2 ;  /* 0x0000001005097291 */ /* 0x000fd2000f8e10ff */
[----:B-1----:R-:W2:Y:S01]  /*2020*/  LDL.128 R12, [UR9] ;  /* 0x00000009ff0c7983 */ /* 0x002ea20008100c00 */
[----:B------:R-:W-:-:S03]  /*2030*/  ULEA UR8, UR5, UR7, 0x2 ;  /* 0x0000000705087291 */ /* 0x000fc6000f8e10ff */
[----:B------:R-:W3:Y:S04]  /*2040*/  LDL.128 R8, [UR9+0x10] ;  /* 0x00001009ff087983 */ /* 0x000ee80008100c00 */
[----:B0-----:R-:W4:Y:S04]  /*2050*/  LDL.128 R4, [UR9+0x20] ;  /* 0x00002009ff047983 */ /* 0x001f280008100c00 */
[----:B------:R-:W2:Y:S04]  /*2060*/  LDS.128 R16, [UR8] ;  /* 0x00000008ff107984 */ /* 0x000ea80008000c00 */
[----:B------:R-:W3:Y:S01]  /*2070*/  LDS.128 R20, [UR8+0x10] ;  /* 0x00001008ff147984 */ /* 0x000ee20008000c00 */
[C---:B--2---:R-:W-:Y:S01]  /*2080*/  FFMA R16, R33.reuse, R16, R12 ;  /* 0x0000001021107223 */ /* 0x044fe2000000000c */
[C---:B------:R-:W-:Y:S01]  /*2090*/  FFMA R17, R33.reuse, R17, R13 ;  /* 0x0000001121117223 */ /* 0x040fe2000000000d */
[C---:B------:R-:W-:Y:S01]  /*20a0*/  FFMA R18, R33.reuse, R18, R14 ;  /* 0x0000001221127223 */ /* 0x040fe2000000000e */
[----:B------:R-:W-:-:S02]  /*20b0*/  FFMA R19, R33, R19, R15 ;  /* 0x0000001321137223 */ /* 0x000fc4000000000f */
[----:B------:R-:W2:Y:S01]  /*20c0*/  LDL.128 R12, [UR9+0x30] ;  /* 0x00003009ff0c7983 */ /* 0x000ea20008100c00 */
[C---:B---3--:R-:W-:Y:S01]  /*20d0*/  FFMA R20, R33.reuse, R20, R8 ;  /* 0x0000001421147223 */ /* 0x048fe20000000008 */
[C---:B------:R-:W-:Y:S01]  /*20e0*/  FFMA R21, R33.reuse, R21, R9 ;  /* 0x0000001521157223 */ /* 0x040fe20000000009 */
[C---:B------:R-:W-:Y:S01]  /*20f0*/  FFMA R22, R33.reuse, R22, R10 ;  /* 0x0000001621167223 */ /* 0x040fe2000000000a */
[----:B------:R-:W-:Y:S01]  /*2100*/  STL.128 [UR9], R16 ;  /* 0x00000010ff007987 */ /* 0x000fe20008100c09 */
[----:B------:R-:W-:-:S03]  /*2110*/  FFMA R23, R33, R23, R11 ;  /* 0x0000001721177223 */ /* 0x000fc6000000000b */
[----:B------:R-:W4:Y:S04]  /*2120*/  LDS.128 R8, [UR8+0x20] ;  /* 0x00002008ff087984 */ /* 0x000f280008000c00 */
[----:B------:R-:W2:Y:S04]  /*2130*/  LDS.128 R16, [UR8+0x30] ;  /* 0x00003008ff107984 */ /* 0x000ea80008000c00 */
[----:B------:R1:W-:Y:S01]  /*2140*/  STL.128 [UR9+0x10], R20 ;  /* 0x00001014ff007987 */ /* 0x0003e20008100c09 */
[----:B------:R-:W-:-:S04]  /*2150*/  UIADD3 UR5, UPT, UPT, UR5, 0x10, URZ ;  /* 0x0000001005057890 */ /* 0x000fc8000fffe0ff */
[----:B------:R-:W-:Y:S01]  /*2160*/  UISETP.NE.AND UP0, UPT, UR5, UR6, UPT ;  /* 0x000000060500728c */ /* 0x000fe2000bf05270 */
[C---:B----4-:R-:W-:Y:S01]  /*2170*/  FFMA R4, R33.reuse, R8, R4 ;  /* 0x0000000821047223 */ /* 0x050fe20000000004 */
[C---:B------:R-:W-:Y:S01]  /*2180*/  FFMA R5, R33.reuse, R9, R5 ;  /* 0x0000000921057223 */ /* 0x040fe20000000005 */
[C---:B------:R-:W-:Y:S01]  /*2190*/  FFMA R6, R33.reuse, R10, R6 ;  /* 0x0000000a21067223 */ /* 0x040fe20000000006 */
[----:B------:R-:W-:-:S05]  /*21a0*/  FFMA R7, R33, R11, R7 ;  /* 0x0000000b21077223 */ /* 0x000fca0000000007 */
[----:B------:R1:W-:Y:S01]  /*21b0*/  STL.128 [UR9+0x20], R4 ;  /* 0x00002004ff007987 */ /* 0x0003e20008100c09 */
[C---:B--2---:R-:W-:Y:S01]  /*21c0*/  FFMA R12, R33.reuse, R16, R12 ;  /* 0x00000010210c7223 */ /* 0x044fe2000000000c */
[C---:B------:R-:W-:Y:S01]  /*21d0*/  FFMA R13, R33.reuse, R17, R13 ;  /* 0x00000011210d7223 */ /* 0x040fe2000000000d */
[C---:B------:R-:W-:Y:S01]  /*21e0*/  FFMA R14, R33.reuse, R18, R14 ;  /* 0x00000012210e7223 */ /* 0x040fe2000000000e */
[----:B------:R-:W-:-:S05]  /*21f0*/  FFMA R15, R33, R19, R15 ;  /* 0x00000013210f7223 */ /* 0x000fca000000000f */
[----:B------:R1:W-:Y:S01]  /*2200*/  STL.128 [UR9+0x30], R12 ;  /* 0x0000300cff007987 */ /* 0x0003e20008100c09 */
[----:B------:R-:W-:Y:S05]  /*2210*/  BRA.U UP0, `(.L_x_130) ;  /* 0xfffffffd007c7547 */ /* 0x000fea000b83ffff */
[----:B------:R-:W-:-:S05]  /*2220*/  UMOV UR5, UR6 ;  /* 0x0000000600057c82 */ /* 0x000fca0008000000 */
.L_x_129:
[----:B------:R-:W-:-:S09]  /*2230*/  UISETP.NE.AND UP0, UPT, UR14, URZ, UPT ;  /* 0x000000ff0e00728c */ /* 0x000fd2000bf05270 */
[----:B------:R-:W-:Y:S05]  /*2240*/  BRA.U !UP0, `(.L_x_128) ;  /* 0x0000000508407547 */ /* 0x000fea000b800000 */
[----:B------:R-:W-:Y:S02]  /*2250*/  UIADD3 UR7, UPT, UPT, UR14, -0x1, URZ ;  /* 0xffffffff0e077890 */ /* 0x000fe4000fffe0ff */
[----:B------:R-:W-:Y:S02]  /*2260*/  UISETP.NE.AND UP1, UPT, UR21, URZ, UPT ;  /* 0x000000ff1500728c */ /* 0x000fe4000bf25270 */
[----:B------:R-:W-:-:S09]  /*2270*/  UISETP.GE.U32.AND UP0, UPT, UR7, 0x7, UPT ;  /* 0x000000070700788c */ /* 0x000fd2000bf06070 */
[----:B------:R-:W-:Y:S05]  /*2280*/  BRA.U !UP0, `(.L_x_131) ;  /* 0x0000000108807547 */ /* 0x000fea000b800000 */
[----:B------:R-:W-:-:S09]  /*2290*/  ULEA UR9, UR5, UR16, 0x2 ;  /* 0x0000001005097291 */ /* 0x000fd2000f8e10ff */
[----:B------:R-:W2:Y:S04]  /*22a0*/  LDL R8, [UR9] ;  /* 0x00000009ff087983 */ /* 0x000ea80008100800 */
[----:B------:R-:W3:Y:S04]  /*22b0*/  LDL R10, [UR9+0x4] ;  /* 0x00000409ff0a7983 */ /* 0x000ee80008100800 */
[----:B------:R-:W4:Y:S04]  /*22c0*/  LDL R9, [UR9+0x8] ;  /* 0x00000809ff097983 */ /* 0x000f280008100800 */
[----:B------:R-:W5:Y:S04]  /*22d0*/  LDL R16, [UR9+0xc] ;  /* 0x00000c09ff107983 */ /* 0x000f680008100800 */
[----:B-1----:R-:W5:Y:S04]  /*22e0*/  LDL R13, [UR9+0x10] ;  /* 0x00001009ff0d7983 */ /* 0x002f680008100800 */
[----:B------:R-:W5:Y:S04]  /*22f0*/  LDL R14, [UR9+0x14] ;  /* 0x00001409ff0e7983 */ /* 0x000f680008100800 */
[----:B------:R-:W5:Y:S04]  /*2300*/  LDL R15, [UR9+0x18] ;  /* 0x00001809ff0f7983 */ /* 0x000f680008100800 */
[----:B------:R-:W5:Y:S01]  /*2310*/  LDL R12, [UR9+0x1c] ;  /* 0x00001c09ff0c7983 */ /* 0x000f620008100800 */
[----:B------:R-:W1:Y:S01]  /*2320*/  S2UR UR8, SR_CgaCtaId ;  /* 0x00000000000879c3 */ /* 0x000e620000008800 */
[----:B------:R-:W-:-:S02]  /*2330*/  UMOV UR7, 0x400 ;  /* 0x0000040000077882 */ /* 0x000fc40000000000 */
[----:B-1----:R-:W-:-:S04]  /*2340*/  ULEA UR7, UR8, UR7, 0x18 ;  /* 0x0000000708077291 */ /* 0x002fc8000f8ec0ff */
[----:B------:R-:W-:Y:S02]  /*2350*/  ULEA UR7, UR5, UR7, 0x2 ;  /* 0x0000000705077291 */ /* 0x000fe4000f8e10ff */
[----:B------:R-:W-:-:S07]  /*2360*/  UIADD3 UR5, UPT, UPT, UR5, 0x8, URZ ;  /* 0x0000000805057890 */ /* 0x000fce000fffe0ff */
[----:B0-----:R-:W2:Y:S02]  /*2370*/  LDS.128 R4, [UR7] ;  /* 0x00000007ff047984 */ /* 0x001ea40008000c00 */
[C---:B--2---:R-:W-:Y:S01]  /*2380*/  FFMA R4, R33.reuse, R4, R8 ;  /* 0x0000000421047223 */ /* 0x044fe20000000008 */
[----:B---3--:R-:W-:-:S04]  /*2390*/  FFMA R5, R33, R5, R10 ;  /* 0x0000000521057223 */ /* 0x008fc8000000000a */
[----:B------:R-:W-:Y:S01]  /*23a0*/  STL [UR9], R4 ;  /* 0x00000004ff007987 */ /* 0x000fe20008100809 */
[----:B----4-:R-:W-:-:S03]  /*23b0*/  FFMA R6, R33, R6, R9 ;  /* 0x0000000621067223 */ /* 0x010fc60000000009 */
[----:B------:R-:W-:Y:S01]  /*23c0*/  STL [UR9+0x4], R5 ;  /* 0x00000405ff007987 */ /* 0x000fe20008100809 */
[----:B-----5:R-:W-:-:S03]  /*23d0*/  FFMA R7, R33, R7, R16 ;  /* 0x0000000721077223 */ /* 0x020fc60000000010 */
[----:B------:R-:W0:Y:S04]  /*23e0*/  LDS.128 R8, [UR7+0x10] ;  /* 0x00001007ff087984 */ /* 0x000e280008000c00 */
[----:B------:R2:W-:Y:S04]  /*23f0*/  STL [UR9+0x8], R6 ;  /* 0x00000806ff007987 */ /* 0x0005e80008100809 */
[----:B------:R2:W-:Y:S01]  /*2400*/  STL [UR9+0xc], R7 ;  /* 0x00000c07ff007987 */ /* 0x0005e20008100809 */
[C---:B0-----:R-:W-:Y:S01]  /*2410*/  FFMA R8, R33.reuse, R8, R13 ;  /* 0x0000000821087223 */ /* 0x041fe2000000000d */
[C---:B------:R-:W-:Y:S01]  /*2420*/  FFMA R9, R33.reuse, R9, R14 ;  /* 0x0000000921097223 */ /* 0x040fe2000000000e */
[C---:B------:R-:W-:Y:S01]  /*2430*/  FFMA R10, R33.reuse, R10, R15 ;  /* 0x0000000a210a7223 */ /* 0x040fe2000000000f */
[----:B------:R-:W-:-:S02]  /*2440*/  FFMA R11, R33, R11, R12 ;  /* 0x0000000b210b7223 */ /* 0x000fc4000000000c */
[----:B------:R2:W-:Y:S04]  /*2450*/  STL [UR9+0x10], R8 ;  /* 0x00001008ff007987 */ /* 0x0005e80008100809 */
[----:B------:R2:W-:Y:S04]  /*2460*/  STL [UR9+0x14], R9 ;  /* 0x00001409ff007987 */ /* 0x0005e80008100809 */
[----:B------:R2:W-:Y:S04]  /*2470*/  STL [UR9+0x18], R10 ;  /* 0x0000180aff007987 */ /* 0x0005e80008100809 */
[----:B------:R2:W-:Y:S02]  /*2480*/  STL [UR9+0x1c], R11 ;  /* 0x00001c0bff007987 */ /* 0x0005e40008100809 */
.L_x_131:
[----:B------:R-:W-:Y:S05]  /*2490*/  BRA.U !UP1, `(.L_x_128) ;  /* 0x0000000109ac7547 */ /* 0x000fea000b800000 */
[----:B------:R-:W-:Y:S02]  /*24a0*/  UIADD3 UR7, UPT, UPT, UR21, -0x1, URZ ;  /* 0xffffffff15077890 */ /* 0x000fe4000fffe0ff */
[----:B------:R-:W-:Y:S02]  /*24b0*/  UISETP.NE.AND UP1, UPT, UR23, URZ, UPT ;  /* 0x000000ff1700728c */ /* 0x000fe4000bf25270 */
[----:B------:R-:W-:-:S09]  /*24c0*/  UISETP.GE.U32.AND UP0, UPT, UR7, 0x3, UPT ;  /* 0x000000030700788c */ /* 0x000fd2000bf06070 */
[----:B------:R-:W-:Y:S05]  /*24d0*/  BRA.U !UP0, `(.L_x_132) ;  /* 0x00000001084c7547 */ /* 0x000fea000b800000 */
[----:B------:R-:W-:-:S09]  /*24e0*/  ULEA UR9, UR5, UR16, 0x2 ;  /* 0x0000001005097291 */ /* 0x000fd2000f8e10ff */
[----:B--2---:R-:W2:Y:S04]  /*24f0*/  LDL R8, [UR9] ;  /* 0x00000009ff087983 */ /* 0x004ea80008100800 */
[----:B------:R-:W3:Y:S04]  /*2500*/  LDL R10, [UR9+0x4] ;  /* 0x00000409ff0a7983 */ /* 0x000ee80008100800 */
[----:B------:R-:W4:Y:S04]  /*2510*/  LDL R9, [UR9+0x8] ;  /* 0x00000809ff097983 */ /* 0x000f280008100800 */
[----:B-1----:R-:W5:Y:S01]  /*2520*/  LDL R12, [UR9+0xc] ;  /* 0x00000c09ff0c7983 */ /* 0x002f620008100800 */
        /* <DEDUP_REMOVED lines=8> */
[----:B------:R3:W-:Y:S01]  /*25b0*/  STL [UR9], R4 ;  /* 0x00000004ff007987 */ /* 0x0007e20008100809 */
[----:B----4-:R-:W-:-:S03]  /*25c0*/  FFMA R6, R33, R6, R9 ;  /* 0x0000000621067223 */ /* 0x010fc60000000009 */
[----:B------:R3:W-:Y:S01]  /*25d0*/  STL [UR9+0x4], R5 ;  /* 0x00000405ff007987 */ /* 0x0007e20008100809 */
[----:B-----5:R-:W-:-:S03]  /*25e0*/  FFMA R7, R33, R7, R12 ;  /* 0x0000000721077223 */ /* 0x020fc6000000000c */
[----:B------:R3:W-:Y:S04]  /*25f0*/  STL [UR9+0x8], R6 ;  /* 0x00000806ff007987 */ /* 0x0007e80008100809 */
[----:B------:R3:W-:Y:S02]  /*2600*/  STL [UR9+0xc], R7 ;  /* 0x00000c07ff007987 */ /* 0x0007e40008100809 */
.L_x_132:
[----:B------:R-:W-:Y:S05]  /*2610*/  BRA.U !UP1, `(.L_x_128) ;  /* 0x00000001094c7547 */ /* 0x000fea000b800000 */
[----:B------:R-:W-:-:S09]  /*2620*/  ULEA UR9, UR5, UR16, 0x2 ;  /* 0x0000001005097291 */ /* 0x000fd2000f8e10ff */
[----:B--2---:R-:W2:Y:S01]  /*2630*/  LDL R8, [UR9] ;  /* 0x00000009ff087983 */ /* 0x004ea20008100800 */
[----:B------:R-:W4:Y:S01]  /*2640*/  S2UR UR8, SR_CgaCtaId ;  /* 0x00000000000879c3 */ /* 0x000f220000008800 */
[----:B------:R-:W-:Y:S01]  /*2650*/  UMOV UR7, 0x400 ;  /* 0x0000040000077882 */ /* 0x000fe20000000000 */
[----:B------:R-:W-:Y:S02]  /*2660*/  UISETP.NE.AND UP0, UPT, UR23, 0x1, UPT ;  /* 0x000000011700788c */ /* 0x000fe4000bf05270 */
[----:B----4-:R-:W-:-:S04]  /*2670*/  ULEA UR7, UR8, UR7, 0x18 ;  /* 0x0000000708077291 */ /* 0x010fc8000f8ec0ff */
[----:B------:R-:W-:-:S09]  /*2680*/  ULEA UR5, UR5, UR7, 0x2 ;  /* 0x0000000705057291 */ /* 0x000fd2000f8e10ff */
[----:B01-3--:R-:W2:Y:S02]  /*2690*/  LDS.128 R4, [UR5] ;  /* 0x00000005ff047984 */ /* 0x00bea40008000c00 */
[----:B--2---:R-:W-:-:S05]  /*26a0*/  FFMA R4, R33, R4, R8 ;  /* 0x0000000421047223 */ /* 0x004fca0000000008 */
[----:B------:R4:W-:Y:S01]  /*26b0*/  STL [UR9], R4 ;  /* 0x00000004ff007987 */ /* 0x0009e20008100809 */
[----:B------:R-:W-:Y:S05]  /*26c0*/  BRA.U !UP0, `(.L_x_128) ;  /* 0x0000000108207547 */ /* 0x000fea000b800000 */
[----:B----4-:R-:W2:Y:S01]  /*26d0*/  LDL R4, [UR9+0x4] ;  /* 0x00000409ff047983 */ /* 0x010ea20008100800 */
[----:B------:R-:W-:Y:S01]  /*26e0*/  UISETP.NE.AND UP0, UPT, UR23, 0x2, UPT ;  /* 0x000000021700788c */ /* 0x000fe2000bf05270 */
[----:B--2---:R-:W-:-:S05]  /*26f0*/  FFMA R5, R33, R5, R4 ;  /* 0x0000000521057223 */ /* 0x004fca0000000004 */
[----:B------:R0:W-:Y:S03]  /*2700*/  STL [UR9+0x4], R5 ;  /* 0x00000405ff007987 */ /* 0x0001e60008100809 */
[----:B------:R-:W-:Y:S05]  /*2710*/  BRA.U !UP0, `(.L_x_128) ;  /* 0x00000001080c7547 */ /* 0x000fea000b800000 */
[----:B------:R-:W2:Y:S02]  /*2720*/  LDL R4, [UR9+0x8] ;  /* 0x00000809ff047983 */ /* 0x000ea40008100800 */
[----:B--2---:R-:W-:-:S05]  /*2730*/  FFMA R6, R33, R6, R4 ;  /* 0x0000000621067223 */ /* 0x004fca0000000004 */
[----:B------:R1:W-:Y:S02]  /*2740*/  STL [UR9+0x8], R6 ;  /* 0x00000806ff007987 */ /* 0x0003e40008100809 */
.L_x_128:
[----:B------:R-:W0:Y:S01]  /*2750*/  LDCU.64 UR8, c[0x0][0x380] ;  /* 0x00007000ff0877ac */ /* 0x000e220008000a00 */
[----:B------:R-:W-:Y:S04]  /*2760*/  BSSY.RECONVERGENT B0, `(.L_x_133) ;  /* 0x0000060000007945 */ /* 0x000fe80003800200 */
[----:B------:R-:W-:Y:S05]  /*2770*/  @P1 BRA `(.L_x_134) ;  /* 0x0000000400781947 */ /* 0x000fea0003800000 */
[----:B0123--:R-:W0:Y:S01]  /*2780*/  I2F.U32.RP R6, R30 ;  /* 0x0000001e00067306 */ /* 0x00fe220000209000 */
[----:B------:R-:W-:Y:S01]  /*2790*/  ISETP.NE.U32.AND P3, PT, R30, RZ, PT ;  /* 0x000000ff1e00720c */ /* 0x000fe20003f65070 */
[----:B------:R-:W1:Y:S01]  /*27a0*/  S2R R13, SR_TID.X ;  /* 0x00000000000d7919 */ /* 0x000e620000002100 */
[----:B------:R-:W-:Y:S05]  /*27b0*/  BSSY.RECONVERGENT B1, `(.L_x_135) ;  /* 0x0000035000017945 */ /* 0x000fea0003800200 */
[----:B0-----:R-:W4:Y:S02]  /*27c0*/  MUFU.RCP R6, R6 ;  /* 0x0000000600067308 */ /* 0x001f240000001000 */
[----:B----4-:R-:W-:-:S06]  /*27d0*/  IADD3 R4, PT, PT, R6, 0xffffffe, RZ ;  /* 0x0ffffffe06047810 */ /* 0x010fcc0007ffe0ff */
[----:B------:R0:W2:Y:S02]  /*27e0*/  F2I.FTZ.U32.TRUNC.NTZ R5, R4 ;  /* 0x0000000400057305 */ /* 0x0000a4000021f000 */
[----:B0-----:R-:W-:Y:S01]  /*27f0*/  HFMA2 R4, -RZ, RZ, 0, 0 ;  /* 0x00000000ff047431 */ /* 0x001fe200000001ff */
[----:B--2---:R-:W-:-:S05]  /*2800*/  IADD3 R7, PT, PT, RZ, -R5, RZ ;  /* 0x80000005ff077210 */ /* 0x004fca0007ffe0ff */
        /* <DEDUP_REMOVED lines=15> */
[----:B-1----:R-:W-:Y:S05]  /*2900*/  @!P2 BRA `(.L_x_136) ;  /* 0x00000000007ca947 */ /* 0x002fea0003800000 */
        /* <DEDUP_REMOVED lines=8> */
[----:B------:R-:W-:Y:S02]  /*2990*/  LEA R9, R13, UR22, 0x2 ;  /* 0x000000160d097c11 */ /* 0x000fe4000f8e10ff */
[----:B------:R-:W-:Y:S02]  /*29a0*/  ISETP.NE.AND P2, PT, R10, RZ, PT ;  /* 0x000000ff0a00720c */ /* 0x000fe40003f45270 */
[----:B------:R-:W-:Y:S01]  /*29b0*/  MOV R13, R27 ;  /* 0x0000001b000d7202 */ /* 0x000fe20000000f00 */
[----:B--2---:R0:W-:Y:S10]  /*29c0*/  STS [R9], R6 ;  /* 0x0000000609007388 */ /* 0x0041f40000000800 */
[----:B------:R-:W-:Y:S05]  /*29d0*/  @!P2 BRA `(.L_x_136) ;  /* 0x000000000048a947 */ /* 0x000fea0003800000 */
[----:B------:R-:W-:Y:S02]  /*29e0*/  ISETP.NE.AND P2, PT, R10, 0x1, PT ;  /* 0x000000010a00780c */ /* 0x000fe40003f45270 */
[----:B------:R-:W-:-:S04]  /*29f0*/  IADD3 R11, PT, PT, R11, R30, RZ ;  /* 0x0000001e0b0b7210 */ /* 0x000fc80007ffe0ff */
[----:B------:R-:W-:-:S07]  /*2a00*/  IADD3 R10, P3, PT, R11, UR20, RZ ;  /* 0x000000140b0a7c10 */ /* 0x000fce000ff7e0ff */
[C---:B------:R-:W-:Y:S02]  /*2a10*/  @P2 IADD3 R7, PT, PT, R11.reuse, R30, RZ ;  /* 0x0000001e0b072210 */ /* 0x040fe40007ffe0ff */
[----:B------:R-:W-:Y:S02]  /*2a20*/  LEA.HI.X.SX32 R11, R11, UR18, 0x1, P3 ;  /* 0x000000120b0b7c11 */ /* 0x000fe400098f0eff */
[C---:B------:R-:W-:Y:S02]  /*2a30*/  @P2 IADD3 R8, P4, PT, R7.reuse, UR20, RZ ;  /* 0x0000001407082c10 */ /* 0x040fe4000ff9e0ff */
[-C--:B0-----:R-:W-:Y:S02]  /*2a40*/  LEA R6, P3, R10, R4.reuse, 0x2 ;  /* 0x000000040a067211 */ /* 0x081fe400078610ff */
[----:B------:R-:W-:Y:S02]  /*2a50*/  @P2 LEA.HI.X.SX32 R9, R7, UR18, 0x1, P4 ;  /* 0x0000001207092c11 */ /* 0x000fe4000a0f0eff */
[----:B------:R-:W-:-:S02]  /*2a60*/  @P2 LEA R4, P4, R8, R4, 0x2 ;  /* 0x0000000408042211 */ /* 0x000fc400078810ff */
        /* <DEDUP_REMOVED lines=9> */
.L_x_136:
[----:B------:R-:W-:Y:S05]  /*2b00*/  BSYNC.RECONVERGENT B1 ;  /* 0x0000000000017941 */ /* 0x000fea0003800200 */
.L_x_135:
[----:B------:R-:W-:Y:S05]  /*2b10*/  @!P1 BRA `(.L_x_134) ;  /* 0x0000000000909947 */ /* 0x000fea0003800000 */
.L_x_137:
[----:B01----:R-:W-:-:S05]  /*2b20*/  MOV R4, UR4 ;  /* 0x0000000400047c02 */ /* 0x003fca0008000f00 */
[----:B------:R-:W-:-:S05]  /*2b30*/  IMAD R5, R4, UR15, R13 ;  /* 0x0000000f04057c24 */ /* 0x000fca000f8e020d */
[C---:B------:R-:W-:Y:S02]  /*2b40*/  IADD3 R4, P1, PT, R5.reuse, UR20, RZ ;  /* 0x0000001405047c10 */ /* 0x040fe4000ff3e0ff */
[CC--:B------:R-:W-:Y:S02]  /*2b50*/  IADD3 R7, PT, PT, R5.reuse, R30.reuse, RZ ;  /* 0x0000001e05077210 */ /* 0x0c0fe40007ffe0ff */
[----:B------:R-:W-:Y:S02]  /*2b60*/  LEA.HI.X.SX32 R5, R5, UR18, 0x1, P1 ;  /* 0x0000001205057c11 */ /* 0x000fe400088f0eff */
[C---:B0-----:R-:W-:Y:S02]  /*2b70*/  IADD3 R9, PT, PT, R7.reuse, R30, RZ ;  /* 0x0000001e07097210 */ /* 0x041fe40007ffe0ff */
[----:B------:R-:W-:Y:S02]  /*2b80*/  LEA R10, P1, R4, UR8, 0x2 ;  /* 0x00000008040a7c11 */ /* 0x000fe4000f8210ff */
[----:B------:R-:W-:-:S02]  /*2b90*/  IADD3 R12, P2, PT, R7, UR20, RZ ;  /* 0x00000014070c7c10 */ /* 0x000fc4000ff5e0ff */
[C---:B------:R-:W-:Y:S02]  /*2ba0*/  IADD3 R6, PT, PT, R9.reuse, R30, RZ ;  /* 0x0000001e09067210 */ /* 0x040fe40007ffe0ff */
[----:B------:R-:W-:Y:S02]  /*2bb0*/  LEA.HI.X R11, R4, UR9, R5, 0x2, P1 ;  /* 0x00000009040b7c11 */ /* 0x000fe400088f1405 */
[----:B------:R-:W-:Y:S02]  /*2bc0*/  IADD3 R5, P3, PT, R9, UR20, RZ ;  /* 0x0000001409057c10 */ /* 0x000fe4000ff7e0ff */
[----:B------:R-:W-:Y:S01]  /*2bd0*/  LEA.HI.X.SX32 R15, R7, UR18, 0x1, P2 ;  /* 0x00000012070f7c11 */ /* 0x000fe200090f0eff */
[----:B------:R-:W2:Y:S01]  /*2be0*/  LDG.E.CONSTANT R10, desc[UR12][R10.64] ;  /* 0x0000000c0a0a7981 */ /* 0x000ea2000c1e9900 */
[----:B------:R-:W-:Y:S02]  /*2bf0*/  LEA R8, P1, R12, UR8, 0x2 ;  /* 0x000000080c087c11 */ /* 0x000fe4000f8210ff */
[----:B------:R-:W-:-:S02]  /*2c00*/  IADD3 R7, P4, PT, R6, UR20, RZ ;  /* 0x0000001406077c10 */ /* 0x000fc4000ff9e0ff */
[----:B------:R-:W-:Y:S02]  /*2c10*/  LEA.HI.X.SX32 R14, R9, UR18, 0x1, P3 ;  /* 0x00000012090e7c11 */ /* 0x000fe400098f0eff */
[----:B------:R-:W-:Y:S02]  /*2c20*/  LEA.HI.X R9, R12, UR9, R15, 0x2, P1 ;  /* 0x000000090c097c11 */ /* 0x000fe400088f140f */
[----:B------:R-:W-:Y:S02]  /*2c30*/  LEA R4, P2, R5, UR8, 0x2 ;  /* 0x0000000805047c11 */ /* 0x000fe4000f8410ff */
[----:B------:R-:W-:Y:S01]  /*2c40*/  LEA.HI.X.SX32 R12, R6, UR18, 0x1, P4 ;  /* 0x00000012060c7c11 */ /* 0x000fe2000a0f0eff */
[----:B------:R-:W3:Y:S01]  /*2c50*/  LDG.E.CONSTANT R8, desc[UR12][R8.64] ;  /* 0x0000000c08087981 */ /* 0x000ee2000c1e9900 */
[----:B------:R-:W-:Y:S02]  /*2c60*/  LEA R6, P1, R7, UR8, 0x2 ;  /* 0x0000000807067c11 */ /* 0x000fe4000f8210ff */
[----:B------:R-:W-:-:S02]  /*2c70*/  LEA.HI.X R5, R5, UR9, R14, 0x2, P2 ;  /* 0x0000000905057c11 */ /* 0x000fc400090f140e */
[----:B------:R-:W-:-:S03]  /*2c80*/  LEA.HI.X R7, R7, UR9, R12, 0x2, P1 ;  /* 0x0000000907077c11 */ /* 0x000fc600088f140c */
[----:B------:R-:W4:Y:S04]  /*2c90*/  LDG.E.CONSTANT R4, desc[UR12][R4.64] ;  /* 0x0000000c04047981 */ /* 0x000f28000c1e9900 */
[----:B------:R-:W5:Y:S01]  /*2ca0*/  LDG.E.CONSTANT R6, desc[UR12][R6.64] ;  /* 0x0000000c06067981 */ /* 0x000f62000c1e9900 */
[----:B------:R-:W-:-:S04]  /*2cb0*/  LEA R15, R13, UR22, 0x2 ;  /* 0x000000160d0f7c11 */ /* 0x000fc8000f8e10ff */
        /* <DEDUP_REMOVED lines=10> */
.L_x_134:
[----:B0-----:R-:W-:Y:S05]  /*2d60*/  BSYNC.RECONVERGENT B0 ;  /* 0x0000000000007941 */ /* 0x001fea0003800200 */
.L_x_133:
[----:B------:R-:W-:Y:S01]  /*2d70*/  BAR.SYNC.DEFER_BLOCKING 0x0 ;  /* 0x0000000000007b1d */ /* 0x000fe20000010000 */
[----:B------:R-:W-:-:S05]  /*2d80*/  HFMA2 R19, -RZ, RZ, 0, 0 ;  /* 0x00000000ff137431 */ /* 0x000fca00000001ff */
[----:B------:R-:W-:Y:S05]  /*2d90*/  @!P0 BRA `(.L_x_138) ;  /* 0x0000000400ac8947 */ /* 0x000fea0003800000 */
[----:B------:R-:W-:Y:S01]  /*2da0*/  UISETP.GE.U32.AND UP0, UPT, UR19, 0xf, UPT ;  /* 0x0000000f1300788c */ /* 0x000fe2000bf06070 */
[----:B------:R-:W-:Y:S01]  /*2db0*/  MOV R19, RZ ;  /* 0x000000ff00137202 */ /* 0x000fe20000000f00 */
[----:B------:R-:W-:-:S07]  /*2dc0*/  UMOV UR5, URZ ;  /* 0x000000ff00057c82 */ /* 0x000fce0008000000 */
[----:B------:R-:W-:Y:S05]  /*2dd0*/  BRA.U !UP0, `(.L_x_139) ;  /* 0x0000000108b07547 */ /* 0x000fea000b800000 */
[----:B------:R-:W-:Y:S01]  /*2de0*/  MOV R19, RZ ;  /* 0x000000ff00137202 */ /* 0x000fe20000000f00 */
[----:B------:R-:W-:-:S06]  /*2df0*/  UMOV UR5, URZ ;  /* 0x000000ff00057c82 */ /* 0x000fcc0008000000 */
.L_x_140:
[----:B------:R-:W-:-:S09]  /*2e00*/  ULEA UR7, UR5, UR16, 0x2 ;  /* 0x0000001005077291 */ /* 0x000fd2000f8e10ff */
[----:B-1234-:R-:W2:Y:S04]  /*2e10*/  LDL.128 R4, [UR7] ;  /* 0x00000007ff047983 */ /* 0x01eea80008100c00 */
[----:B------:R-:W3:Y:S01]  /*2e20*/  LDL.128 R8, [UR7+0x10] ;  /* 0x00001007ff087983 */ /* 0x000ee20008100c00 */
[----:B------:R-:W-:-:S09]  /*2e30*/  ULEA UR8, UR5, UR22, 0x2 ;  /* 0x0000001605087291 */ /* 0x000fd2000f8e10ff */
[----:B------:R-:W2:Y:S04]  /*2e40*/  LDS R12, [UR8] ;  /* 0x00000008ff0c7984 */ /* 0x000ea80008000800 */
[----:B------:R-:W0:Y:S01]  /*2e50*/  LDS R16, [UR8+0x4] ;  /* 0x00000408ff107984 */ /* 0x000e220008000800 */
[----:B--2---:R-:W-:-:S03]  /*2e60*/  FFMA R4, R4, R12, R19 ;  /* 0x0000000c04047223 */ /* 0x004fc60000000013 */
[----:B------:R-:W2:Y:S01]  /*2e70*/  LDL.128 R12, [UR7+0x20] ;  /* 0x00002007ff0c7983 */ /* 0x000ea20008100c00 */
[----:B0-----:R-:W-:-:S03]  /*2e80*/  FFMA R5, R5, R16, R4 ;  /* 0x0000001005057223 */ /* 0x001fc60000000004 */
[----:B------:R-:W4:Y:S01]  /*2e90*/  LDL.128 R16, [UR7+0x30] ;  /* 0x00003007ff107983 */ /* 0x000f220008100c00 */
[----:B------:R-:W-:-:S03]  /*2ea0*/  UIADD3 UR5, UPT, UPT, UR5, 0x10, URZ ;  /* 0x0000001005057890 */ /* 0x000fc6000fffe0ff */
[----:B------:R-:W0:Y:S01]  /*2eb0*/  LDS R4, [UR8+0x8] ;  /* 0x00000808ff047984 */ /* 0x000e220008000800 */
[----:B------:R-:W-:Y:S01]  /*2ec0*/  UISETP.NE.AND UP0, UPT, UR5, UR6, UPT ;  /* 0x000000060500728c */ /* 0x000fe2000bf05270 */
[----:B0-----:R-:W-:Y:S02]  /*2ed0*/  FFMA R4, R6, R4, R5 ;  /* 0x0000000406047223 */ /* 0x001fe40000000005 */
[----:B------:R-:W0:Y:S04]  /*2ee0*/  LDS R5, [UR8+0xc] ;  /* 0x00000c08ff057984 */ /* 0x000e280008000800 */
[----:B------:R-:W-:Y:S01]  /*2ef0*/  LDS R6, [UR8+0x18] ;  /* 0x00001808ff067984 */ /* 0x000fe20008000800 */
[----:B0-----:R-:W-:-:S03]  /*2f00*/  FFMA R5, R7, R5, R4 ;  /* 0x0000000507057223 */ /* 0x001fc60000000004 */
[----:B------:R-:W3:Y:S04]  /*2f10*/  LDS R4, [UR8+0x10] ;  /* 0x00001008ff047984 */ /* 0x000ee80008000800 */
[----:B------:R-:W-:Y:S01]  /*2f20*/  LDS R7, [UR8+0x1c] ;  /* 0x00001c08ff077984 */ /* 0x000fe20008000800 */
[----:B---3--:R-:W-:-:S03]  /*2f30*/  FFMA R4, R8, R4, R5 ;  /* 0x0000000408047223 */ /* 0x008fc60000000005 */
[----:B------:R-:W0:Y:S04]  /*2f40*/  LDS R5, [UR8+0x14] ;  /* 0x00001408ff057984 */ /* 0x000e280008000800 */
[----:B------:R-:W2:Y:S01]  /*2f50*/  LDS R8, [UR8+0x20] ;  /* 0x00002008ff087984 */ /* 0x000ea20008000800 */
[----:B0-----:R-:W-:-:S03]  /*2f60*/  FFMA R5, R9, R5, R4 ;  /* 0x0000000509057223 */ /* 0x001fc60000000004 */
[----:B------:R-:W0:Y:S01]  /*2f70*/  LDS R4, [UR8+0x24] ;  /* 0x00002408ff047984 */ /* 0x000e220008000800 */
[----:B------:R-:W-:-:S03]  /*2f80*/  FFMA R6, R10, R6, R5 ;  /* 0x000000060a067223 */ /* 0x000fc60000000005 */
[----:B------:R-:W1:Y:S01]  /*2f90*/  LDS R5, [UR8+0x28] ;  /* 0x00002808ff057984 */ /* 0x000e620008000800 */
[----:B------:R-:W-:-:S03]  /*2fa0*/  FFMA R11, R11, R7, R6 ;  /* 0x000000070b0b7223 */ /* 0x000fc60000000006 */
[----:B------:R-:W3:Y:S04]  /*2fb0*/  LDS R6, [UR8+0x2c] ;  /* 0x00002c08ff067984 */ /* 0x000ee80008000800 */
[----:B------:R-:W4:Y:S04]  /*2fc0*/  LDS R7, [UR8+0x30] ;  /* 0x00003008ff077984 */ /* 0x000f280008000800 */
[----:B------:R-:W-:Y:S01]  /*2fd0*/  LDS R9, [UR8+0x38] ;  /* 0x00003808ff097984 */ /* 0x000fe20008000800 */
[----:B--2---:R-:W-:-:S03]  /*2fe0*/  FFMA R12, R12, R8, R11 ;  /* 0x000000080c0c7223 */ /* 0x004fc6000000000b */
[----:B------:R-:W2:Y:S01]  /*2ff0*/  LDS R8, [UR8+0x34] ;  /* 0x00003408ff087984 */ /* 0x000ea20008000800 */
[----:B0-----:R-:W-:-:S03]  /*3000*/  FFMA R13, R13, R4, R12 ;  /* 0x000000040d0d7223 */ /* 0x001fc6000000000c */
[----:B------:R-:W0:Y:S01]  /*3010*/  LDS R4, [UR8+0x3c] ;  /* 0x00003c08ff047984 */ /* 0x000e220008000800 */
[----:B-1----:R-:W-:-:S04]  /*3020*/  FFMA R14, R14, R5, R13 ;  /* 0x000000050e0e7223 */ /* 0x002fc8000000000d */
[----:B---3--:R-:W-:-:S04]  /*3030*/  FFMA R15, R15, R6, R14 ;  /* 0x000000060f0f7223 */ /* 0x008fc8000000000e */
[----:B----4-:R-:W-:-:S04]  /*3040*/  FFMA R16, R16, R7, R15 ;  /* 0x0000000710107223 */ /* 0x010fc8000000000f */
[----:B--2---:R-:W-:-:S04]  /*3050*/  FFMA R17, R17, R8, R16 ;  /* 0x0000000811117223 */ /* 0x004fc80000000010 */
[----:B------:R-:W-:-:S04]  /*3060*/  FFMA R18, R18, R9, R17 ;  /* 0x0000000912127223 */ /* 0x000fc80000000011 */
[----:B0-----:R-:W-:Y:S01]  /*3070*/  FFMA R19, R19, R4, R18 ;  /* 0x0000000413137223 */ /* 0x001fe20000000012 */
[----:B------:R-:W-:Y:S06]  /*3080*/  BRA.U UP0, `(.L_x_140) ;  /* 0xfffffffd005c7547 */ /* 0x000fec000b83ffff */
[----:B------:R-:W-:-:S05]  /*3090*/  UMOV UR5, UR6 ;  /* 0x0000000600057c82 */ /* 0x000fca0008000000 */
.L_x_139:
[----:B------:R-:W-:-:S09]  /*30a0*/  UISETP.NE.AND UP0, UPT, UR14, URZ, UPT ;  /* 0x000000ff0e00728c */ /* 0x000fd2000bf05270 */
[----:B------:R-:W-:Y:S05]  /*30b0*/  BRA.U !UP0, `(.L_x_138) ;  /* 0x0000000108e47547 */ /* 0x000fea000b800000 */
[----:B------:R-:W-:Y:S02]  /*30c0*/  UIADD3 UR7, UPT, UPT, UR14, -0x1, URZ ;  /* 0xffffffff0e077890 */ /* 0x000fe4000fffe0ff */
[----:B------:R-:W-:Y:S02]  /*30d0*/  UISETP.NE.AND UP1, UPT, UR21, URZ, UPT ;  /* 0x000000ff1500728c */ /* 0x000fe4000bf25270 */
[----:B------:R-:W-:-:S09]  /*30e0*/  UISETP.GE.U32.AND UP0, UPT, UR7, 0x7, UPT ;  /* 0x000000070700788c */ /* 0x000fd2000bf06070 */
[----:B------:R-:W-:Y:S05]  /*30f0*/  BRA.U !UP0, `(.L_x_141) ;  /* 0x0000000108547547 */ /* 0x000fea000b800000 */
[----:B------:R-:W-:-:S09]  /*3100*/  ULEA UR7, UR5, UR16, 0x2 ;  /* 0x0000001005077291 */ /* 0x000fd2000f8e10ff */
[----:B-1234-:R-:W2:Y:S04]  /*3110*/  LDL.128 R4, [UR7] ;  /* 0x00000007ff047983 */ /* 0x01eea80008100c00 */
[----:B------:R-:W3:Y:S01]  /*3120*/  LDL.128 R8, [UR7+0x10] ;  /* 0x00001007ff087983 */ /* 0x000ee20008100c00 */
[----:B------:R-:W-:Y:S02]  /*3130*/  ULEA UR7, UR5, UR22, 0x2 ;  /* 0x0000001605077291 */ /* 0x000fe4000f8e10ff */
[----:B------:R-:W-:-:S07]  /*3140*/  UIADD3 UR5, UPT, UPT, UR5, 0x8, URZ ;  /* 0x0000000805057890 */ /* 0x000fce000fffe0ff */
[----:B------:R-:W2:Y:S04]  /*3150*/  LDS R14, [UR7] ;  /* 0x00000007ff0e7984 */ /* 0x000ea80008000800 */
[----:B------:R-:W0:Y:S04]  /*3160*/  LDS R17, [UR7+0x4] ;  /* 0x00000407ff117984 */ /* 0x000e280008000800 */
[----:B------:R-:W1:Y:S04]  /*3170*/  LDS R15, [UR7+0x8] ;  /* 0x00000807ff0f7984 */ /* 0x000e680008000800 */
[----:B------:R-:W4:Y:S04]  /*3180*/  LDS R12, [UR7+0xc] ;  /* 0x00000c07ff0c7984 */ /* 0x000f280008000800 */
[----:B------:R-:W3:Y:S04]  /*3190*/  LDS R13, [UR7+0x10] ;  /* 0x00001007ff0d7984 */ /* 0x000ee80008000800 */
[----:B------:R-:W-:Y:S01]  /*31a0*/  LDS R18, [UR7+0x18] ;  /* 0x00001807ff127984 */ /* 0x000fe20008000800 */
[----:B--2---:R-:W-:-:S03]  /*31b0*/  FFMA R14, R4, R14, R19 ;  /* 0x0000000e040e7223 */ /* 0x004fc60000000013 */
[----:B------:R-:W2:Y:S01]  /*31c0*/  LDS R4, [UR7+0x14] ;  /* 0x00001407ff047984 */ /* 0x000ea20008000800 */
[----:B0-----:R-:W-:-:S03]  /*31d0*/  FFMA R16, R17, R5, R14 ;  /* 0x0000000511107223 */ /* 0x001fc6000000000e */
[----:B------:R-:W0:Y:S01]  /*31e0*/  LDS R14, [UR7+0x1c] ;  /* 0x00001c07ff0e7984 */ /* 0x000e220008000800 */
[----:B-1----:R-:W-:-:S04]  /*31f0*/  FFMA R15, R15, R6, R16 ;  /* 0x000000060f0f7223 */ /* 0x002fc80000000010 */
[----:B----4-:R-:W-:-:S04]  /*3200*/  FFMA R7, R12, R7, R15 ;  /* 0x000000070c077223 */ /* 0x010fc8000000000f */
[----:B---3--:R-:W-:-:S04]  /*3210*/  FFMA R7, R8, R13, R7 ;  /* 0x0000000d08077223 */ /* 0x008fc80000000007 */
[----:B--2---:R-:W-:-:S04]  /*3220*/  FFMA R7, R4, R9, R7 ;  /* 0x0000000904077223 */ /* 0x004fc80000000007 */
[----:B------:R-:W-:-:S04]  /*3230*/  FFMA R7, R18, R10, R7 ;  /* 0x0000000a12077223 */ /* 0x000fc80000000007 */
[----:B0-----:R-:W-:-:S07]  /*3240*/  FFMA R19, R14, R11, R7 ;  /* 0x0000000b0e137223 */ /* 0x001fce0000000007 */
.L_x_141:
[----:B------:R-:W-:Y:S05]  /*3250*/  BRA.U !UP1, `(.L_x_138) ;  /* 0x00000001097c7547 */ /* 0x000fea000b800000 */
[----:B------:R-:W-:Y:S02]  /*3260*/  UIADD3 UR7, UPT, UPT, UR21, -0x1, URZ ;  /* 0xffffffff15077890 */ /* 0x000fe4000fffe0ff */
[----:B------:R-:W-:Y:S02]  /*3270*/  UISETP.NE.AND UP1, UPT, UR23, URZ, UPT ;  /* 0x000000ff1700728c */ /* 0x000fe4000bf25270 */
[----:B------:R-:W-:-:S09]  /*3280*/  UISETP.GE.U32.AND UP0, UPT, UR7, 0x3, UPT ;  /* 0x000000030700788c */ /* 0x000fd2000bf06070 */
[----:B------:R-:W-:Y:S05]  /*3290*/  BRA.U !UP0, `(.L_x_142) ;  /* 0x0000000108307547 */ /* 0x000fea000b800000 */
[----:B------:R-:W-:-:S09]  /*32a0*/  ULEA UR7, UR5, UR16, 0x2 ;  /* 0x0000001005077291 */ /* 0x000fd2000f8e10ff */
[----:B-1234-:R-:W2:Y:S01]  /*32b0*/  LDL.128 R4, [UR7] ;  /* 0x00000007ff047983 */ /* 0x01eea20008100c00 */
[----:B------:R-:W-:Y:S02]  /*32c0*/  ULEA UR7, UR5, UR22, 0x2 ;  /* 0x0000001605077291 */ /* 0x000fe4000f8e10ff */
[----:B------:R-:W-:-:S07]  /*32d0*/  UIADD3 UR5, UPT, UPT, UR5, 0x4, URZ ;  /* 0x0000000405057890 */ /* 0x000fce000fffe0ff */
[----:B------:R-:W2:Y:S04]  /*32e0*/  LDS R8, [UR7] ;  /* 0x00000007ff087984 */ /* 0x000ea80008000800 */
[----:B------:R-:W0:Y:S04]  /*32f0*/  LDS R9, [UR7+0x4] ;  /* 0x00000407ff097984 */ /* 0x000e280008000800 */
[----:B------:R-:W1:Y:S04]  /*3300*/  LDS R10, [UR7+0x8] ;  /* 0x00000807ff0a7984 */ /* 0x000e680008000800 */
[----:B------:R-:W3:Y:S01]  /*3310*/  LDS R11, [UR7+0xc] ;  /* 0x00000c07ff0b7984 */ /* 0x000ee20008000800 */
[----:B--2---:R-:W-:-:S04]  /*3320*/  FFMA R4, R4, R8, R19 ;  /* 0x0000000804047223 */ /* 0x004fc80000000013 */
[----:B0-----:R-:W-:-:S04]  /*3330*/  FFMA R5, R9, R5, R4 ;  /* 0x0000000509057223 */ /* 0x001fc80000000004 */
[----:B-1----:R-:W-:-:S04]  /*3340*/  FFMA R6, R10, R6, R5 ;  /* 0x000000060a067223 */ /* 0x002fc80000000005 */
[----:B---3--:R-:W-:-:S07]  /*3350*/  FFMA R19, R11, R7, R6 ;  /* 0x000000070b137223 */ /* 0x008fce0000000006 */
.L_x_142:
[----:B------:R-:W-:Y:S05]  /*3360*/  BRA.U !UP1, `(.L_x_138) ;  /* 0x0000000109387547 */ /* 0x000fea000b800000 */
[----:B------:R-:W-:-:S09]  /*3370*/  ULEA UR7, UR5, UR16, 0x2 ;  /* 0x0000001005077291 */ /* 0x000fd2000f8e10ff */
[----:B-1-34-:R-:W3:Y:S01]  /*3380*/  LDL.64 R4, [UR7] ;  /* 0x00000007ff047983 */ /* 0x01aee20008100a00 */
[----:B------:R-:W-:Y:S02]  /*3390*/  ULEA UR5, UR5, UR22, 0x2 ;  /* 0x0000001605057291 */ /* 0x000fe4000f8e10ff */
[----:B------:R-:W-:-:S07]  /*33a0*/  UISETP.NE.AND UP0, UPT, UR23, 0x1, UPT ;  /* 0x000000011700788c */ /* 0x000fce000bf05270 */
[----:B--2---:R-:W3:Y:S02]  /*33b0*/  LDS R6, [UR5] ;  /* 0x00000005ff067984 */ /* 0x004ee40008000800 */
[----:B---3--:R-:W-:Y:S01]  /*33c0*/  FFMA R19, R4, R6, R19 ;  /* 0x0000000604137223 */ /* 0x008fe20000000013 */
[----:B------:R-:W-:Y:S06]  /*33d0*/  BRA.U !UP0, `(.L_x_138) ;  /* 0x00000001081c7547 */ /* 0x000fec000b800000 */
[----:B------:R-:W2:Y:S01]  /*33e0*/  LDL R7, [UR7+0x8] ;  /* 0x00000807ff077983 */ /* 0x000ea20008100800 */
[----:B------:R-:W-:-:S03]  /*33f0*/  UISETP.NE.AND UP0, UPT, UR23, 0x2, UPT ;  /* 0x000000021700788c */ /* 0x000fc6000bf05270 */
[----:B------:R-:W0:Y:S03]  /*3400*/  LDS R4, [UR5+0x4] ;  /* 0x00000405ff047984 */ /* 0x000e260008000800 */
[----:B------:R-:W-:-:S13]  /*3410*/  PLOP3.LUT P1, PT, PT, PT, UP0, 0x80, 0x8 ;  /* 0x000000000008781c */ /* 0x000fda0003f2f008 */
[----:B------:R-:W2:Y:S01]  /*3420*/  @P1 LDS R6, [UR5+0x8] ;  /* 0x00000805ff061984 */ /* 0x000ea20008000800 */
[----:B0-----:R-:W-:-:S04]  /*3430*/  FFMA R19, R4, R5, R19 ;  /* 0x0000000504137223 */ /* 0x001fc80000000013 */
[----:B--2---:R-:W-:-:S07]  /*3440*/  @P1 FFMA R19, R6, R7, R19 ;  /* 0x0000000706131223 */ /* 0x004fce0000000013 */
.L_x_138:
[----:B------:R-:W1:Y:S01]  /*3450*/  LDCU.64 UR8, c[0x0][0x3b0] ;  /* 0x00007600ff0877ac */ /* 0x000e620008000a00 */
[----:B------:R-:W0:Y:S01]  /*3460*/  LDCU UR5, c[0x0][0x3b8] ;  /* 0x00007700ff0577ac */ /* 0x000e220008000800 */
[----:B------:R-:W-:Y:S01]  /*3470*/  UIADD3 UR4, UPT, UPT, UR4, 0x1, URZ ;  /* 0x0000000104047890 */ /* 0x000fe2000fffe0ff */
[----:B-1-34-:R-:W-:-:S04]  /*3480*/  IADD3 R4, P1, PT, R31, UR8, RZ ;  /* 0x000000081f047c10 */ /* 0x01afc8000ff3e0ff */
[----:B------:R-:W-:Y:S01]  /*3490*/  IADD3.X R5, PT, PT, R32, UR9, RZ, P1, !PT ;  /* 0x0000000920057c10 */ /* 0x000fe20008ffe4ff */
[----:B0-----:R-:W-:-:S04]  /*34a0*/  UISETP.NE.AND UP0, UPT, UR4, UR5, UPT ;  /* 0x000000050400728c */ /* 0x001fc8000bf05270 */
[----:B------:R4:W-:Y:S01]  /*34b0*/  STG.E desc[UR12][R4.64], R19 ;  /* 0x0000001304007986 */ /* 0x0009e2000c10190c */
[----:B------:R-:W-:Y:S06]  /*34c0*/  BAR.SYNC.DEFER_BLOCKING 0x0 ;  /* 0x0000000000007b1d */ /* 0x000fec0000010000 */
[----:B------:R-:W-:Y:S05]  /*34d0*/  BRA.U UP0, `(.L_x_143) ;  /* 0xffffffd500387547 */ /* 0x000fea000b83ffff */
.L_x_112:
[----:B------:R-:W-:Y:S05]  /*34e0*/  @!P0 EXIT ;  /* 0x000000000000894d */ /* 0x000fea0003800000 */
[----:B------:R-:W5:Y:S01]  /*34f0*/  LDC.64 R2, c[0x0][0x3a8] ;  /* 0x0000ea00ff027b82 */ /* 0x000f620000000a00 */
[----:B------:R-:W-:Y:S02]  /*3500*/  UIADD3 UR4, UPT, UPT, UR15, -0x1, URZ ;  /* 0xffffffff0f047890 */ /* 0x000fe4000fffe0ff */
[----:B------:R-:W-:Y:S02]  /*3510*/  ULOP3.LUT UR6, UR15, 0xf, URZ, 0xc0, !UPT ;  /* 0x0000000f0f067892 */ /* 0x000fe4000f8ec0ff */
[----:B------:R-:W-:-:S03]  /*3520*/  UISETP.GE.U32.AND UP0, UPT, UR4, 0xf, UPT ;  /* 0x0000000f0400788c */ /* 0x000fc6000bf06070 */
[----:B------:R-:W-:Y:S01]  /*3530*/  UMOV UR4, URZ ;  /* 0x000000ff00047c82 */ /* 0x000fe20008000000 */
[----:B------:R-:W-:Y:S01]  /*3540*/  ISETP.NE.AND P0, PT, RZ, UR6, PT ;  /* 0x00000006ff007c0c */ /* 0x000fe2000bf05270 */
[----:B-----5:R-:W-:Y:S02]  /*3550*/  IMAD.WIDE R28, R28, 0x4, R2 ;  /* 0x000000041c1c7825 */ /* 0x020fe400078e0202 */
[----:B------:R-:W0:Y:S02]  /*3560*/  S2R R3, SR_TID.X ;  /* 0x0000000000037919 */ /* 0x000e240000002100 */
[----:B------:R-:W-:Y:S08]  /*3570*/  BRA.U !UP0, `(.L_x_144) ;  /* 0x0000000108b47547 */ /* 0x000ff0000b800000 */
[----:B------:R-:W-:Y:S01]  /*3580*/  ULOP3.LUT UR4, UR15, 0x7ffffff0, URZ, 0xc0, !UPT ;  /* 0x7ffffff00f047892 */ /* 0x000fe2000f8ec0ff */
[----:B------:R-:W-:Y:S02]  /*3590*/  IADD3 R0, PT, PT, R1, 0x20, RZ ;  /* 0x0000002001007810 */ /* 0x000fe40007ffe0ff */
[----:B0-----:R-:W-:Y:S01]  /*35a0*/  MOV R27, R3 ;  /* 0x00000003001b7202 */ /* 0x001fe20000000f00 */
[----:B------:R-:W-:-:S12]  /*35b0*/  UIADD3 UR5, UPT, UPT, -UR4, URZ, URZ ;  /* 0x000000ff04057290 */ /* 0x000fd8000fffe1ff */
.L_x_145:
[----:B01234-:R-:W2:Y:S04]  /*35c0*/  LDL.128 R4, [R0+-0x20] ;  /* 0xffffe00000047983 */ /* 0x01fea80000100c00 */
[----:B------:R-:W3:Y:S04]  /*35d0*/  LDL.128 R8, [R0+-0x10] ;  /* 0xfffff00000087983 */ /* 0x000ee80000100c00 */
[----:B------:R-:W4:Y:S04]  /*35e0*/  LDL.128 R12, [R0] ;  /* 0x00000000000c7983 */ /* 0x000f280000100c00 */
[----:B------:R0:W5:Y:S01]  /*35f0*/  LDL.128 R16, [R0+0x10] ;  /* 0x0000100000107983 */ /* 0x0001620000100c00 */
[----:B------:R-:W-:Y:S01]  /*3600*/  IMAD.WIDE R20, R27, 0x4, R28 ;  /* 0x000000041b147825 */ /* 0x000fe200078e021c */
[----:B------:R-:W-:Y:S01]  /*3610*/  UIADD3 UR5, UPT, UPT, UR5, 0x10, URZ ;  /* 0x0000001005057890 */ /* 0x000fe2000fffe0ff */
[----:B------:R-:W-:-:S03]  /*3620*/  LEA R27, R30, R27, 0x4 ;  /* 0x0000001b1e1b7211 */ /* 0x000fc600078e20ff */
[----:B------:R-:W-:Y:S01]  /*3630*/  UISETP.NE.AND UP0, UPT, UR5, URZ, UPT ;  /* 0x000000ff0500728c */ /* 0x000fe2000bf05270 */
[----:B------:R-:W-:Y:S01]  /*3640*/  IMAD.WIDE R22, R30, 0x4, R20 ;  /* 0x000000041e167825 */ /* 0x000fe200078e0214 */
[----:B0-----:R-:W-:Y:S01]  /*3650*/  IADD3 R0, PT, PT, R0, 0x40, RZ ;  /* 0x0000004000007810 */ /* 0x001fe20007ffe0ff */
[----:B--2---:R0:W-:Y:S04]  /*3660*/  STG.E desc[UR12][R20.64], R4 ;  /* 0x0000000414007986 */ /* 0x0041e8000c10190c */
[----:B------:R1:W-:Y:S01]  /*3670*/  STG.E desc[UR12][R22.64], R5 ;  /* 0x0000000516007986 */ /* 0x0003e2000c10190c */
[----:B0-----:R-:W-:-:S05]  /*3680*/  IMAD.WIDE R20, R30, 0x4, R22 ;  /* 0x000000041e147825 */ /* 0x001fca00078e0216 */
[----:B------:R-:W-:Y:S01]  /*3690*/  STG.E desc[UR12][R20.64], R6 ;  /* 0x0000000614007986 */ /* 0x000fe2000c10190c */
[----:B-1----:R-:W-:-:S05]  /*36a0*/  IMAD.WIDE R22, R30, 0x4, R20 ;  /* 0x000000041e167825 */ /* 0x002fca00078e0214 */
[----:B------:R0:W-:Y:S01]  /*36b0*/  STG.E desc[UR12][R22.64], R7 ;  /* 0x0000000716007986 */ /* 0x0001e2000c10190c */
[----:B------:R-:W-:-:S05]  /*36c0*/  IMAD.WIDE R24, R30, 0x4, R22 ;  /* 0x000000041e187825 */ /* 0x000fca00078e0216 */
[----:B---3--:R-:W-:Y:S01]  /*36d0*/  STG.E desc[UR12][R24.64], R8 ;  /* 0x0000000818007986 */ /* 0x008fe2000c10190c */
[----:B------:R-:W-:-:S05]  /*36e0*/  IMAD.WIDE R32, R30, 0x4, R24 ;  /* 0x000000041e207825 */ /* 0x000fca00078e0218 */
[----:B------:R1:W-:Y:S01]  /*36f0*/  STG.E desc[UR12][R32.64], R9 ;  /* 0x0000000920007986 */ /* 0x0003e2000c10190c */
[----:B------:R-:W-:-:S05]  /*3700*/  IMAD.WIDE R36, R30, 0x4, R32 ;  /* 0x000000041e247825 */ /* 0x000fca00078e0220 */
[----:B------:R-:W-:Y:S01]  /*3710*/  STG.E desc[UR12][R36.64], R10 ;  /* 0x0000000a24007986 */ /* 0x000fe2000c10190c */
[----:B------:R-:W-:-:S05]  /*3720*/  IMAD.WIDE R34, R30, 0x4, R36 ;  /* 0x000000041e227825 */ /* 0x000fca00078e0224 */
[----:B------:R-:W-:Y:S01]  /*3730*/  STG.E desc[UR12][R34.64], R11 ;  /* 0x0000000b22007986 */ /* 0x000fe2000c10190c */
[----:B------:R-:W-:-:S05]  /*3740*/  IMAD.WIDE R4, R30, 0x4, R34 ;  /* 0x000000041e047825 */ /* 0x000fca00078e0222 */
[----:B----4-:R2:W-:Y:S01]  /*3750*/  STG.E desc[UR12][R4.64], R12 ;  /* 0x0000000c04007986 */ /* 0x0105e2000c10190c */
[----:B0-----:R-:W-:-:S05]  /*3760*/  IMAD.WIDE R22, R30, 0x4, R4 ;  /* 0x000000041e167825 */ /* 0x001fca00078e0204 */
[----:B------:R0:W-:Y:S01]  /*3770*/  STG.E desc[UR12][R22.64], R13 ;  /* 0x0000000d16007986 */ /* 0x0001e2000c10190c */
[----:B------:R-:W-:-:S05]  /*3780*/  IMAD.WIDE R20, R30, 0x4, R22 ;  /* 0x000000041e147825 */ /* 0x000fca00078e0216 */
[----:B------:R0:W-:Y:S01]  /*3790*/  STG.E desc[UR12][R20.64], R14 ;  /* 0x0000000e14007986 */ /* 0x0001e2000c10190c */
[----:B------:R-:W-:-:S05]  /*37a0*/  IMAD.WIDE R6, R30, 0x4, R20 ;  /* 0x000000041e067825 */ /* 0x000fca00078e0214 */
[----:B------:R0:W-:Y:S01]  /*37b0*/  STG.E desc[UR12][R6.64], R15 ;  /* 0x0000000f06007986 */ /* 0x0001e2000c10190c */
[----:B-1----:R-:W-:-:S05]  /*37c0*/  IMAD.WIDE R32, R30, 0x4, R6 ;  /* 0x000000041e207825 */ /* 0x002fca00078e0206 */
[----:B-----5:R0:W-:Y:S01]  /*37d0*/  STG.E desc[UR12][R32.64], R16 ;  /* 0x0000001020007986 */ /* 0x0201e2000c10190c */
[----:B------:R-:W-:-:S05]  /*37e0*/  IMAD.WIDE R24, R30, 0x4, R32 ;  /* 0x000000041e187825 */ /* 0x000fca00078e0220 */
[----:B------:R0:W-:Y:S01]  /*37f0*/  STG.E desc[UR12][R24.64], R17 ;  /* 0x0000001118007986 */ /* 0x0001e2000c10190c */
[----:B--2---:R-:W-:-:S05]  /*3800*/  IMAD.WIDE R4, R30, 0x4, R24 ;  /* 0x000000041e047825 */ /* 0x004fca00078e0218 */
[----:B------:R0:W-:Y:S01]  /*3810*/  STG.E desc[UR12][R4.64], R18 ;  /* 0x0000001204007986 */ /* 0x0001e2000c10190c */
[----:B------:R-:W-:-:S05]  /*3820*/  IMAD.WIDE R8, R30, 0x4, R4 ;  /* 0x000000041e087825 */ /* 0x000fca00078e0204 */
[----:B------:R0:W-:Y:S01]  /*3830*/  STG.E desc[UR12][R8.64], R19 ;  /* 0x0000001308007986 */ /* 0x0001e2000c10190c */
[----:B------:R-:W-:Y:S05]  /*3840*/  BRA.U UP0, `(.L_x_145) ;  /* 0xfffffffd005c7547 */ /* 0x000fea000b83ffff */
.L_x_144:
[----:B------:R-:W-:Y:S05]  /*3850*/  @!P0 EXIT ;  /* 0x000000000000894d */ /* 0x000fea0003800000 */
[----:B------:R-:W-:Y:S02]  /*3860*/  UISETP.GE.U32.AND UP0, UPT, UR6, 0x8, UPT ;  /* 0x000000080600788c */ /* 0x000fe4000bf06070 */
[----:B------:R-:W-:-:S06]  /*3870*/  ULOP3.LUT UR7, UR15, 0x7, URZ, 0xc0, !UPT ;  /* 0x000000070f077892 */ /* 0x000fcc000f8ec0ff */
[----:B------:R-:W-:Y:S01]  /*3880*/  ISETP.NE.AND P0, PT, RZ, UR7, PT ;  /* 0x00000007ff007c0c */ /* 0x000fe2000bf05270 */
[----:B------:R-:W-:-:S12]  /*3890*/  BRA.U !UP0, `(.L_x_146) ;  /* 0x0000000108547547 */ /* 0x000fd8000b800000 */
[----:B------:R-:W-:-:S09]  /*38a0*/  ULEA UR5, UR4, UR16, 0x2 ;  /* 0x0000001004057291 */ /* 0x000fd2000f8e10ff */
[----:B012---:R-:W2:Y:S04]  /*38b0*/  LDL.128 R8, [UR5] ;  /* 0x00000005ff087983 */ /* 0x007ea80008100c00 */
[----:B---34-:R-:W3:Y:S01]  /*38c0*/  LDL.128 R4, [UR5+0x10] ;  /* 0x00001005ff047983 */ /* 0x018ee20008100c00 */
[----:B------:R-:W-:Y:S01]  /*38d0*/  IMAD R21, R30, UR4, R3 ;  /* 0x000000041e157c24 */ /* 0x000fe2000f8e0203 */
[----:B------:R-:W-:-:S03]  /*38e0*/  UIADD3 UR4, UPT, UPT, UR4, 0x8, URZ ;  /* 0x0000000804047890 */ /* 0x000fc6000fffe0ff */
[----:B------:R-:W-:-:S04]  /*38f0*/  IMAD.WIDE R20, R21, 0x4, R28 ;  /* 0x0000000415147825 */ /* 0x000fc800078e021c */
[----:B------:R-:W-:-:S04]  /*3900*/  IMAD.WIDE R22, R30, 0x4, R20 ;  /* 0x000000041e167825 */ /* 0x000fc800078e0214 */
[----:B------:R-:W-:-:S04]  /*3910*/  IMAD.WIDE R24, R30, 0x4, R22 ;  /* 0x000000041e187825 */ /* 0x000fc800078e0216 */
[----:B------:R-:W-:-:S04]  /*3920*/  IMAD.WIDE R18, R30, 0x4, R24 ;  /* 0x000000041e127825 */ /* 0x000fc800078e0218 */
[----:B------:R-:W-:-:S04]  /*3930*/  IMAD.WIDE R16, R30, 0x4, R18 ;  /* 0x000000041e107825 */ /* 0x000fc800078e0212 */
[----:B------:R-:W-:-:S04]  /*3940*/  IMAD.WIDE R14, R30, 0x4, R16 ;  /* 0x000000041e0e7825 */ /* 0x000fc800078e0210 */
[----:B------:R-:W-:-:S04]  /*3950*/  IMAD.WIDE R12, R30, 0x4, R14 ;  /* 0x000000041e0c7825 */ /* 0x000fc800078e020e */
[----:B------:R-:W-:Y:S01]  /*3960*/  IMAD.WIDE R26, R30, 0x4, R12 ;  /* 0x000000041e1a7825 */ /* 0x000fe200078e020c */
[----:B--2---:R0:W-:Y:S04]  /*3970*/  STG.E desc[UR12][R20.64], R8 ;  /* 0x0000000814007986 */ /* 0x0041e8000c10190c */
[----:B------:R0:W-:Y:S04]  /*3980*/  STG.E desc[UR12][R22.64], R9 ;  /* 0x0000000916007986 */ /* 0x0001e8000c10190c */
[----:B------:R0:W-:Y:S04]  /*3990*/  STG.E desc[UR12][R24.64], R10 ;  /* 0x0000000a18007986 */ /* 0x0001e8000c10190c */
[----:B------:R0:W-:Y:S04]  /*39a0*/  STG.E desc[UR12][R18.64], R11 ;  /* 0x0000000b12007986 */ /* 0x0001e8000c10190c */
[----:B---3--:R0:W-:Y:S04]  /*39b0*/  STG.E desc[UR12][R16.64], R4 ;  /* 0x0000000410007986 */ /* 0x0081e8000c10190c */
[----:B------:R0:W-:Y:S04]  /*39c0*/  STG.E desc[UR12][R14.64], R5 ;  /* 0x000000050e007986 */ /* 0x0001e8000c10190c */
[----:B------:R0:W-:Y:S04]  /*39d0*/  STG.E desc[UR12][R12.64], R6 ;  /* 0x000000060c007986 */ /* 0x0001e8000c10190c */
[----:B------:R0:W-:Y:S02]  /*39e0*/  STG.E desc[UR12][R26.64], R7 ;  /* 0x000000071a007986 */ /* 0x0001e4000c10190c */
.L_x_146:
[----:B------:R-:W-:Y:S05]  /*39f0*/  @!P0 EXIT ;  /* 0x000000000000894d */ /* 0x000fea0003800000 */
[----:B------:R-:W-:Y:S02]  /*3a00*/  UISETP.GE.U32.AND UP0, UPT, UR7, 0x4, UPT ;  /* 0x000000040700788c */ /* 0x000fe4000bf06070 */
[----:B------:R-:W-:-:S06]  /*3a10*/  ULOP3.LUT UR5, UR15, 0x3, URZ, 0xc0, !UPT ;  /* 0x000000030f057892 */ /* 0x000fcc000f8ec0ff */
[----:B------:R-:W-:Y:S01]  /*3a20*/  ISETP.NE.AND P0, PT, RZ, UR5, PT ;  /* 0x00000005ff007c0c */ /* 0x000fe2000bf05270 */
[----:B------:R-:W-:-:S12]  /*3a30*/  BRA.U !UP0, `(.L_x_147) ;  /* 0x0000000108307547 */ /* 0x000fd8000b800000 */
[----:B------:R-:W-:-:S09]  /*3a40*/  ULEA UR6, UR4, UR16, 0x2 ;  /* 0x0000001004067291 */ /* 0x000fd2000f8e10ff */
[----:B01234-:R-:W2:Y:S01]  /*3a50*/  LDL.128 R4, [UR6] ;  /* 0x00000006ff047983 */ /* 0x01fea20008100c00 */
[----:B------:R-:W-:Y:S01]  /*3a60*/  IMAD R9, R30, UR4, R3 ;  /* 0x000000041e097c24 */ /* 0x000fe2000f8e0203 */
[----:B------:R-:W-:-:S03]  /*3a70*/  UIADD3 UR4, UPT, UPT, UR4, 0x4, URZ ;  /* 0x0000000404047890 */ /* 0x000fc6000fffe0ff */
[----:B------:R-:W-:-:S04]  /*3a80*/  IMAD.WIDE R8, R9, 0x4, R28 ;  /* 0x0000000409087825 */ /* 0x000fc800078e021c */
[----:B------:R-:W-:-:S04]  /*3a90*/  IMAD.WIDE R10, R30, 0x4, R8 ;  /* 0x000000041e0a7825 */ /* 0x000fc800078e0208 */
[----:B------:R-:W-:-:S04]  /*3aa0*/  IMAD.WIDE R12, R30, 0x4, R10 ;  /* 0x000000041e0c7825 */ /* 0x000fc800078e020a */
[----:B------:R-:W-:Y:S01]  /*3ab0*/  IMAD.WIDE R14, R30, 0x4, R12 ;  /* 0x000000041e0e7825 */ /* 0x000fe200078e020c */
[----:B--2---:R0:W-:Y:S04]  /*3ac0*/  STG.E desc[UR12][R8.64], R4 ;  /* 0x0000000408007986 */ /* 0x0041e8000c10190c */
[----:B------:R0:W-:Y:S04]  /*3ad0*/  STG.E desc[UR12][R10.64], R5 ;  /* 0x000000050a007986 */ /* 0x0001e8000c10190c */
[----:B------:R0:W-:Y:S04]  /*3ae0*/  STG.E desc[UR12][R12.64], R6 ;  /* 0x000000060c007986 */ /* 0x0001e8000c10190c */
[----:B------:R0:W-:Y:S02]  /*3af0*/  STG.E desc[UR12][R14.64], R7 ;  /* 0x000000070e007986 */ /* 0x0001e4000c10190c */
.L_x_147:
[----:B------:R-:W-:Y:S05]  /*3b00*/  @!P0 EXIT ;  /* 0x000000000000894d */ /* 0x000fea0003800000 */
[----:B0---4-:R-:W-:Y:S01]  /*3b10*/  IMAD R5, R30, UR4, R3 ;  /* 0x000000041e057c24 */ /* 0x011fe2000f8e0203 */
[----:B------:R-:W-:Y:S02]  /*3b20*/  UIMAD UR6, UR4, 0x4, UR16 ;  /* 0x00000004040678a4 */ /* 0x000fe4000f8e0210 */
[----:B------:R-:W-:-:S12]  /*3b30*/  UIADD3 UR5, UPT, UPT, -UR5, URZ, URZ ;  /* 0x000000ff05057290 */ /* 0x000fd8000fffe1ff */
.L_x_148:
[----:B0-2---:R-:W2:Y:S01]  /*3b40*/  LDL R7, [UR6] ;  /* 0x00000006ff077983 */ /* 0x005ea20008100800 */
[C---:B------:R-:W-:Y:S01]  /*3b50*/  IMAD.WIDE R2, R5.reuse, 0x4, R28 ;  /* 0x0000000405027825 */ /* 0x040fe200078e021c */
[----:B------:R-:W-:Y:S01]  /*3b60*/  UIADD3 UR5, UPT, UPT, UR5, 0x1, URZ ;  /* 0x0000000105057890 */ /* 0x000fe2000fffe0ff */
[----:B------:R-:W-:Y:S01]  /*3b70*/  IADD3 R5, PT, PT, R5, R30, RZ ;  /* 0x0000001e05057210 */ /* 0x000fe20007ffe0ff */
[----:B------:R-:W-:Y:S02]  /*3b80*/  UIADD3 UR6, UPT, UPT, UR6, 0x4, URZ ;  /* 0x0000000406067890 */ /* 0x000fe4000fffe0ff */
[----:B------:R-:W-:Y:S01]  /*3b90*/  UISETP.NE.AND UP0, UPT, UR5, URZ, UPT ;  /* 0x000000ff0500728c */ /* 0x000fe2000bf05270 */
[----:B--2---:R0:W-:Y:S08]  /*3ba0*/  STG.E desc[UR12][R2.64], R7 ;  /* 0x0000000702007986 */ /* 0x0041f0000c10190c */
[----:B------:R-:W-:Y:S05]  /*3bb0*/  BRA.U UP0, `(.L_x_148) ;  /* 0xfffffffd00e07547 */ /* 0x000fea000b83ffff */
[----:B------:R-:W-:Y:S05]  /*3bc0*/  EXIT ;  /* 0x000000000000794d */ /* 0x000fea0003800000 */
.L_x_149:
        /* <DEDUP_REMOVED lines=11> */
.L_x_164:


//--------------------- .nv.shared._Z23fused_gdn_gating_kernelI13__nv_bfloat16EvPKT_S3_PKfS5_PS1_S6_ii --------------------------
	.section	.nv.shared._Z23fused_gdn_gating_kernelI13__nv_bfloat16EvPKT_S3_PKfS5_PS1_S6_ii,"aw",@nobits
	.sectionflags	@""
	.align	16
	.zero		1024


//--------------------- .nv.shared.reserved.0     --------------------------
	.section	.nv.shared.reserved.0,"aw",@nobits
	.weak		__nv_reservedSMEM_offset_0_alias
	.size		__nv_reservedSMEM_offset_0_alias, 0, 64
	.other		__nv_reservedSMEM_offset_0_alias,@"STO_CUDA_RESERVED_SHARED STV_DEFAULT"
__nv_reservedSMEM_offset_0_alias:
	.zero		0
	.zero		64


//--------------------- .nv.shared._Z23fused_gdn_gating_kernelI6__halfEvPKT_S3_PKfS5_PS1_S6_ii --------------------------
	.section	.nv.shared._Z23fused_gdn_gating_kernelI6__halfEvPKT_S3_PKfS5_PS1_S6_ii,"aw",@nobits
	.sectionflags	@""
	.align	16
	.zero		1024


//--------------------- .nv.shared._Z22save_conv_state_kernelI13__nv_bfloat16EvPKT_PS1_iiii --------------------------
	.section	.nv.shared._Z22save_conv_state_kernelI13__nv_bfloat16EvPKT_PS1_iiii,"aw",@nobits
	.sectionflags	@""
	.align	16
	.zero		1024


//--------------------- .nv.shared._Z25causal_conv1d_full_kernelI13__nv_bfloat16EvPKT_S3_PS1_iiii --------------------------
	.section	.nv.shared._Z25causal_conv1d_full_kernelI13__nv_bfloat16EvPKT_S3_PS1_iiii,"aw",@nobits
	.sectionflags	@""
	.align	16
	.zero		1024


//--------------------- .nv.shared._Z22save_conv_state_kernelI6__halfEvPKT_PS1_iiii --------------------------
	.section	.nv.shared._Z22save_conv_state_kernelI6__halfEvPKT_PS1_iiii,"aw",@nobits
	.sectionflags	@""
	.align	16
	.zero		1024


//--------------------- .nv.shared._Z25causal_conv1d_full_kernelI6__halfEvPKT_S3_PS1_iiii --------------------------
	.section	.nv.shared._Z25causal_conv1d_full_kernelI6__halfEvPKT_S3_PS1_iiii,"aw",@nobits
	.sectionflags	@""
	.align	16
	.zero		1024


//--------------------- .nv.shared._Z27causal_conv1d_update_kernelI13__nv_bfloat16EvPKT_S3_PS1_S4_iii --------------------------
	.section	.nv.shared._Z27causal_conv1d_update_kernelI13__nv_bfloat16EvPKT_S3_PS1_S4_iii,"aw",@nobits
	.sectionflags	@""
	.align	16
	.zero		1024


//--------------------- .nv.shared._Z27causal_conv1d_update_kernelI6__halfEvPKT_S3_PS1_S4_iii --------------------------
	.section	.nv.shared._Z27causal_conv1d_update_kernelI6__halfEvPKT_S3_PS1_S4_iii,"aw",@nobits
	.sectionflags	@""
	.align	16
	.zero		1024


//--------------------- .nv.shared._Z34gated_delta_rule_recurrence_kernelPKfS0_S0_S0_S0_PfS1_iii --------------------------
	.section	.nv.shared._Z34gated_delta_rule_recurrence_kernelPKfS0_S0_S0_S0_PfS1_iii,"aw",@nobits
	.sectionflags	@""
	.align	16
	.zero		1024


//--------------------- .nv.constant0._Z23fused_gdn_gating_kernelI13__nv_bfloat16EvPKT_S3_PKfS5_PS1_S6_ii --------------------------
	.section	.nv.constant0._Z23fused_gdn_gating_kernelI13__nv_bfloat16EvPKT_S3_PKfS5_PS1_S6_ii,"a",@progbits
	.sectionflags	@""
	.align	4
.nv.constant0._Z23fused_gdn_gating_kernelI13__nv_bfloat16EvPKT_S3_PKfS5_PS1_S6_ii:
	.zero		952


//--------------------- .nv.constant0._Z23fused_gdn_gating_kernelI6__halfEvPKT_S3_PKfS5_PS1_S6_ii --------------------------
	.section	.nv.constant0._Z23fused_gdn_gating_kernelI6__halfEvPKT_S3_PKfS5_PS1_S6_ii,"a",@progbits
	.sectionflags	@""
	.align	4
.nv.constant0._Z23fused_gdn_gating_kernelI6__halfEvPKT_S3_PKfS5_PS1_S6_ii:
	.zero		952


//--------------------- .nv.constant0._Z22save_conv_state_kernelI13__nv_bfloat16EvPKT_PS1_iiii --------------------------
	.section	.nv.constant0._Z22save_conv_state_kernelI13__nv_bfloat16EvPKT_PS1_iiii,"a",@progbits
	.sectionflags	@""
	.align	4
.nv.constant0._Z22save_conv_state_kernelI13__nv_bfloat16EvPKT_PS1_iiii:
	.zero		928


//--------------------- .nv.constant0._Z25causal_conv1d_full_kernelI13__nv_bfloat16EvPKT_S3_PS1_iiii --------------------------
	.section	.nv.constant0._Z25causal_conv1d_full_kernelI13__nv_bfloat16EvPKT_S3_PS1_iiii,"a",@progbits
	.sectionflags	@""
	.align	4
.nv.constant0._Z25causal_conv1d_full_kernelI13__nv_bfloat16EvPKT_S3_PS1_iiii:
	.zero		936


//--------------------- .nv.constant0._Z22save_conv_state_kernelI6__halfEvPKT_PS1_iiii --------------------------
	.section	.nv.constant0._Z22save_conv_state_kernelI6__halfEvPKT_PS1_iiii,"a",@progbits
	.sectionflags	@""
	.align	4
.nv.constant0._Z22save_conv_state_kernelI6__halfEvPKT_PS1_iiii:
	.zero		928


//--------------------- .nv.constant0._Z25causal_conv1d_full_kernelI6__halfEvPKT_S3_PS1_iiii --------------------------
	.section	.nv.constant0._Z25causal_conv1d_full_kernelI6__halfEvPKT_S3_PS1_iiii,"a",@progbits
	.sectionflags	@""
	.align	4
.nv.constant0._Z25causal_conv1d_full_kernelI6__halfEvPKT_S3_PS1_iiii:
	.zero		936


//--------------------- .nv.constant0._Z27causal_conv1d_update_kernelI13__nv_bfloat16EvPKT_S3_PS1_S4_iii --------------------------
	.section	.nv.constant0._Z27causal_conv1d_update_kernelI13__nv_bfloat16EvPKT_S3_PS1_S4_iii,"a",@progbits
	.sectionflags	@""
	.align	4
.nv.constant0._Z27causal_conv1d_update_kernelI13__nv_bfloat16EvPKT_S3_PS1_S4_iii:
	.zero		940


//--------------------- .nv.constant0._Z27causal_conv1d_update_kernelI6__halfEvPKT_S3_PS1_S4_iii --------------------------
	.section	.nv.constant0._Z27causal_conv1d_update_kernelI6__halfEvPKT_S3_PS1_S4_iii,"a",@progbits
	.sectionflags	@""
	.align	4
.nv.constant0._Z27causal_conv1d_update_kernelI6__halfEvPKT_S3_PS1_S4_iii:
	.zero		940


//--------------------- .nv.constant0._Z34gated_delta_rule_recurrence_kernelPKfS0_S0_S0_S0_PfS1_iii --------------------------
	.section	.nv.constant0._Z34gated_delta_rule_recurrence_kernelPKfS0_S0_S0_S0_PfS1_iii,"a",@progbits
	.sectionflags	@""
	.align	4
.nv.constant0._Z34gated_delta_rule_recurrence_kernelPKfS0_S0_S0_S0_PfS1_iii:
	.zero		964


//--------------------- SYMBOLS --------------------------

	.type		.nv.reservedSmem.offset0,@object
	.size		.nv.reservedSmem.offset0,0x4
	.type		.nv.reservedSmem.cap,@object
	.size		.nv.reservedSmem.cap,0x4
